	.target	sm_90a

	.elftype	@"ET_EXEC"


//--------------------- .note.nv.tkinfo           --------------------------
	.section	.note.nv.tkinfo,"",@"SHT_NOTE"
	.sectionflags	@"SHF_NOTE_NV_TKINFO"
	.tkinfo
        /*0018*/ 	.word	0x00000002
        /*0030*/ 	.string	""
        /*0030*/ 	.string	"ptxas"
        /*0030*/ 	.string	"Cuda compilation tools, release 13.0, V13.0.88"
        /*0030*/ 	.string	"Build cuda_13.0.r13.0/compiler.36424714_0"
        /*0030*/ 	.string	"-arch sm_90a -m 64 "



//--------------------- .note.nv.cuinfo           --------------------------
	.section	.note.nv.cuinfo,"",@"SHT_NOTE"
	.sectionflags	@"SHF_NOTE_NV_CUINFO"
        /*0018*/ 	.short	0x0002
        /*001a*/ 	.short	0x005a
        /*001c*/ 	.short	0x0082
	.zero		2


//--------------------- .nv.info                  --------------------------
	.section	.nv.info,"",@"SHT_CUDA_INFO"
	.align	4


	//----- nvinfo : EIATTR_REGCOUNT
	.align		4
        /*0000*/ 	.byte	0x04, 0x2f
        /*0002*/ 	.short	(.L_16 - .L_15)
	.align		4
.L_15:
        /*0004*/ 	.word	index@(_ZN18transformer_engine25fused_rope_forward_kernelIfEEvPKT_PKiPKfS5_PS1_biiiiiiiiiiiiii)
        /*0008*/ 	.word	0x00000020


	//----- nvinfo : EIATTR_FRAME_SIZE
	.align		4
.L_16:
        /*000c*/ 	.byte	0x04, 0x11
        /*000e*/ 	.short	(.L_18 - .L_17)
	.align		4
.L_17:
        /*0010*/ 	.word	index@(_ZN18transformer_engine25fused_rope_forward_kernelIfEEvPKT_PKiPKfS5_PS1_biiiiiiiiiiiiii)
        /*0014*/ 	.word	0x00000020


	//----- nvinfo : EIATTR_REGCOUNT
	.align		4
.L_18:
        /*0018*/ 	.byte	0x04, 0x2f
        /*001a*/ 	.short	(.L_20 - .L_19)
	.align		4
.L_19:
        /*001c*/ 	.word	index@(_ZN18transformer_engine25fused_rope_forward_kernelI6__halfEEvPKT_PKiPKfS6_PS2_biiiiiiiiiiiiii)
        /*0020*/ 	.word	0x00000020


	//----- nvinfo : EIATTR_FRAME_SIZE
	.align		4
.L_20:
        /*0024*/ 	.byte	0x04, 0x11
        /*0026*/ 	.short	(.L_22 - .L_21)
	.align		4
.L_21:
        /*0028*/ 	.word	index@(_ZN18transformer_engine25fused_rope_forward_kernelI6__halfEEvPKT_PKiPKfS6_PS2_biiiiiiiiiiiiii)
        /*002c*/ 	.word	0x00000020


	//----- nvinfo : EIATTR_REGCOUNT
	.align		4
.L_22:
        /*0030*/ 	.byte	0x04, 0x2f
        /*0032*/ 	.short	(.L_24 - .L_23)
	.align		4
.L_23:
        /*0034*/ 	.word	index@(_ZN18transformer_engine25fused_rope_forward_kernelI13__nv_bfloat16EEvPKT_PKiPKfS6_PS2_biiiiiiiiiiiiii)
        /*0038*/ 	.word	0x00000020


	//----- nvinfo : EIATTR_FRAME_SIZE
	.align		4
.L_24:
        /*003c*/ 	.byte	0x04, 0x11
        /*003e*/ 	.short	(.L_26 - .L_25)
	.align		4
.L_25:
        /*0040*/ 	.word	index@(_ZN18transformer_engine25fused_rope_forward_kernelI13__nv_bfloat16EEvPKT_PKiPKfS6_PS2_biiiiiiiiiiiiii)
        /*0044*/ 	.word	0x00000020


	//----- nvinfo : EIATTR_REGCOUNT
	.align		4
.L_26:
        /*0048*/ 	.byte	0x04, 0x2f
        /*004a*/ 	.short	(.L_28 - .L_27)
	.align		4
.L_27:
        /*004c*/ 	.word	index@(_ZN18transformer_engine26fused_rope_backward_kernelIfEEvPKT_PKiPKfPS1_biiiiiiiiiiiiii)
        /*0050*/ 	.word	0x00000020


	//----- nvinfo : EIATTR_FRAME_SIZE
	.align		4
.L_28:
        /*0054*/ 	.byte	0x04, 0x11
        /*0056*/ 	.short	(.L_30 - .L_29)
	.align		4
.L_29:
        /*0058*/ 	.word	index@(_ZN18transformer_engine26fused_rope_backward_kernelIfEEvPKT_PKiPKfPS1_biiiiiiiiiiiiii)
        /*005c*/ 	.word	0x00000020


	//----- nvinfo : EIATTR_REGCOUNT
	.align		4
.L_30:
        /*0060*/ 	.byte	0x04, 0x2f
        /*0062*/ 	.short	(.L_32 - .L_31)
	.align		4
.L_31:
        /*0064*/ 	.word	index@(_ZN18transformer_engine26fused_rope_backward_kernelI6__halfEEvPKT_PKiPKfPS2_biiiiiiiiiiiiii)
        /*0068*/ 	.word	0x0000001e


	//----- nvinfo : EIATTR_FRAME_SIZE
	.align		4
.L_32:
        /*006c*/ 	.byte	0x04, 0x11
        /*006e*/ 	.short	(.L_34 - .L_33)
	.align		4
.L_33:
        /*0070*/ 	.word	index@(_ZN18transformer_engine26fused_rope_backward_kernelI6__halfEEvPKT_PKiPKfPS2_biiiiiiiiiiiiii)
        /*0074*/ 	.word	0x00000020


	//----- nvinfo : EIATTR_REGCOUNT
	.align		4
.L_34:
        /*0078*/ 	.byte	0x04, 0x2f
        /*007a*/ 	.short	(.L_36 - .L_35)
	.align		4
.L_35:
        /*007c*/ 	.word	index@(_ZN18transformer_engine26fused_rope_backward_kernelI13__nv_bfloat16EEvPKT_PKiPKfPS2_biiiiiiiiiiiiii)
        /*0080*/ 	.word	0x0000001e


	//----- nvinfo : EIATTR_FRAME_SIZE
	.align		4
.L_36:
        /*0084*/ 	.byte	0x04, 0x11
        /*0086*/ 	.short	(.L_38 - .L_37)
	.align		4
.L_37:
        /*0088*/ 	.word	index@(_ZN18transformer_engine26fused_rope_backward_kernelI13__nv_bfloat16EEvPKT_PKiPKfPS2_biiiiiiiiiiiiii)
        /*008c*/ 	.word	0x00000020


	//----- nvinfo : EIATTR_REGCOUNT
	.align		4
.L_38:
        /*0090*/ 	.byte	0x04, 0x2f
        /*0092*/ 	.short	(.L_40 - .L_39)
	.align		4
.L_39:
        /*0094*/ 	.word	index@(_ZN18transformer_engine29fused_qkv_rope_forward_kernelIfEEvPKT_PKfS5_PKiPS1_S8_S8_15NVTE_QKV_Formatbiiiiiiiiii)
        /*0098*/ 	.word	0x0000001e


	//----- nvinfo : EIATTR_FRAME_SIZE
	.align		4
.L_40:
        /*009c*/ 	.byte	0x04, 0x11
        /*009e*/ 	.short	(.L_42 - .L_41)
	.align		4
.L_41:
        /*00a0*/ 	.word	index@(_ZN18transformer_engine29fused_qkv_rope_forward_kernelIfEEvPKT_PKfS5_PKiPS1_S8_S8_15NVTE_QKV_Formatbiiiiiiiiii)
        /*00a4*/ 	.word	0x00000020


	//----- nvinfo : EIATTR_REGCOUNT
	.align		4
.L_42:
        /*00a8*/ 	.byte	0x04, 0x2f
        /*00aa*/ 	.short	(.L_44 - .L_43)
	.align		4
.L_43:
        /*00ac*/ 	.word	index@(_ZN18transformer_engine29fused_qkv_rope_forward_kernelI6__halfEEvPKT_PKfS6_PKiPS2_S9_S9_15NVTE_QKV_Formatbiiiiiiiiii)
        /*00b0*/ 	.word	0x0000001d


	//----- nvinfo : EIATTR_FRAME_SIZE
	.align		4
.L_44:
        /*00b4*/ 	.byte	0x04, 0x11
        /*00b6*/ 	.short	(.L_46 - .L_45)
	.align		4
.L_45:
        /*00b8*/ 	.word	index@(_ZN18transformer_engine29fused_qkv_rope_forward_kernelI6__halfEEvPKT_PKfS6_PKiPS2_S9_S9_15NVTE_QKV_Formatbiiiiiiiiii)
        /*00bc*/ 	.word	0x00000020


	//----- nvinfo : EIATTR_REGCOUNT
	.align		4
.L_46:
        /*00c0*/ 	.byte	0x04, 0x2f
        /*00c2*/ 	.short	(.L_48 - .L_47)
	.align		4
.L_47:
        /*00c4*/ 	.word	index@(_ZN18transformer_engine29fused_qkv_rope_forward_kernelI13__nv_bfloat16EEvPKT_PKfS6_PKiPS2_S9_S9_15NVTE_QKV_Formatbiiiiiiiiii)
        /*00c8*/ 	.word	0x0000001d


	//----- nvinfo : EIATTR_FRAME_SIZE
	.align		4
.L_48:
        /*00cc*/ 	.byte	0x04, 0x11
        /*00ce*/ 	.short	(.L_50 - .L_49)
	.align		4
.L_49:
        /*00d0*/ 	.word	index@(_ZN18transformer_engine29fused_qkv_rope_forward_kernelI13__nv_bfloat16EEvPKT_PKfS6_PKiPS2_S9_S9_15NVTE_QKV_Formatbiiiiiiiiii)
        /*00d4*/ 	.word	0x00000020


	//----- nvinfo : EIATTR_REGCOUNT
	.align		4
.L_50:
        /*00d8*/ 	.byte	0x04, 0x2f
        /*00da*/ 	.short	(.L_52 - .L_51)
	.align		4
.L_51:
        /*00dc*/ 	.word	index@(_ZN18transformer_engine30fused_qkv_rope_backward_kernelIfEEvPKT_S3_S3_PKfS5_PS1_15NVTE_QKV_Formatbiiiiiiiiii)
        /*00e0*/ 	.word	0x00000023


	//----- nvinfo : EIATTR_FRAME_SIZE
	.align		4
.L_52:
        /*00e4*/ 	.byte	0x04, 0x11
        /*00e6*/ 	.short	(.L_54 - .L_53)
	.align		4
.L_53:
        /*00e8*/ 	.word	index@(_ZN18transformer_engine30fused_qkv_rope_backward_kernelIfEEvPKT_S3_S3_PKfS5_PS1_15NVTE_QKV_Formatbiiiiiiiiii)
        /*00ec*/ 	.word	0x00000020


	//----- nvinfo : EIATTR_REGCOUNT
	.align		4
.L_54:
        /*00f0*/ 	.byte	0x04, 0x2f
        /*00f2*/ 	.short	(.L_56 - .L_55)
	.align		4
.L_55:
        /*00f4*/ 	.word	index@(_ZN18transformer_engine30fused_qkv_rope_backward_kernelI6__halfEEvPKT_S4_S4_PKfS6_PS2_15NVTE_QKV_Formatbiiiiiiiiii)
        /*00f8*/ 	.word	0x00000024


	//----- nvinfo : EIATTR_FRAME_SIZE
	.align		4
.L_56:
        /*00fc*/ 	.byte	0x04, 0x11
        /*00fe*/ 	.short	(.L_58 - .L_57)
	.align		4
.L_57:
        /*0100*/ 	.word	index@(_ZN18transformer_engine30fused_qkv_rope_backward_kernelI6__halfEEvPKT_S4_S4_PKfS6_PS2_15NVTE_QKV_Formatbiiiiiiiiii)
        /*0104*/ 	.word	0x00000020


	//----- nvinfo : EIATTR_REGCOUNT
	.align		4
.L_58:
        /*0108*/ 	.byte	0x04, 0x2f
        /*010a*/ 	.short	(.L_60 - .L_59)
	.align		4
.L_59:
        /*010c*/ 	.word	index@(_ZN18transformer_engine30fused_qkv_rope_backward_kernelI13__nv_bfloat16EEvPKT_S4_S4_PKfS6_PS2_15NVTE_QKV_Formatbiiiiiiiiii)
        /*0110*/ 	.word	0x00000024


	//----- nvinfo : EIATTR_FRAME_SIZE
	.align		4
.L_60:
        /*0114*/ 	.byte	0x04, 0x11
        /*0116*/ 	.short	(.L_62 - .L_61)
	.align		4
.L_61:
        /*0118*/ 	.word	index@(_ZN18transformer_engine30fused_qkv_rope_backward_kernelI13__nv_bfloat16EEvPKT_S4_S4_PKfS6_PS2_15NVTE_QKV_Formatbiiiiiiiiii)
        /*011c*/ 	.word	0x00000020


	//----- nvinfo : EIATTR_MIN_STACK_SIZE
	.align		4
.L_62:
        /*0120*/ 	.byte	0x04, 0x12
        /*0122*/ 	.short	(.L_64 - .L_63)
	.align		4
.L_63:
        /*0124*/ 	.word	index@(_ZN18transformer_engine30fused_qkv_rope_backward_kernelI13__nv_bfloat16EEvPKT_S4_S4_PKfS6_PS2_15NVTE_QKV_Formatbiiiiiiiiii)
        /*0128*/ 	.word	0x00000020


	//----- nvinfo : EIATTR_MIN_STACK_SIZE
	.align		4
.L_64:
        /*012c*/ 	.byte	0x04, 0x12
        /*012e*/ 	.short	(.L_66 - .L_65)
	.align		4
.L_65:
        /*0130*/ 	.word	index@(_ZN18transformer_engine30fused_qkv_rope_backward_kernelI6__halfEEvPKT_S4_S4_PKfS6_PS2_15NVTE_QKV_Formatbiiiiiiiiii)
        /*0134*/ 	.word	0x00000020


	//----- nvinfo : EIATTR_MIN_STACK_SIZE
	.align		4
.L_66:
        /*0138*/ 	.byte	0x04, 0x12
        /*013a*/ 	.short	(.L_68 - .L_67)
	.align		4
.L_67:
        /*013c*/ 	.word	index@(_ZN18transformer_engine30fused_qkv_rope_backward_kernelIfEEvPKT_S3_S3_PKfS5_PS1_15NVTE_QKV_Formatbiiiiiiiiii)
        /*0140*/ 	.word	0x00000020


	//----- nvinfo : EIATTR_MIN_STACK_SIZE
	.align		4
.L_68:
        /*0144*/ 	.byte	0x04, 0x12
        /*0146*/ 	.short	(.L_70 - .L_69)
	.align		4
.L_69:
        /*0148*/ 	.word	index@(_ZN18transformer_engine29fused_qkv_rope_forward_kernelI13__nv_bfloat16EEvPKT_PKfS6_PKiPS2_S9_S9_15NVTE_QKV_Formatbiiiiiiiiii)
        /*014c*/ 	.word	0x00000020


	//----- nvinfo : EIATTR_MIN_STACK_SIZE
	.align		4
.L_70:
        /*0150*/ 	.byte	0x04, 0x12
        /*0152*/ 	.short	(.L_72 - .L_71)
	.align		4
.L_71:
        /*0154*/ 	.word	index@(_ZN18transformer_engine29fused_qkv_rope_forward_kernelI6__halfEEvPKT_PKfS6_PKiPS2_S9_S9_15NVTE_QKV_Formatbiiiiiiiiii)
        /*0158*/ 	.word	0x00000020


	//----- nvinfo : EIATTR_MIN_STACK_SIZE
	.align		4
.L_72:
        /*015c*/ 	.byte	0x04, 0x12
        /*015e*/ 	.short	(.L_74 - .L_73)
	.align		4
.L_73:
        /*0160*/ 	.word	index@(_ZN18transformer_engine29fused_qkv_rope_forward_kernelIfEEvPKT_PKfS5_PKiPS1_S8_S8_15NVTE_QKV_Formatbiiiiiiiiii)
        /*0164*/ 	.word	0x00000020


	//----- nvinfo : EIATTR_MIN_STACK_SIZE
	.align		4
.L_74:
        /*0168*/ 	.byte	0x04, 0x12
        /*016a*/ 	.short	(.L_76 - .L_75)
	.align		4
.L_75:
        /*016c*/ 	.word	index@(_ZN18transformer_engine26fused_rope_backward_kernelI13__nv_bfloat16EEvPKT_PKiPKfPS2_biiiiiiiiiiiiii)
        /*0170*/ 	.word	0x00000020


	//----- nvinfo : EIATTR_MIN_STACK_SIZE
	.align		4
.L_76:
        /*0174*/ 	.byte	0x04, 0x12
        /*0176*/ 	.short	(.L_78 - .L_77)
	.align		4
.L_77:
        /*0178*/ 	.word	index@(_ZN18transformer_engine26fused_rope_backward_kernelI6__halfEEvPKT_PKiPKfPS2_biiiiiiiiiiiiii)
        /*017c*/ 	.word	0x00000020


	//----- nvinfo : EIATTR_MIN_STACK_SIZE
	.align		4
.L_78:
        /*0180*/ 	.byte	0x04, 0x12
        /*0182*/ 	.short	(.L_80 - .L_79)
	.align		4
.L_79:
        /*0184*/ 	.word	index@(_ZN18transformer_engine26fused_rope_backward_kernelIfEEvPKT_PKiPKfPS1_biiiiiiiiiiiiii)
        /*0188*/ 	.word	0x00000020


	//----- nvinfo : EIATTR_MIN_STACK_SIZE
	.align		4
.L_80:
        /*018c*/ 	.byte	0x04, 0x12
        /*018e*/ 	.short	(.L_82 - .L_81)
	.align		4
.L_81:
        /*0190*/ 	.word	index@(_ZN18transformer_engine25fused_rope_forward_kernelI13__nv_bfloat16EEvPKT_PKiPKfS6_PS2_biiiiiiiiiiiiii)
        /*0194*/ 	.word	0x00000020


	//----- nvinfo : EIATTR_MIN_STACK_SIZE
	.align		4
.L_82:
        /*0198*/ 	.byte	0x04, 0x12
        /*019a*/ 	.short	(.L_84 - .L_83)
	.align		4
.L_83:
        /*019c*/ 	.word	index@(_ZN18transformer_engine25fused_rope_forward_kernelI6__halfEEvPKT_PKiPKfS6_PS2_biiiiiiiiiiiiii)
        /*01a0*/ 	.word	0x00000020


	//----- nvinfo : EIATTR_MIN_STACK_SIZE
	.align		4
.L_84:
        /*01a4*/ 	.byte	0x04, 0x12
        /*01a6*/ 	.short	(.L_86 - .L_85)
	.align		4
.L_85:
        /*01a8*/ 	.word	index@(_ZN18transformer_engine25fused_rope_forward_kernelIfEEvPKT_PKiPKfS5_PS1_biiiiiiiiiiiiii)
        /*01ac*/ 	.word	0x00000020
.L_86:


//--------------------- .nv.compat                --------------------------
	.section	.nv.compat,"",@"SHT_CUDA_COMPAT_INFO"
	.align	4
        /*0000*/ 	.byte	0x02, 0x09, 0x01, 0x00, 0x02, 0x02, 0x01, 0x00, 0x02, 0x05, 0x05, 0x00, 0x03, 0x07, 0x01, 0x01
        /*0010*/ 	.byte	0x02, 0x03, 0x00, 0x00, 0x02, 0x06, 0x01, 0x00, 0x04, 0x0b, 0x08, 0x00, 0x00, 0x00, 0x00, 0x00
        /*0020*/ 	.byte	0x00, 0x00, 0x00, 0x00


//--------------------- .nv.info._ZN18transformer_engine30fused_qkv_rope_backward_kernelI13__nv_bfloat16EEvPKT_S4_S4_PKfS6_PS2_15NVTE_QKV_Formatbiiiiiiiiii --------------------------
	.section	.nv.info._ZN18transformer_engine30fused_qkv_rope_backward_kernelI13__nv_bfloat16EEvPKT_S4_S4_PKfS6_PS2_15NVTE_QKV_Formatbiiiiiiiiii,"",@"SHT_CUDA_INFO"
	.sectionflags	@""
	.align	4


	//----- nvinfo : EIATTR_CUDA_API_VERSION
	.align		4
        /*0000*/ 	.byte	0x04, 0x37
        /*0002*/ 	.short	(.L_88 - .L_87)
.L_87:
        /*0004*/ 	.word	0x00000082


	//----- nvinfo : EIATTR_KPARAM_INFO
	.align		4
.L_88:
        /*0008*/ 	.byte	0x04, 0x17
        /*000a*/ 	.short	(.L_90 - .L_89)
.L_89:
        /*000c*/ 	.word	0x00000000
        /*0010*/ 	.short	0x0011
        /*0012*/ 	.short	0x005c
        /*0014*/ 	.byte	0x00, 0xf0, 0x11, 0x00


	//----- nvinfo : EIATTR_KPARAM_INFO
	.align		4
.L_90:
        /*0018*/ 	.byte	0x04, 0x17
        /*001a*/ 	.short	(.L_92 - .L_91)
.L_91:
        /*001c*/ 	.word	0x00000000
        /*0020*/ 	.short	0x0010
        /*0022*/ 	.short	0x0058
        /*0024*/ 	.byte	0x00, 0xf0, 0x11, 0x00


	//----- nvinfo : EIATTR_KPARAM_INFO
	.align		4
.L_92:
        /*0028*/ 	.byte	0x04, 0x17
        /*002a*/ 	.short	(.L_94 - .L_93)
.L_93:
        /*002c*/ 	.word	0x00000000
        /*0030*/ 	.short	0x000f
        /*0032*/ 	.short	0x0054
        /*0034*/ 	.byte	0x00, 0xf0, 0x11, 0x00


	//----- nvinfo : EIATTR_KPARAM_INFO
	.align		4
.L_94:
        /*0038*/ 	.byte	0x04, 0x17
        /*003a*/ 	.short	(.L_96 - .L_95)
.L_95:
        /*003c*/ 	.word	0x00000000
        /*0040*/ 	.short	0x000e
        /*0042*/ 	.short	0x0050
        /*0044*/ 	.byte	0x00, 0xf0, 0x11, 0x00


	//----- nvinfo : EIATTR_KPARAM_INFO
	.align		4
.L_96:
        /*0048*/ 	.byte	0x04, 0x17
        /*004a*/ 	.short	(.L_98 - .L_97)
.L_97:
        /*004c*/ 	.word	0x00000000
        /*0050*/ 	.short	0x000d
        /*0052*/ 	.short	0x004c
        /*0054*/ 	.byte	0x00, 0xf0, 0x11, 0x00


	//----- nvinfo : EIATTR_KPARAM_INFO
	.align		4
.L_98:
        /*0058*/ 	.byte	0x04, 0x17
        /*005a*/ 	.short	(.L_100 - .L_99)
.L_99:
        /*005c*/ 	.word	0x00000000
        /*0060*/ 	.short	0x000c
        /*0062*/ 	.short	0x0048
        /*0064*/ 	.byte	0x00, 0xf0, 0x11, 0x00


	//----- nvinfo : EIATTR_KPARAM_INFO
	.align		4
.L_100:
        /*0068*/ 	.byte	0x04, 0x17
        /*006a*/ 	.short	(.L_102 - .L_101)
.L_101:
        /*006c*/ 	.word	0x00000000
        /*0070*/ 	.short	0x000b
        /*0072*/ 	.short	0x0044
        /*0074*/ 	.byte	0x00, 0xf0, 0x11, 0x00


	//----- nvinfo : EIATTR_KPARAM_INFO
	.align		4
.L_102:
        /*0078*/ 	.byte	0x04, 0x17
        /*007a*/ 	.short	(.L_104 - .L_103)
.L_103:
        /*007c*/ 	.word	0x00000000
        /*0080*/ 	.short	0x000a
        /*0082*/ 	.short	0x0040
        /*0084*/ 	.byte	0x00, 0xf0, 0x11, 0x00


	//----- nvinfo : EIATTR_KPARAM_INFO
	.align		4
.L_104:
        /*0088*/ 	.byte	0x04, 0x17
        /*008a*/ 	.short	(.L_106 - .L_105)
.L_105:
        /*008c*/ 	.word	0x00000000
        /*0090*/ 	.short	0x0009
        /*0092*/ 	.short	0x003c
        /*0094*/ 	.byte	0x00, 0xf0, 0x11, 0x00


	//----- nvinfo : EIATTR_KPARAM_INFO
	.align		4
.L_106:
        /*0098*/ 	.byte	0x04, 0x17
        /*009a*/ 	.short	(.L_108 - .L_107)
.L_107:
        /*009c*/ 	.word	0x00000000
        /*00a0*/ 	.short	0x0008
        /*00a2*/ 	.short	0x0038
        /*00a4*/ 	.byte	0x00, 0xf0, 0x11, 0x00


	//----- nvinfo : EIATTR_KPARAM_INFO
	.align		4
.L_108:
        /*00a8*/ 	.byte	0x04, 0x17
        /*00aa*/ 	.short	(.L_110 - .L_109)
.L_109:
        /*00ac*/ 	.word	0x00000000
        /*00b0*/ 	.short	0x0007
        /*00b2*/ 	.short	0x0034
        /*00b4*/ 	.byte	0x00, 0xf0, 0x05, 0x00


	//----- nvinfo : EIATTR_KPARAM_INFO
	.align		4
.L_110:
        /*00b8*/ 	.byte	0x04, 0x17
        /*00ba*/ 	.short	(.L_112 - .L_111)
.L_111:
        /*00bc*/ 	.word	0x00000000
        /*00c0*/ 	.short	0x0006
        /*00c2*/ 	.short	0x0030
        /*00c4*/ 	.byte	0x00, 0xf0, 0x11, 0x00


	//----- nvinfo : EIATTR_KPARAM_INFO
	.align		4
.L_112:
        /*00c8*/ 	.byte	0x04, 0x17
        /*00ca*/ 	.short	(.L_114 - .L_113)
.L_113:
        /*00cc*/ 	.word	0x00000000
        /*00d0*/ 	.short	0x0005
        /*00d2*/ 	.short	0x0028
        /*00d4*/ 	.byte	0x00, 0xf0, 0x21, 0x00


	//----- nvinfo : EIATTR_KPARAM_INFO
	.align		4
.L_114:
        /*00d8*/ 	.byte	0x04, 0x17
        /*00da*/ 	.short	(.L_116 - .L_115)
.L_115:
        /*00dc*/ 	.word	0x00000000
        /*00e0*/ 	.short	0x0004
        /*00e2*/ 	.short	0x0020
        /*00e4*/ 	.byte	0x00, 0xf0, 0x21, 0x00


	//----- nvinfo : EIATTR_KPARAM_INFO
	.align		4
.L_116:
        /*00e8*/ 	.byte	0x04, 0x17
        /*00ea*/ 	.short	(.L_118 - .L_117)
.L_117:
        /*00ec*/ 	.word	0x00000000
        /*00f0*/ 	.short	0x0003
        /*00f2*/ 	.short	0x0018
        /*00f4*/ 	.byte	0x00, 0xf0, 0x21, 0x00


	//----- nvinfo : EIATTR_KPARAM_INFO
	.align		4
.L_118:
        /*00f8*/ 	.byte	0x04, 0x17
        /*00fa*/ 	.short	(.L_120 - .L_119)
.L_119:
        /*00fc*/ 	.word	0x00000000
        /*0100*/ 	.short	0x0002
        /*0102*/ 	.short	0x0010
        /*0104*/ 	.byte	0x00, 0xf0, 0x21, 0x00


	//----- nvinfo : EIATTR_KPARAM_INFO
	.align		4
.L_120:
        /*0108*/ 	.byte	0x04, 0x17
        /*010a*/ 	.short	(.L_122 - .L_121)
.L_121:
        /*010c*/ 	.word	0x00000000
        /*0110*/ 	.short	0x0001
        /*0112*/ 	.short	0x0008
        /*0114*/ 	.byte	0x00, 0xf0, 0x21, 0x00


	//----- nvinfo : EIATTR_KPARAM_INFO
	.align		4
.L_122:
        /*0118*/ 	.byte	0x04, 0x17
        /*011a*/ 	.short	(.L_124 - .L_123)
.L_123:
        /*011c*/ 	.word	0x00000000
        /*0120*/ 	.short	0x0000
        /*0122*/ 	.short	0x0000
        /*0124*/ 	.byte	0x00, 0xf0, 0x21, 0x00


	//----- nvinfo : EIATTR_SPARSE_MMA_MASK
	.align		4
.L_124:
        /*0128*/ 	.byte	0x03, 0x50
        /*012a*/ 	.short	0x0000


	//----- nvinfo : EIATTR_MAXREG_COUNT
	.align		4
        /*012c*/ 	.byte	0x03, 0x1b
        /*012e*/ 	.short	0x00ff


	//----- nvinfo : EIATTR_NUM_BARRIERS
	.align		4
        /*0130*/ 	.byte	0x02, 0x4c
        /*0132*/ 	.byte	0x01
	.zero		1


	//----- nvinfo : EIATTR_EXTERNS
	.align		4
        /*0134*/ 	.byte	0x04, 0x0f
        /*0136*/ 	.short	(.L_126 - .L_125)


	//   ....[0]....
	.align		4
.L_125:
        /*0138*/ 	.word	index@(__assertfail)


	//----- nvinfo : EIATTR_MERCURY_ISA_VERSION
	.align		4
.L_126:
        /*013c*/ 	.byte	0x03, 0x5f
        /*013e*/ 	.short	0x0101


	//----- nvinfo : EIATTR_SYSCALL_OFFSETS
	.align		4
        /*0140*/ 	.byte	0x04, 0x46
        /*0142*/ 	.short	(.L_128 - .L_127)


	//   ....[0]....
.L_127:
        /*0144*/ 	.word	0x00000230


	//----- nvinfo : EIATTR_EXIT_INSTR_OFFSETS
	.align		4
.L_128:
        /*0148*/ 	.byte	0x04, 0x1c
        /*014a*/ 	.short	(.L_130 - .L_129)


	//   ....[0]....
.L_129:
        /*014c*/ 	.word	0x00002bc0


	//   ....[1]....
        /*0150*/ 	.word	0x00002bf0


	//   ....[2]....
        /*0154*/ 	.word	0x00002ec0


	//----- nvinfo : EIATTR_CRS_STACK_SIZE
	.align		4
.L_130:
        /*0158*/ 	.byte	0x04, 0x1e
        /*015a*/ 	.short	(.L_132 - .L_131)
.L_131:
        /*015c*/ 	.word	0x00000000


	//----- nvinfo : EIATTR_CBANK_PARAM_SIZE
	.align		4
.L_132:
        /*0160*/ 	.byte	0x03, 0x19
        /*0162*/ 	.short	0x0060


	//----- nvinfo : EIATTR_PARAM_CBANK
	.align		4
        /*0164*/ 	.byte	0x04, 0x0a
        /*0166*/ 	.short	(.L_134 - .L_133)
	.align		4
.L_133:
        /*0168*/ 	.word	index@(.nv.constant0._ZN18transformer_engine30fused_qkv_rope_backward_kernelI13__nv_bfloat16EEvPKT_S4_S4_PKfS6_PS2_15NVTE_QKV_Formatbiiiiiiiiii)
        /*016c*/ 	.short	0x0210
        /*016e*/ 	.short	0x0060


	//----- nvinfo : EIATTR_SW_WAR
	.align		4
.L_134:
        /*0170*/ 	.byte	0x04, 0x36
        /*0172*/ 	.short	(.L_136 - .L_135)
.L_135:
        /*0174*/ 	.word	0x00000008
.L_136:


//--------------------- .nv.info._ZN18transformer_engine30fused_qkv_rope_backward_kernelI6__halfEEvPKT_S4_S4_PKfS6_PS2_15NVTE_QKV_Formatbiiiiiiiiii --------------------------
	.section	.nv.info._ZN18transformer_engine30fused_qkv_rope_backward_kernelI6__halfEEvPKT_S4_S4_PKfS6_PS2_15NVTE_QKV_Formatbiiiiiiiiii,"",@"SHT_CUDA_INFO"
	.sectionflags	@""
	.align	4


	//----- nvinfo : EIATTR_CUDA_API_VERSION
	.align		4
        /*0000*/ 	.byte	0x04, 0x37
        /*0002*/ 	.short	(.L_138 - .L_137)
.L_137:
        /*0004*/ 	.word	0x00000082


	//----- nvinfo : EIATTR_KPARAM_INFO
	.align		4
.L_138:
        /*0008*/ 	.byte	0x04, 0x17
        /*000a*/ 	.short	(.L_140 - .L_139)
.L_139:
        /*000c*/ 	.word	0x00000000
        /*0010*/ 	.short	0x0011
        /*0012*/ 	.short	0x005c
        /*0014*/ 	.byte	0x00, 0xf0, 0x11, 0x00


	//----- nvinfo : EIATTR_KPARAM_INFO
	.align		4
.L_140:
        /*0018*/ 	.byte	0x04, 0x17
        /*001a*/ 	.short	(.L_142 - .L_141)
.L_141:
        /*001c*/ 	.word	0x00000000
        /*0020*/ 	.short	0x0010
        /*0022*/ 	.short	0x0058
        /*0024*/ 	.byte	0x00, 0xf0, 0x11, 0x00


	//----- nvinfo : EIATTR_KPARAM_INFO
	.align		4
.L_142:
        /*0028*/ 	.byte	0x04, 0x17
        /*002a*/ 	.short	(.L_144 - .L_143)
.L_143:
        /*002c*/ 	.word	0x00000000
        /*0030*/ 	.short	0x000f
        /*0032*/ 	.short	0x0054
        /*0034*/ 	.byte	0x00, 0xf0, 0x11, 0x00


	//----- nvinfo : EIATTR_KPARAM_INFO
	.align		4
.L_144:
        /*0038*/ 	.byte	0x04, 0x17
        /*003a*/ 	.short	(.L_146 - .L_145)
.L_145:
        /*003c*/ 	.word	0x00000000
        /*0040*/ 	.short	0x000e
        /*0042*/ 	.short	0x0050
        /*0044*/ 	.byte	0x00, 0xf0, 0x11, 0x00


	//----- nvinfo : EIATTR_KPARAM_INFO
	.align		4
.L_146:
        /*0048*/ 	.byte	0x04, 0x17
        /*004a*/ 	.short	(.L_148 - .L_147)
.L_147:
        /*004c*/ 	.word	0x00000000
        /*0050*/ 	.short	0x000d
        /*0052*/ 	.short	0x004c
        /*0054*/ 	.byte	0x00, 0xf0, 0x11, 0x00


	//----- nvinfo : EIATTR_KPARAM_INFO
	.align		4
.L_148:
        /*0058*/ 	.byte	0x04, 0x17
        /*005a*/ 	.short	(.L_150 - .L_149)
.L_149:
        /*005c*/ 	.word	0x00000000
        /*0060*/ 	.short	0x000c
        /*0062*/ 	.short	0x0048
        /*0064*/ 	.byte	0x00, 0xf0, 0x11, 0x00


	//----- nvinfo : EIATTR_KPARAM_INFO
	.align		4
.L_150:
        /*0068*/ 	.byte	0x04, 0x17
        /*006a*/ 	.short	(.L_152 - .L_151)
.L_151:
        /*006c*/ 	.word	0x00000000
        /*0070*/ 	.short	0x000b
        /*0072*/ 	.short	0x0044
        /*0074*/ 	.byte	0x00, 0xf0, 0x11, 0x00


	//----- nvinfo : EIATTR_KPARAM_INFO
	.align		4
.L_152:
        /*0078*/ 	.byte	0x04, 0x17
        /*007a*/ 	.short	(.L_154 - .L_153)
.L_153:
        /*007c*/ 	.word	0x00000000
        /*0080*/ 	.short	0x000a
        /*0082*/ 	.short	0x0040
        /*0084*/ 	.byte	0x00, 0xf0, 0x11, 0x00


	//----- nvinfo : EIATTR_KPARAM_INFO
	.align		4
.L_154:
        /*0088*/ 	.byte	0x04, 0x17
        /*008a*/ 	.short	(.L_156 - .L_155)
.L_155:
        /*008c*/ 	.word	0x00000000
        /*0090*/ 	.short	0x0009
        /*0092*/ 	.short	0x003c
        /*0094*/ 	.byte	0x00, 0xf0, 0x11, 0x00


	//----- nvinfo : EIATTR_KPARAM_INFO
	.align		4
.L_156:
        /*0098*/ 	.byte	0x04, 0x17
        /*009a*/ 	.short	(.L_158 - .L_157)
.L_157:
        /*009c*/ 	.word	0x00000000
        /*00a0*/ 	.short	0x0008
        /*00a2*/ 	.short	0x0038
        /*00a4*/ 	.byte	0x00, 0xf0, 0x11, 0x00


	//----- nvinfo : EIATTR_KPARAM_INFO
	.align		4
.L_158:
        /*00a8*/ 	.byte	0x04, 0x17
        /*00aa*/ 	.short	(.L_160 - .L_159)
.L_159:
        /*00ac*/ 	.word	0x00000000
        /*00b0*/ 	.short	0x0007
        /*00b2*/ 	.short	0x0034
        /*00b4*/ 	.byte	0x00, 0xf0, 0x05, 0x00


	//----- nvinfo : EIATTR_KPARAM_INFO
	.align		4
.L_160:
        /*00b8*/ 	.byte	0x04, 0x17
        /*00ba*/ 	.short	(.L_162 - .L_161)
.L_161:
        /*00bc*/ 	.word	0x00000000
        /*00c0*/ 	.short	0x0006
        /*00c2*/ 	.short	0x0030
        /*00c4*/ 	.byte	0x00, 0xf0, 0x11, 0x00


	//----- nvinfo : EIATTR_KPARAM_INFO
	.align		4
.L_162:
        /*00c8*/ 	.byte	0x04, 0x17
        /*00ca*/ 	.short	(.L_164 - .L_163)
.L_163:
        /*00cc*/ 	.word	0x00000000
        /*00d0*/ 	.short	0x0005
        /*00d2*/ 	.short	0x0028
        /*00d4*/ 	.byte	0x00, 0xf0, 0x21, 0x00


	//----- nvinfo : EIATTR_KPARAM_INFO
	.align		4
.L_164:
        /*00d8*/ 	.byte	0x04, 0x17
        /*00da*/ 	.short	(.L_166 - .L_165)
.L_165:
        /*00dc*/ 	.word	0x00000000
        /*00e0*/ 	.short	0x0004
        /*00e2*/ 	.short	0x0020
        /*00e4*/ 	.byte	0x00, 0xf0, 0x21, 0x00


	//----- nvinfo : EIATTR_KPARAM_INFO
	.align		4
.L_166:
        /*00e8*/ 	.byte	0x04, 0x17
        /*00ea*/ 	.short	(.L_168 - .L_167)
.L_167:
        /*00ec*/ 	.word	0x00000000
        /*00f0*/ 	.short	0x0003
        /*00f2*/ 	.short	0x0018
        /*00f4*/ 	.byte	0x00, 0xf0, 0x21, 0x00


	//----- nvinfo : EIATTR_KPARAM_INFO
	.align		4
.L_168:
        /*00f8*/ 	.byte	0x04, 0x17
        /*00fa*/ 	.short	(.L_170 - .L_169)
.L_169:
        /*00fc*/ 	.word	0x00000000
        /*0100*/ 	.short	0x0002
        /*0102*/ 	.short	0x0010
        /*0104*/ 	.byte	0x00, 0xf0, 0x21, 0x00


	//----- nvinfo : EIATTR_KPARAM_INFO
	.align		4
.L_170:
        /*0108*/ 	.byte	0x04, 0x17
        /*010a*/ 	.short	(.L_172 - .L_171)
.L_171:
        /*010c*/ 	.word	0x00000000
        /*0110*/ 	.short	0x0001
        /*0112*/ 	.short	0x0008
        /*0114*/ 	.byte	0x00, 0xf0, 0x21, 0x00


	//----- nvinfo : EIATTR_KPARAM_INFO
	.align		4
.L_172:
        /*0118*/ 	.byte	0x04, 0x17
        /*011a*/ 	.short	(.L_174 - .L_173)
.L_173:
        /*011c*/ 	.word	0x00000000
        /*0120*/ 	.short	0x0000
        /*0122*/ 	.short	0x0000
        /*0124*/ 	.byte	0x00, 0xf0, 0x21, 0x00


	//----- nvinfo : EIATTR_SPARSE_MMA_MASK
	.align		4
.L_174:
        /*0128*/ 	.byte	0x03, 0x50
        /*012a*/ 	.short	0x0000


	//----- nvinfo : EIATTR_MAXREG_COUNT
	.align		4
        /*012c*/ 	.byte	0x03, 0x1b
        /*012e*/ 	.short	0x00ff


	//----- nvinfo : EIATTR_NUM_BARRIERS
	.align		4
        /*0130*/ 	.byte	0x02, 0x4c
        /*0132*/ 	.byte	0x01
	.zero		1


	//----- nvinfo : EIATTR_EXTERNS
	.align		4
        /*0134*/ 	.byte	0x04, 0x0f
        /*0136*/ 	.short	(.L_176 - .L_175)


	//   ....[0]....
	.align		4
.L_175:
        /*0138*/ 	.word	index@(__assertfail)


	//----- nvinfo : EIATTR_MERCURY_ISA_VERSION
	.align		4
.L_176:
        /*013c*/ 	.byte	0x03, 0x5f
        /*013e*/ 	.short	0x0101


	//----- nvinfo : EIATTR_SYSCALL_OFFSETS
	.align		4
        /*0140*/ 	.byte	0x04, 0x46
        /*0142*/ 	.short	(.L_178 - .L_177)


	//   ....[0]....
.L_177:
        /*0144*/ 	.word	0x00000230


	//----- nvinfo : EIATTR_EXIT_INSTR_OFFSETS
	.align		4
.L_178:
        /*0148*/ 	.byte	0x04, 0x1c
        /*014a*/ 	.short	(.L_180 - .L_179)


	//   ....[0]....
.L_179:
        /*014c*/ 	.word	0x00002bc0


	//   ....[1]....
        /*0150*/ 	.word	0x00002bf0


	//   ....[2]....
        /*0154*/ 	.word	0x00002ec0


	//----- nvinfo : EIATTR_CRS_STACK_SIZE
	.align		4
.L_180:
        /*0158*/ 	.byte	0x04, 0x1e
        /*015a*/ 	.short	(.L_182 - .L_181)
.L_181:
        /*015c*/ 	.word	0x00000000


	//----- nvinfo : EIATTR_CBANK_PARAM_SIZE
	.align		4
.L_182:
        /*0160*/ 	.byte	0x03, 0x19
        /*0162*/ 	.short	0x0060


	//----- nvinfo : EIATTR_PARAM_CBANK
	.align		4
        /*0164*/ 	.byte	0x04, 0x0a
        /*0166*/ 	.short	(.L_184 - .L_183)
	.align		4
.L_183:
        /*0168*/ 	.word	index@(.nv.constant0._ZN18transformer_engine30fused_qkv_rope_backward_kernelI6__halfEEvPKT_S4_S4_PKfS6_PS2_15NVTE_QKV_Formatbiiiiiiiiii)
        /*016c*/ 	.short	0x0210
        /*016e*/ 	.short	0x0060


	//----- nvinfo : EIATTR_SW_WAR
	.align		4
.L_184:
        /*0170*/ 	.byte	0x04, 0x36
        /*0172*/ 	.short	(.L_186 - .L_185)
.L_185:
        /*0174*/ 	.word	0x00000008
.L_186:


//--------------------- .nv.info._ZN18transformer_engine30fused_qkv_rope_backward_kernelIfEEvPKT_S3_S3_PKfS5_PS1_15NVTE_QKV_Formatbiiiiiiiiii --------------------------
	.section	.nv.info._ZN18transformer_engine30fused_qkv_rope_backward_kernelIfEEvPKT_S3_S3_PKfS5_PS1_15NVTE_QKV_Formatbiiiiiiiiii,"",@"SHT_CUDA_INFO"
	.sectionflags	@""
	.align	4


	//----- nvinfo : EIATTR_CUDA_API_VERSION
	.align		4
        /*0000*/ 	.byte	0x04, 0x37
        /*0002*/ 	.short	(.L_188 - .L_187)
.L_187:
        /*0004*/ 	.word	0x00000082


	//----- nvinfo : EIATTR_KPARAM_INFO
	.align		4
.L_188:
        /*0008*/ 	.byte	0x04, 0x17
        /*000a*/ 	.short	(.L_190 - .L_189)
.L_189:
        /*000c*/ 	.word	0x00000000
        /*0010*/ 	.short	0x0011
        /*0012*/ 	.short	0x005c
        /*0014*/ 	.byte	0x00, 0xf0, 0x11, 0x00


	//----- nvinfo : EIATTR_KPARAM_INFO
	.align		4
.L_190:
        /*0018*/ 	.byte	0x04, 0x17
        /*001a*/ 	.short	(.L_192 - .L_191)
.L_191:
        /*001c*/ 	.word	0x00000000
        /*0020*/ 	.short	0x0010
        /*0022*/ 	.short	0x0058
        /*0024*/ 	.byte	0x00, 0xf0, 0x11, 0x00


	//----- nvinfo : EIATTR_KPARAM_INFO
	.align		4
.L_192:
        /*0028*/ 	.byte	0x04, 0x17
        /*002a*/ 	.short	(.L_194 - .L_193)
.L_193:
        /*002c*/ 	.word	0x00000000
        /*0030*/ 	.short	0x000f
        /*0032*/ 	.short	0x0054
        /*0034*/ 	.byte	0x00, 0xf0, 0x11, 0x00


	//----- nvinfo : EIATTR_KPARAM_INFO
	.align		4
.L_194:
        /*0038*/ 	.byte	0x04, 0x17
        /*003a*/ 	.short	(.L_196 - .L_195)
.L_195:
        /*003c*/ 	.word	0x00000000
        /*0040*/ 	.short	0x000e
        /*0042*/ 	.short	0x0050
        /*0044*/ 	.byte	0x00, 0xf0, 0x11, 0x00


	//----- nvinfo : EIATTR_KPARAM_INFO
	.align		4
.L_196:
        /*0048*/ 	.byte	0x04, 0x17
        /*004a*/ 	.short	(.L_198 - .L_197)
.L_197:
        /*004c*/ 	.word	0x00000000
        /*0050*/ 	.short	0x000d
        /*0052*/ 	.short	0x004c
        /*0054*/ 	.byte	0x00, 0xf0, 0x11, 0x00


	//----- nvinfo : EIATTR_KPARAM_INFO
	.align		4
.L_198:
        /*0058*/ 	.byte	0x04, 0x17
        /*005a*/ 	.short	(.L_200 - .L_199)
.L_199:
        /*005c*/ 	.word	0x00000000
        /*0060*/ 	.short	0x000c
        /*0062*/ 	.short	0x0048
        /*0064*/ 	.byte	0x00, 0xf0, 0x11, 0x00


	//----- nvinfo : EIATTR_KPARAM_INFO
	.align		4
.L_200:
        /*0068*/ 	.byte	0x04, 0x17
        /*006a*/ 	.short	(.L_202 - .L_201)
.L_201:
        /*006c*/ 	.word	0x00000000
        /*0070*/ 	.short	0x000b
        /*0072*/ 	.short	0x0044
        /*0074*/ 	.byte	0x00, 0xf0, 0x11, 0x00


	//----- nvinfo : EIATTR_KPARAM_INFO
	.align		4
.L_202:
        /*0078*/ 	.byte	0x04, 0x17
        /*007a*/ 	.short	(.L_204 - .L_203)
.L_203:
        /*007c*/ 	.word	0x00000000
        /*0080*/ 	.short	0x000a
        /*0082*/ 	.short	0x0040
        /*0084*/ 	.byte	0x00, 0xf0, 0x11, 0x00


	//----- nvinfo : EIATTR_KPARAM_INFO
	.align		4
.L_204:
        /*0088*/ 	.byte	0x04, 0x17
        /*008a*/ 	.short	(.L_206 - .L_205)
.L_205:
        /*008c*/ 	.word	0x00000000
        /*0090*/ 	.short	0x0009
        /*0092*/ 	.short	0x003c
        /*0094*/ 	.byte	0x00, 0xf0, 0x11, 0x00


	//----- nvinfo : EIATTR_KPARAM_INFO
	.align		4
.L_206:
        /*0098*/ 	.byte	0x04, 0x17
        /*009a*/ 	.short	(.L_208 - .L_207)
.L_207:
        /*009c*/ 	.word	0x00000000
        /*00a0*/ 	.short	0x0008
        /*00a2*/ 	.short	0x0038
        /*00a4*/ 	.byte	0x00, 0xf0, 0x11, 0x00


	//----- nvinfo : EIATTR_KPARAM_INFO
	.align		4
.L_208:
        /*00a8*/ 	.byte	0x04, 0x17
        /*00aa*/ 	.short	(.L_210 - .L_209)
.L_209:
        /*00ac*/ 	.word	0x00000000
        /*00b0*/ 	.short	0x0007
        /*00b2*/ 	.short	0x0034
        /*00b4*/ 	.byte	0x00, 0xf0, 0x05, 0x00


	//----- nvinfo : EIATTR_KPARAM_INFO
	.align		4
.L_210:
        /*00b8*/ 	.byte	0x04, 0x17
        /*00ba*/ 	.short	(.L_212 - .L_211)
.L_211:
        /*00bc*/ 	.word	0x00000000
        /*00c0*/ 	.short	0x0006
        /*00c2*/ 	.short	0x0030
        /*00c4*/ 	.byte	0x00, 0xf0, 0x11, 0x00


	//----- nvinfo : EIATTR_KPARAM_INFO
	.align		4
.L_212:
        /*00c8*/ 	.byte	0x04, 0x17
        /*00ca*/ 	.short	(.L_214 - .L_213)
.L_213:
        /*00cc*/ 	.word	0x00000000
        /*00d0*/ 	.short	0x0005
        /*00d2*/ 	.short	0x0028
        /*00d4*/ 	.byte	0x00, 0xf0, 0x21, 0x00


	//----- nvinfo : EIATTR_KPARAM_INFO
	.align		4
.L_214:
        /*00d8*/ 	.byte	0x04, 0x17
        /*00da*/ 	.short	(.L_216 - .L_215)
.L_215:
        /*00dc*/ 	.word	0x00000000
        /*00e0*/ 	.short	0x0004
        /*00e2*/ 	.short	0x0020
        /*00e4*/ 	.byte	0x00, 0xf0, 0x21, 0x00


	//----- nvinfo : EIATTR_KPARAM_INFO
	.align		4
.L_216:
        /*00e8*/ 	.byte	0x04, 0x17
        /*00ea*/ 	.short	(.L_218 - .L_217)
.L_217:
        /*00ec*/ 	.word	0x00000000
        /*00f0*/ 	.short	0x0003
        /*00f2*/ 	.short	0x0018
        /*00f4*/ 	.byte	0x00, 0xf0, 0x21, 0x00


	//----- nvinfo : EIATTR_KPARAM_INFO
	.align		4
.L_218:
        /*00f8*/ 	.byte	0x04, 0x17
        /*00fa*/ 	.short	(.L_220 - .L_219)
.L_219:
        /*00fc*/ 	.word	0x00000000
        /*0100*/ 	.short	0x0002
        /*0102*/ 	.short	0x0010
        /*0104*/ 	.byte	0x00, 0xf0, 0x21, 0x00


	//----- nvinfo : EIATTR_KPARAM_INFO
	.align		4
.L_220:
        /*0108*/ 	.byte	0x04, 0x17
        /*010a*/ 	.short	(.L_222 - .L_221)
.L_221:
        /*010c*/ 	.word	0x00000000
        /*0110*/ 	.short	0x0001
        /*0112*/ 	.short	0x0008
        /*0114*/ 	.byte	0x00, 0xf0, 0x21, 0x00


	//----- nvinfo : EIATTR_KPARAM_INFO
	.align		4
.L_222:
        /*0118*/ 	.byte	0x04, 0x17
        /*011a*/ 	.short	(.L_224 - .L_223)
.L_223:
        /*011c*/ 	.word	0x00000000
        /*0120*/ 	.short	0x0000
        /*0122*/ 	.short	0x0000
        /*0124*/ 	.byte	0x00, 0xf0, 0x21, 0x00


	//----- nvinfo : EIATTR_SPARSE_MMA_MASK
	.align		4
.L_224:
        /*0128*/ 	.byte	0x03, 0x50
        /*012a*/ 	.short	0x0000


	//----- nvinfo : EIATTR_MAXREG_COUNT
	.align		4
        /*012c*/ 	.byte	0x03, 0x1b
        /*012e*/ 	.short	0x00ff


	//----- nvinfo : EIATTR_NUM_BARRIERS
	.align		4
        /*0130*/ 	.byte	0x02, 0x4c
        /*0132*/ 	.byte	0x01
	.zero		1


	//----- nvinfo : EIATTR_EXTERNS
	.align		4
        /*0134*/ 	.byte	0x04, 0x0f
        /*0136*/ 	.short	(.L_226 - .L_225)


	//   ....[0]....
	.align		4
.L_225:
        /*0138*/ 	.word	index@(__assertfail)


	//----- nvinfo : EIATTR_MERCURY_ISA_VERSION
	.align		4
.L_226:
        /*013c*/ 	.byte	0x03, 0x5f
        /*013e*/ 	.short	0x0101


	//----- nvinfo : EIATTR_SYSCALL_OFFSETS
	.align		4
        /*0140*/ 	.byte	0x04, 0x46
        /*0142*/ 	.short	(.L_228 - .L_227)


	//   ....[0]....
.L_227:
        /*0144*/ 	.word	0x00000230


	//----- nvinfo : EIATTR_EXIT_INSTR_OFFSETS
	.align		4
.L_228:
        /*0148*/ 	.byte	0x04, 0x1c
        /*014a*/ 	.short	(.L_230 - .L_229)


	//   ....[0]....
.L_229:
        /*014c*/ 	.word	0x00002b50


	//   ....[1]....
        /*0150*/ 	.word	0x00002b80


	//   ....[2]....
        /*0154*/ 	.word	0x00002e50


	//----- nvinfo : EIATTR_CRS_STACK_SIZE
	.align		4
.L_230:
        /*0158*/ 	.byte	0x04, 0x1e
        /*015a*/ 	.short	(.L_232 - .L_231)
.L_231:
        /*015c*/ 	.word	0x00000000


	//----- nvinfo : EIATTR_CBANK_PARAM_SIZE
	.align		4
.L_232:
        /*0160*/ 	.byte	0x03, 0x19
        /*0162*/ 	.short	0x0060


	//----- nvinfo : EIATTR_PARAM_CBANK
	.align		4
        /*0164*/ 	.byte	0x04, 0x0a
        /*0166*/ 	.short	(.L_234 - .L_233)
	.align		4
.L_233:
        /*0168*/ 	.word	index@(.nv.constant0._ZN18transformer_engine30fused_qkv_rope_backward_kernelIfEEvPKT_S3_S3_PKfS5_PS1_15NVTE_QKV_Formatbiiiiiiiiii)
        /*016c*/ 	.short	0x0210
        /*016e*/ 	.short	0x0060


	//----- nvinfo : EIATTR_SW_WAR
	.align		4
.L_234:
        /*0170*/ 	.byte	0x04, 0x36
        /*0172*/ 	.short	(.L_236 - .L_235)
.L_235:
        /*0174*/ 	.word	0x00000008
.L_236:


//--------------------- .nv.info._ZN18transformer_engine29fused_qkv_rope_forward_kernelI13__nv_bfloat16EEvPKT_PKfS6_PKiPS2_S9_S9_15NVTE_QKV_Formatbiiiiiiiiii --------------------------
	.section	.nv.info._ZN18transformer_engine29fused_qkv_rope_forward_kernelI13__nv_bfloat16EEvPKT_PKfS6_PKiPS2_S9_S9_15NVTE_QKV_Formatbiiiiiiiiii,"",@"SHT_CUDA_INFO"
	.sectionflags	@""
	.align	4


	//----- nvinfo : EIATTR_CUDA_API_VERSION
	.align		4
        /*0000*/ 	.byte	0x04, 0x37
        /*0002*/ 	.short	(.L_238 - .L_237)
.L_237:
        /*0004*/ 	.word	0x00000082


	//----- nvinfo : EIATTR_KPARAM_INFO
	.align		4
.L_238:
        /*0008*/ 	.byte	0x04, 0x17
        /*000a*/ 	.short	(.L_240 - .L_239)
.L_239:
        /*000c*/ 	.word	0x00000000
        /*0010*/ 	.short	0x0012
        /*0012*/ 	.short	0x0064
        /*0014*/ 	.byte	0x00, 0xf0, 0x11, 0x00


	//----- nvinfo : EIATTR_KPARAM_INFO
	.align		4
.L_240:
        /*0018*/ 	.byte	0x04, 0x17
        /*001a*/ 	.short	(.L_242 - .L_241)
.L_241:
        /*001c*/ 	.word	0x00000000
        /*0020*/ 	.short	0x0011
        /*0022*/ 	.short	0x0060
        /*0024*/ 	.byte	0x00, 0xf0, 0x11, 0x00


	//----- nvinfo : EIATTR_KPARAM_INFO
	.align		4
.L_242:
        /*0028*/ 	.byte	0x04, 0x17
        /*002a*/ 	.short	(.L_244 - .L_243)
.L_243:
        /*002c*/ 	.word	0x00000000
        /*0030*/ 	.short	0x0010
        /*0032*/ 	.short	0x005c
        /*0034*/ 	.byte	0x00, 0xf0, 0x11, 0x00


	//----- nvinfo : EIATTR_KPARAM_INFO
	.align		4
.L_244:
        /*0038*/ 	.byte	0x04, 0x17
        /*003a*/ 	.short	(.L_246 - .L_245)
.L_245:
        /*003c*/ 	.word	0x00000000
        /*0040*/ 	.short	0x000f
        /*0042*/ 	.short	0x0058
        /*0044*/ 	.byte	0x00, 0xf0, 0x11, 0x00


	//----- nvinfo : EIATTR_KPARAM_INFO
	.align		4
.L_246:
        /*0048*/ 	.byte	0x04, 0x17
        /*004a*/ 	.short	(.L_248 - .L_247)
.L_247:
        /*004c*/ 	.word	0x00000000
        /*0050*/ 	.short	0x000e
        /*0052*/ 	.short	0x0054
        /*0054*/ 	.byte	0x00, 0xf0, 0x11, 0x00


	//----- nvinfo : EIATTR_KPARAM_INFO
	.align		4
.L_248:
        /*0058*/ 	.byte	0x04, 0x17
        /*005a*/ 	.short	(.L_250 - .L_249)
.L_249:
        /*005c*/ 	.word	0x00000000
        /*0060*/ 	.short	0x000d
        /*0062*/ 	.short	0x0050
        /*0064*/ 	.byte	0x00, 0xf0, 0x11, 0x00


	//----- nvinfo : EIATTR_KPARAM_INFO
	.align		4
.L_250:
        /*0068*/ 	.byte	0x04, 0x17
        /*006a*/ 	.short	(.L_252 - .L_251)
.L_251:
        /*006c*/ 	.word	0x00000000
        /*0070*/ 	.short	0x000c
        /*0072*/ 	.short	0x004c
        /*0074*/ 	.byte	0x00, 0xf0, 0x11, 0x00


	//----- nvinfo : EIATTR_KPARAM_INFO
	.align		4
.L_252:
        /*0078*/ 	.byte	0x04, 0x17
        /*007a*/ 	.short	(.L_254 - .L_253)
.L_253:
        /*007c*/ 	.word	0x00000000
        /*0080*/ 	.short	0x000b
        /*0082*/ 	.short	0x0048
        /*0084*/ 	.byte	0x00, 0xf0, 0x11, 0x00


	//----- nvinfo : EIATTR_KPARAM_INFO
	.align		4
.L_254:
        /*0088*/ 	.byte	0x04, 0x17
        /*008a*/ 	.short	(.L_256 - .L_255)
.L_255:
        /*008c*/ 	.word	0x00000000
        /*0090*/ 	.short	0x000a
        /*0092*/ 	.short	0x0044
        /*0094*/ 	.byte	0x00, 0xf0, 0x11, 0x00


	//----- nvinfo : EIATTR_KPARAM_INFO
	.align		4
.L_256:
        /*0098*/ 	.byte	0x04, 0x17
        /*009a*/ 	.short	(.L_258 - .L_257)
.L_257:
        /*009c*/ 	.word	0x00000000
        /*00a0*/ 	.short	0x0009
        /*00a2*/ 	.short	0x0040
        /*00a4*/ 	.byte	0x00, 0xf0, 0x11, 0x00


	//----- nvinfo : EIATTR_KPARAM_INFO
	.align		4
.L_258:
        /*00a8*/ 	.byte	0x04, 0x17
        /*00aa*/ 	.short	(.L_260 - .L_259)
.L_259:
        /*00ac*/ 	.word	0x00000000
        /*00b0*/ 	.short	0x0008
        /*00b2*/ 	.short	0x003c
        /*00b4*/ 	.byte	0x00, 0xf0, 0x05, 0x00


	//----- nvinfo : EIATTR_KPARAM_INFO
	.align		4
.L_260:
        /*00b8*/ 	.byte	0x04, 0x17
        /*00ba*/ 	.short	(.L_262 - .L_261)
.L_261:
        /*00bc*/ 	.word	0x00000000
        /*00c0*/ 	.short	0x0007
        /*00c2*/ 	.short	0x0038
        /*00c4*/ 	.byte	0x00, 0xf0, 0x11, 0x00


	//----- nvinfo : EIATTR_KPARAM_INFO
	.align		4
.L_262:
        /*00c8*/ 	.byte	0x04, 0x17
        /*00ca*/ 	.short	(.L_264 - .L_263)
.L_263:
        /*00cc*/ 	.word	0x00000000
        /*00d0*/ 	.short	0x0006
        /*00d2*/ 	.short	0x0030
        /*00d4*/ 	.byte	0x00, 0xf0, 0x21, 0x00


	//----- nvinfo : EIATTR_KPARAM_INFO
	.align		4
.L_264:
        /*00d8*/ 	.byte	0x04, 0x17
        /*00da*/ 	.short	(.L_266 - .L_265)
.L_265:
        /*00dc*/ 	.word	0x00000000
        /*00e0*/ 	.short	0x0005
        /*00e2*/ 	.short	0x0028
        /*00e4*/ 	.byte	0x00, 0xf0, 0x21, 0x00


	//----- nvinfo : EIATTR_KPARAM_INFO
	.align		4
.L_266:
        /*00e8*/ 	.byte	0x04, 0x17
        /*00ea*/ 	.short	(.L_268 - .L_267)
.L_267:
        /*00ec*/ 	.word	0x00000000
        /*00f0*/ 	.short	0x0004
        /*00f2*/ 	.short	0x0020
        /*00f4*/ 	.byte	0x00, 0xf0, 0x21, 0x00


	//----- nvinfo : EIATTR_KPARAM_INFO
	.align		4
.L_268:
        /*00f8*/ 	.byte	0x04, 0x17
        /*00fa*/ 	.short	(.L_270 - .L_269)
.L_269:
        /*00fc*/ 	.word	0x00000000
        /*0100*/ 	.short	0x0003
        /*0102*/ 	.short	0x0018
        /*0104*/ 	.byte	0x00, 0xf0, 0x21, 0x00


	//----- nvinfo : EIATTR_KPARAM_INFO
	.align		4
.L_270:
        /*0108*/ 	.byte	0x04, 0x17
        /*010a*/ 	.short	(.L_272 - .L_271)
.L_271:
        /*010c*/ 	.word	0x00000000
        /*0110*/ 	.short	0x0002
        /*0112*/ 	.short	0x0010
        /*0114*/ 	.byte	0x00, 0xf0, 0x21, 0x00


	//----- nvinfo : EIATTR_KPARAM_INFO
	.align		4
.L_272:
        /*0118*/ 	.byte	0x04, 0x17
        /*011a*/ 	.short	(.L_274 - .L_273)
.L_273:
        /*011c*/ 	.word	0x00000000
        /*0120*/ 	.short	0x0001
        /*0122*/ 	.short	0x0008
        /*0124*/ 	.byte	0x00, 0xf0, 0x21, 0x00


	//----- nvinfo : EIATTR_KPARAM_INFO
	.align		4
.L_274:
        /*0128*/ 	.byte	0x04, 0x17
        /*012a*/ 	.short	(.L_276 - .L_275)
.L_275:
        /*012c*/ 	.word	0x00000000
        /*0130*/ 	.short	0x0000
        /*0132*/ 	.short	0x0000
        /*0134*/ 	.byte	0x00, 0xf0, 0x21, 0x00


	//----- nvinfo : EIATTR_SPARSE_MMA_MASK
	.align		4
.L_276:
        /*0138*/ 	.byte	0x03, 0x50
        /*013a*/ 	.short	0x0000


	//----- nvinfo : EIATTR_MAXREG_COUNT
	.align		4
        /*013c*/ 	.byte	0x03, 0x1b
        /*013e*/ 	.short	0x00ff


	//----- nvinfo : EIATTR_NUM_BARRIERS
	.align		4
        /*0140*/ 	.byte	0x02, 0x4c
        /*0142*/ 	.byte	0x01
	.zero		1


	//----- nvinfo : EIATTR_EXTERNS
	.align		4
        /*0144*/ 	.byte	0x04, 0x0f
        /*0146*/ 	.short	(.L_278 - .L_277)


	//   ....[0]....
	.align		4
.L_277:
        /*0148*/ 	.word	index@(__assertfail)


	//----- nvinfo : EIATTR_MERCURY_ISA_VERSION
	.align		4
.L_278:
        /*014c*/ 	.byte	0x03, 0x5f
        /*014e*/ 	.short	0x0101


	//----- nvinfo : EIATTR_SYSCALL_OFFSETS
	.align		4
        /*0150*/ 	.byte	0x04, 0x46
        /*0152*/ 	.short	(.L_280 - .L_279)


	//   ....[0]....
.L_279:
        /*0154*/ 	.word	0x000002f0


	//----- nvinfo : EIATTR_EXIT_INSTR_OFFSETS
	.align		4
.L_280:
        /*0158*/ 	.byte	0x04, 0x1c
        /*015a*/ 	.short	(.L_282 - .L_281)


	//   ....[0]....
.L_281:
        /*015c*/ 	.word	0x000028d0


	//   ....[1]....
        /*0160*/ 	.word	0x00002930


	//   ....[2]....
        /*0164*/ 	.word	0x00002960


	//   ....[3]....
        /*0168*/ 	.word	0x00002ba0


	//----- nvinfo : EIATTR_CRS_STACK_SIZE
	.align		4
.L_282:
        /*016c*/ 	.byte	0x04, 0x1e
        /*016e*/ 	.short	(.L_284 - .L_283)
.L_283:
        /*0170*/ 	.word	0x00000000


	//----- nvinfo : EIATTR_CBANK_PARAM_SIZE
	.align		4
.L_284:
        /*0174*/ 	.byte	0x03, 0x19
        /*0176*/ 	.short	0x0068


	//----- nvinfo : EIATTR_PARAM_CBANK
	.align		4
        /*0178*/ 	.byte	0x04, 0x0a
        /*017a*/ 	.short	(.L_286 - .L_285)
	.align		4
.L_285:
        /*017c*/ 	.word	index@(.nv.constant0._ZN18transformer_engine29fused_qkv_rope_forward_kernelI13__nv_bfloat16EEvPKT_PKfS6_PKiPS2_S9_S9_15NVTE_QKV_Formatbiiiiiiiiii)
        /*0180*/ 	.short	0x0210
        /*0182*/ 	.short	0x0068


	//----- nvinfo : EIATTR_SW_WAR
	.align		4
.L_286:
        /*0184*/ 	.byte	0x04, 0x36
        /*0186*/ 	.short	(.L_288 - .L_287)
.L_287:
        /*0188*/ 	.word	0x00000008
.L_288:


//--------------------- .nv.info._ZN18transformer_engine29fused_qkv_rope_forward_kernelI6__halfEEvPKT_PKfS6_PKiPS2_S9_S9_15NVTE_QKV_Formatbiiiiiiiiii --------------------------
	.section	.nv.info._ZN18transformer_engine29fused_qkv_rope_forward_kernelI6__halfEEvPKT_PKfS6_PKiPS2_S9_S9_15NVTE_QKV_Formatbiiiiiiiiii,"",@"SHT_CUDA_INFO"
	.sectionflags	@""
	.align	4


	//----- nvinfo : EIATTR_CUDA_API_VERSION
	.align		4
        /*0000*/ 	.byte	0x04, 0x37
        /*0002*/ 	.short	(.L_290 - .L_289)
.L_289:
        /*0004*/ 	.word	0x00000082


	//----- nvinfo : EIATTR_KPARAM_INFO
	.align		4
.L_290:
        /*0008*/ 	.byte	0x04, 0x17
        /*000a*/ 	.short	(.L_292 - .L_291)
.L_291:
        /*000c*/ 	.word	0x00000000
        /*0010*/ 	.short	0x0012
        /*0012*/ 	.short	0x0064
        /*0014*/ 	.byte	0x00, 0xf0, 0x11, 0x00


	//----- nvinfo : EIATTR_KPARAM_INFO
	.align		4
.L_292:
        /*0018*/ 	.byte	0x04, 0x17
        /*001a*/ 	.short	(.L_294 - .L_293)
.L_293:
        /*001c*/ 	.word	0x00000000
        /*0020*/ 	.short	0x0011
        /*0022*/ 	.short	0x0060
        /*0024*/ 	.byte	0x00, 0xf0, 0x11, 0x00


	//----- nvinfo : EIATTR_KPARAM_INFO
	.align		4
.L_294:
        /*0028*/ 	.byte	0x04, 0x17
        /*002a*/ 	.short	(.L_296 - .L_295)
.L_295:
        /*002c*/ 	.word	0x00000000
        /*0030*/ 	.short	0x0010
        /*0032*/ 	.short	0x005c
        /*0034*/ 	.byte	0x00, 0xf0, 0x11, 0x00


	//----- nvinfo : EIATTR_KPARAM_INFO
	.align		4
.L_296:
        /*0038*/ 	.byte	0x04, 0x17
        /*003a*/ 	.short	(.L_298 - .L_297)
.L_297:
        /*003c*/ 	.word	0x00000000
        /*0040*/ 	.short	0x000f
        /*0042*/ 	.short	0x0058
        /*0044*/ 	.byte	0x00, 0xf0, 0x11, 0x00


	//----- nvinfo : EIATTR_KPARAM_INFO
	.align		4
.L_298:
        /*0048*/ 	.byte	0x04, 0x17
        /*004a*/ 	.short	(.L_300 - .L_299)
.L_299:
        /*004c*/ 	.word	0x00000000
        /*0050*/ 	.short	0x000e
        /*0052*/ 	.short	0x0054
        /*0054*/ 	.byte	0x00, 0xf0, 0x11, 0x00


	//----- nvinfo : EIATTR_KPARAM_INFO
	.align		4
.L_300:
        /*0058*/ 	.byte	0x04, 0x17
        /*005a*/ 	.short	(.L_302 - .L_301)
.L_301:
        /*005c*/ 	.word	0x00000000
        /*0060*/ 	.short	0x000d
        /*0062*/ 	.short	0x0050
        /*0064*/ 	.byte	0x00, 0xf0, 0x11, 0x00


	//----- nvinfo : EIATTR_KPARAM_INFO
	.align		4
.L_302:
        /*0068*/ 	.byte	0x04, 0x17
        /*006a*/ 	.short	(.L_304 - .L_303)
.L_303:
        /*006c*/ 	.word	0x00000000
        /*0070*/ 	.short	0x000c
        /*0072*/ 	.short	0x004c
        /*0074*/ 	.byte	0x00, 0xf0, 0x11, 0x00


	//----- nvinfo : EIATTR_KPARAM_INFO
	.align		4
.L_304:
        /*0078*/ 	.byte	0x04, 0x17
        /*007a*/ 	.short	(.L_306 - .L_305)
.L_305:
        /*007c*/ 	.word	0x00000000
        /*0080*/ 	.short	0x000b
        /*0082*/ 	.short	0x0048
        /*0084*/ 	.byte	0x00, 0xf0, 0x11, 0x00


	//----- nvinfo : EIATTR_KPARAM_INFO
	.align		4
.L_306:
        /*0088*/ 	.byte	0x04, 0x17
        /*008a*/ 	.short	(.L_308 - .L_307)
.L_307:
        /*008c*/ 	.word	0x00000000
        /*0090*/ 	.short	0x000a
        /*0092*/ 	.short	0x0044
        /*0094*/ 	.byte	0x00, 0xf0, 0x11, 0x00


	//----- nvinfo : EIATTR_KPARAM_INFO
	.align		4
.L_308:
        /*0098*/ 	.byte	0x04, 0x17
        /*009a*/ 	.short	(.L_310 - .L_309)
.L_309:
        /*009c*/ 	.word	0x00000000
        /*00a0*/ 	.short	0x0009
        /*00a2*/ 	.short	0x0040
        /*00a4*/ 	.byte	0x00, 0xf0, 0x11, 0x00


	//----- nvinfo : EIATTR_KPARAM_INFO
	.align		4
.L_310:
        /*00a8*/ 	.byte	0x04, 0x17
        /*00aa*/ 	.short	(.L_312 - .L_311)
.L_311:
        /*00ac*/ 	.word	0x00000000
        /*00b0*/ 	.short	0x0008
        /*00b2*/ 	.short	0x003c
        /*00b4*/ 	.byte	0x00, 0xf0, 0x05, 0x00


	//----- nvinfo : EIATTR_KPARAM_INFO
	.align		4
.L_312:
        /*00b8*/ 	.byte	0x04, 0x17
        /*00ba*/ 	.short	(.L_314 - .L_313)
.L_313:
        /*00bc*/ 	.word	0x00000000
        /*00c0*/ 	.short	0x0007
        /*00c2*/ 	.short	0x0038
        /*00c4*/ 	.byte	0x00, 0xf0, 0x11, 0x00


	//----- nvinfo : EIATTR_KPARAM_INFO
	.align		4
.L_314:
        /*00c8*/ 	.byte	0x04, 0x17
        /*00ca*/ 	.short	(.L_316 - .L_315)
.L_315:
        /*00cc*/ 	.word	0x00000000
        /*00d0*/ 	.short	0x0006
        /*00d2*/ 	.short	0x0030
        /*00d4*/ 	.byte	0x00, 0xf0, 0x21, 0x00


	//----- nvinfo : EIATTR_KPARAM_INFO
	.align		4
.L_316:
        /*00d8*/ 	.byte	0x04, 0x17
        /*00da*/ 	.short	(.L_318 - .L_317)
.L_317:
        /*00dc*/ 	.word	0x00000000
        /*00e0*/ 	.short	0x0005
        /*00e2*/ 	.short	0x0028
        /*00e4*/ 	.byte	0x00, 0xf0, 0x21, 0x00


	//----- nvinfo : EIATTR_KPARAM_INFO
	.align		4
.L_318:
        /*00e8*/ 	.byte	0x04, 0x17
        /*00ea*/ 	.short	(.L_320 - .L_319)
.L_319:
        /*00ec*/ 	.word	0x00000000
        /*00f0*/ 	.short	0x0004
        /*00f2*/ 	.short	0x0020
        /*00f4*/ 	.byte	0x00, 0xf0, 0x21, 0x00


	//----- nvinfo : EIATTR_KPARAM_INFO
	.align		4
.L_320:
        /*00f8*/ 	.byte	0x04, 0x17
        /*00fa*/ 	.short	(.L_322 - .L_321)
.L_321:
        /*00fc*/ 	.word	0x00000000
        /*0100*/ 	.short	0x0003
        /*0102*/ 	.short	0x0018
        /*0104*/ 	.byte	0x00, 0xf0, 0x21, 0x00


	//----- nvinfo : EIATTR_KPARAM_INFO
	.align		4
.L_322:
        /*0108*/ 	.byte	0x04, 0x17
        /*010a*/ 	.short	(.L_324 - .L_323)
.L_323:
        /*010c*/ 	.word	0x00000000
        /*0110*/ 	.short	0x0002
        /*0112*/ 	.short	0x0010
        /*0114*/ 	.byte	0x00, 0xf0, 0x21, 0x00


	//----- nvinfo : EIATTR_KPARAM_INFO
	.align		4
.L_324:
        /*0118*/ 	.byte	0x04, 0x17
        /*011a*/ 	.short	(.L_326 - .L_325)
.L_325:
        /*011c*/ 	.word	0x00000000
        /*0120*/ 	.short	0x0001
        /*0122*/ 	.short	0x0008
        /*0124*/ 	.byte	0x00, 0xf0, 0x21, 0x00


	//----- nvinfo : EIATTR_KPARAM_INFO
	.align		4
.L_326:
        /*0128*/ 	.byte	0x04, 0x17
        /*012a*/ 	.short	(.L_328 - .L_327)
.L_327:
        /*012c*/ 	.word	0x00000000
        /*0130*/ 	.short	0x0000
        /*0132*/ 	.short	0x0000
        /*0134*/ 	.byte	0x00, 0xf0, 0x21, 0x00


	//----- nvinfo : EIATTR_SPARSE_MMA_MASK
	.align		4
.L_328:
        /*0138*/ 	.byte	0x03, 0x50
        /*013a*/ 	.short	0x0000


	//----- nvinfo : EIATTR_MAXREG_COUNT
	.align		4
        /*013c*/ 	.byte	0x03, 0x1b
        /*013e*/ 	.short	0x00ff


	//----- nvinfo : EIATTR_NUM_BARRIERS
	.align		4
        /*0140*/ 	.byte	0x02, 0x4c
        /*0142*/ 	.byte	0x01
	.zero		1


	//----- nvinfo : EIATTR_EXTERNS
	.align		4
        /*0144*/ 	.byte	0x04, 0x0f
        /*0146*/ 	.short	(.L_330 - .L_329)


	//   ....[0]....
	.align		4
.L_329:
        /*0148*/ 	.word	index@(__assertfail)


	//----- nvinfo : EIATTR_MERCURY_ISA_VERSION
	.align		4
.L_330:
        /*014c*/ 	.byte	0x03, 0x5f
        /*014e*/ 	.short	0x0101


	//----- nvinfo : EIATTR_SYSCALL_OFFSETS
	.align		4
        /*0150*/ 	.byte	0x04, 0x46
        /*0152*/ 	.short	(.L_332 - .L_331)


	//   ....[0]....
.L_331:
        /*0154*/ 	.word	0x000002f0


	//----- nvinfo : EIATTR_EXIT_INSTR_OFFSETS
	.align		4
.L_332:
        /*0158*/ 	.byte	0x04, 0x1c
        /*015a*/ 	.short	(.L_334 - .L_333)


	//   ....[0]....
.L_333:
        /*015c*/ 	.word	0x000028d0


	//   ....[1]....
        /*0160*/ 	.word	0x00002930


	//   ....[2]....
        /*0164*/ 	.word	0x00002960


	//   ....[3]....
        /*0168*/ 	.word	0x00002ba0


	//----- nvinfo : EIATTR_CRS_STACK_SIZE
	.align		4
.L_334:
        /*016c*/ 	.byte	0x04, 0x1e
        /*016e*/ 	.short	(.L_336 - .L_335)
.L_335:
        /*0170*/ 	.word	0x00000000


	//----- nvinfo : EIATTR_CBANK_PARAM_SIZE
	.align		4
.L_336:
        /*0174*/ 	.byte	0x03, 0x19
        /*0176*/ 	.short	0x0068


	//----- nvinfo : EIATTR_PARAM_CBANK
	.align		4
        /*0178*/ 	.byte	0x04, 0x0a
        /*017a*/ 	.short	(.L_338 - .L_337)
	.align		4
.L_337:
        /*017c*/ 	.word	index@(.nv.constant0._ZN18transformer_engine29fused_qkv_rope_forward_kernelI6__halfEEvPKT_PKfS6_PKiPS2_S9_S9_15NVTE_QKV_Formatbiiiiiiiiii)
        /*0180*/ 	.short	0x0210
        /*0182*/ 	.short	0x0068


	//----- nvinfo : EIATTR_SW_WAR
	.align		4
.L_338:
        /*0184*/ 	.byte	0x04, 0x36
        /*0186*/ 	.short	(.L_340 - .L_339)
.L_339:
        /*0188*/ 	.word	0x00000008
.L_340:


//--------------------- .nv.info._ZN18transformer_engine29fused_qkv_rope_forward_kernelIfEEvPKT_PKfS5_PKiPS1_S8_S8_15NVTE_QKV_Formatbiiiiiiiiii --------------------------
	.section	.nv.info._ZN18transformer_engine29fused_qkv_rope_forward_kernelIfEEvPKT_PKfS5_PKiPS1_S8_S8_15NVTE_QKV_Formatbiiiiiiiiii,"",@"SHT_CUDA_INFO"
	.sectionflags	@""
	.align	4


	//----- nvinfo : EIATTR_CUDA_API_VERSION
	.align		4
        /*0000*/ 	.byte	0x04, 0x37
        /*0002*/ 	.short	(.L_342 - .L_341)
.L_341:
        /*0004*/ 	.word	0x00000082


	//----- nvinfo : EIATTR_KPARAM_INFO
	.align		4
.L_342:
        /*0008*/ 	.byte	0x04, 0x17
        /*000a*/ 	.short	(.L_344 - .L_343)
.L_343:
        /*000c*/ 	.word	0x00000000
        /*0010*/ 	.short	0x0012
        /*0012*/ 	.short	0x0064
        /*0014*/ 	.byte	0x00, 0xf0, 0x11, 0x00


	//----- nvinfo : EIATTR_KPARAM_INFO
	.align		4
.L_344:
        /*0018*/ 	.byte	0x04, 0x17
        /*001a*/ 	.short	(.L_346 - .L_345)
.L_345:
        /*001c*/ 	.word	0x00000000
        /*0020*/ 	.short	0x0011
        /*0022*/ 	.short	0x0060
        /*0024*/ 	.byte	0x00, 0xf0, 0x11, 0x00


	//----- nvinfo : EIATTR_KPARAM_INFO
	.align		4
.L_346:
        /*0028*/ 	.byte	0x04, 0x17
        /*002a*/ 	.short	(.L_348 - .L_347)
.L_347:
        /*002c*/ 	.word	0x00000000
        /*0030*/ 	.short	0x0010
        /*0032*/ 	.short	0x005c
        /*0034*/ 	.byte	0x00, 0xf0, 0x11, 0x00


	//----- nvinfo : EIATTR_KPARAM_INFO
	.align		4
.L_348:
        /*0038*/ 	.byte	0x04, 0x17
        /*003a*/ 	.short	(.L_350 - .L_349)
.L_349:
        /*003c*/ 	.word	0x00000000
        /*0040*/ 	.short	0x000f
        /*0042*/ 	.short	0x0058
        /*0044*/ 	.byte	0x00, 0xf0, 0x11, 0x00


	//----- nvinfo : EIATTR_KPARAM_INFO
	.align		4
.L_350:
        /*0048*/ 	.byte	0x04, 0x17
        /*004a*/ 	.short	(.L_352 - .L_351)
.L_351:
        /*004c*/ 	.word	0x00000000
        /*0050*/ 	.short	0x000e
        /*0052*/ 	.short	0x0054
        /*0054*/ 	.byte	0x00, 0xf0, 0x11, 0x00


	//----- nvinfo : EIATTR_KPARAM_INFO
	.align		4
.L_352:
        /*0058*/ 	.byte	0x04, 0x17
        /*005a*/ 	.short	(.L_354 - .L_353)
.L_353:
        /*005c*/ 	.word	0x00000000
        /*0060*/ 	.short	0x000d
        /*0062*/ 	.short	0x0050
        /*0064*/ 	.byte	0x00, 0xf0, 0x11, 0x00


	//----- nvinfo : EIATTR_KPARAM_INFO
	.align		4
.L_354:
        /*0068*/ 	.byte	0x04, 0x17
        /*006a*/ 	.short	(.L_356 - .L_355)
.L_355:
        /*006c*/ 	.word	0x00000000
        /*0070*/ 	.short	0x000c
        /*0072*/ 	.short	0x004c
        /*0074*/ 	.byte	0x00, 0xf0, 0x11, 0x00


	//----- nvinfo : EIATTR_KPARAM_INFO
	.align		4
.L_356:
        /*0078*/ 	.byte	0x04, 0x17
        /*007a*/ 	.short	(.L_358 - .L_357)
.L_357:
        /*007c*/ 	.word	0x00000000
        /*0080*/ 	.short	0x000b
        /*0082*/ 	.short	0x0048
        /*0084*/ 	.byte	0x00, 0xf0, 0x11, 0x00


	//----- nvinfo : EIATTR_KPARAM_INFO
	.align		4
.L_358:
        /*0088*/ 	.byte	0x04, 0x17
        /*008a*/ 	.short	(.L_360 - .L_359)
.L_359:
        /*008c*/ 	.word	0x00000000
        /*0090*/ 	.short	0x000a
        /*0092*/ 	.short	0x0044
        /*0094*/ 	.byte	0x00, 0xf0, 0x11, 0x00


	//----- nvinfo : EIATTR_KPARAM_INFO
	.align		4
.L_360:
        /*0098*/ 	.byte	0x04, 0x17
        /*009a*/ 	.short	(.L_362 - .L_361)
.L_361:
        /*009c*/ 	.word	0x00000000
        /*00a0*/ 	.short	0x0009
        /*00a2*/ 	.short	0x0040
        /*00a4*/ 	.byte	0x00, 0xf0, 0x11, 0x00


	//----- nvinfo : EIATTR_KPARAM_INFO
	.align		4
.L_362:
        /*00a8*/ 	.byte	0x04, 0x17
        /*00aa*/ 	.short	(.L_364 - .L_363)
.L_363:
        /*00ac*/ 	.word	0x00000000
        /*00b0*/ 	.short	0x0008
        /*00b2*/ 	.short	0x003c
        /*00b4*/ 	.byte	0x00, 0xf0, 0x05, 0x00


	//----- nvinfo : EIATTR_KPARAM_INFO
	.align		4
.L_364:
        /*00b8*/ 	.byte	0x04, 0x17
        /*00ba*/ 	.short	(.L_366 - .L_365)
.L_365:
        /*00bc*/ 	.word	0x00000000
        /*00c0*/ 	.short	0x0007
        /*00c2*/ 	.short	0x0038
        /*00c4*/ 	.byte	0x00, 0xf0, 0x11, 0x00


	//----- nvinfo : EIATTR_KPARAM_INFO
	.align		4
.L_366:
        /*00c8*/ 	.byte	0x04, 0x17
        /*00ca*/ 	.short	(.L_368 - .L_367)
.L_367:
        /*00cc*/ 	.word	0x00000000
        /*00d0*/ 	.short	0x0006
        /*00d2*/ 	.short	0x0030
        /*00d4*/ 	.byte	0x00, 0xf0, 0x21, 0x00


	//----- nvinfo : EIATTR_KPARAM_INFO
	.align		4
.L_368:
        /*00d8*/ 	.byte	0x04, 0x17
        /*00da*/ 	.short	(.L_370 - .L_369)
.L_369:
        /*00dc*/ 	.word	0x00000000
        /*00e0*/ 	.short	0x0005
        /*00e2*/ 	.short	0x0028
        /*00e4*/ 	.byte	0x00, 0xf0, 0x21, 0x00


	//----- nvinfo : EIATTR_KPARAM_INFO
	.align		4
.L_370:
        /*00e8*/ 	.byte	0x04, 0x17
        /*00ea*/ 	.short	(.L_372 - .L_371)
.L_371:
        /*00ec*/ 	.word	0x00000000
        /*00f0*/ 	.short	0x0004
        /*00f2*/ 	.short	0x0020
        /*00f4*/ 	.byte	0x00, 0xf0, 0x21, 0x00


	//----- nvinfo : EIATTR_KPARAM_INFO
	.align		4
.L_372:
        /*00f8*/ 	.byte	0x04, 0x17
        /*00fa*/ 	.short	(.L_374 - .L_373)
.L_373:
        /*00fc*/ 	.word	0x00000000
        /*0100*/ 	.short	0x0003
        /*0102*/ 	.short	0x0018
        /*0104*/ 	.byte	0x00, 0xf0, 0x21, 0x00


	//----- nvinfo : EIATTR_KPARAM_INFO
	.align		4
.L_374:
        /*0108*/ 	.byte	0x04, 0x17
        /*010a*/ 	.short	(.L_376 - .L_375)
.L_375:
        /*010c*/ 	.word	0x00000000
        /*0110*/ 	.short	0x0002
        /*0112*/ 	.short	0x0010
        /*0114*/ 	.byte	0x00, 0xf0, 0x21, 0x00


	//----- nvinfo : EIATTR_KPARAM_INFO
	.align		4
.L_376:
        /*0118*/ 	.byte	0x04, 0x17
        /*011a*/ 	.short	(.L_378 - .L_377)
.L_377:
        /*011c*/ 	.word	0x00000000
        /*0120*/ 	.short	0x0001
        /*0122*/ 	.short	0x0008
        /*0124*/ 	.byte	0x00, 0xf0, 0x21, 0x00


	//----- nvinfo : EIATTR_KPARAM_INFO
	.align		4
.L_378:
        /*0128*/ 	.byte	0x04, 0x17
        /*012a*/ 	.short	(.L_380 - .L_379)
.L_379:
        /*012c*/ 	.word	0x00000000
        /*0130*/ 	.short	0x0000
        /*0132*/ 	.short	0x0000
        /*0134*/ 	.byte	0x00, 0xf0, 0x21, 0x00


	//----- nvinfo : EIATTR_SPARSE_MMA_MASK
	.align		4
.L_380:
        /*0138*/ 	.byte	0x03, 0x50
        /*013a*/ 	.short	0x0000


	//----- nvinfo : EIATTR_MAXREG_COUNT
	.align		4
        /*013c*/ 	.byte	0x03, 0x1b
        /*013e*/ 	.short	0x00ff


	//----- nvinfo : EIATTR_NUM_BARRIERS
	.align		4
        /*0140*/ 	.byte	0x02, 0x4c
        /*0142*/ 	.byte	0x01
	.zero		1


	//----- nvinfo : EIATTR_EXTERNS
	.align		4
        /*0144*/ 	.byte	0x04, 0x0f
        /*0146*/ 	.short	(.L_382 - .L_381)


	//   ....[0]....
	.align		4
.L_381:
        /*0148*/ 	.word	index@(__assertfail)


	//----- nvinfo : EIATTR_MERCURY_ISA_VERSION
	.align		4
.L_382:
        /*014c*/ 	.byte	0x03, 0x5f
        /*014e*/ 	.short	0x0101


	//----- nvinfo : EIATTR_SYSCALL_OFFSETS
	.align		4
        /*0150*/ 	.byte	0x04, 0x46
        /*0152*/ 	.short	(.L_384 - .L_383)


	//   ....[0]....
.L_383:
        /*0154*/ 	.word	0x000002f0


	//----- nvinfo : EIATTR_EXIT_INSTR_OFFSETS
	.align		4
.L_384:
        /*0158*/ 	.byte	0x04, 0x1c
        /*015a*/ 	.short	(.L_386 - .L_385)


	//   ....[0]....
.L_385:
        /*015c*/ 	.word	0x000027f0


	//   ....[1]....
        /*0160*/ 	.word	0x00002850


	//   ....[2]....
        /*0164*/ 	.word	0x00002880


	//   ....[3]....
        /*0168*/ 	.word	0x00002ac0


	//----- nvinfo : EIATTR_CRS_STACK_SIZE
	.align		4
.L_386:
        /*016c*/ 	.byte	0x04, 0x1e
        /*016e*/ 	.short	(.L_388 - .L_387)
.L_387:
        /*0170*/ 	.word	0x00000000


	//----- nvinfo : EIATTR_CBANK_PARAM_SIZE
	.align		4
.L_388:
        /*0174*/ 	.byte	0x03, 0x19
        /*0176*/ 	.short	0x0068


	//----- nvinfo : EIATTR_PARAM_CBANK
	.align		4
        /*0178*/ 	.byte	0x04, 0x0a
        /*017a*/ 	.short	(.L_390 - .L_389)
	.align		4
.L_389:
        /*017c*/ 	.word	index@(.nv.constant0._ZN18transformer_engine29fused_qkv_rope_forward_kernelIfEEvPKT_PKfS5_PKiPS1_S8_S8_15NVTE_QKV_Formatbiiiiiiiiii)
        /*0180*/ 	.short	0x0210
        /*0182*/ 	.short	0x0068


	//----- nvinfo : EIATTR_SW_WAR
	.align		4
.L_390:
        /*0184*/ 	.byte	0x04, 0x36
        /*0186*/ 	.short	(.L_392 - .L_391)
.L_391:
        /*0188*/ 	.word	0x00000008
.L_392:


//--------------------- .nv.info._ZN18transformer_engine26fused_rope_backward_kernelI13__nv_bfloat16EEvPKT_PKiPKfPS2_biiiiiiiiiiiiii --------------------------
	.section	.nv.info._ZN18transformer_engine26fused_rope_backward_kernelI13__nv_bfloat16EEvPKT_PKiPKfPS2_biiiiiiiiiiiiii,"",@"SHT_CUDA_INFO"
	.sectionflags	@""
	.align	4


	//----- nvinfo : EIATTR_CUDA_API_VERSION
	.align		4
        /*0000*/ 	.byte	0x04, 0x37
        /*0002*/ 	.short	(.L_394 - .L_393)
.L_393:
        /*0004*/ 	.word	0x00000082


	//----- nvinfo : EIATTR_KPARAM_INFO
	.align		4
.L_394:
        /*0008*/ 	.byte	0x04, 0x17
        /*000a*/ 	.short	(.L_396 - .L_395)
.L_395:
        /*000c*/ 	.word	0x00000000
        /*0010*/ 	.short	0x0012
        /*0012*/ 	.short	0x0058
        /*0014*/ 	.byte	0x00, 0xf0, 0x11, 0x00


	//----- nvinfo : EIATTR_KPARAM_INFO
	.align		4
.L_396:
        /*0018*/ 	.byte	0x04, 0x17
        /*001a*/ 	.short	(.L_398 - .L_397)
.L_397:
        /*001c*/ 	.word	0x00000000
        /*0020*/ 	.short	0x0011
        /*0022*/ 	.short	0x0054
        /*0024*/ 	.byte	0x00, 0xf0, 0x11, 0x00


	//----- nvinfo : EIATTR_KPARAM_INFO
	.align		4
.L_398:
        /*0028*/ 	.byte	0x04, 0x17
        /*002a*/ 	.short	(.L_400 - .L_399)
.L_399:
        /*002c*/ 	.word	0x00000000
        /*0030*/ 	.short	0x0010
        /*0032*/ 	.short	0x0050
        /*0034*/ 	.byte	0x00, 0xf0, 0x11, 0x00


	//----- nvinfo : EIATTR_KPARAM_INFO
	.align		4
.L_400:
        /*0038*/ 	.byte	0x04, 0x17
        /*003a*/ 	.short	(.L_402 - .L_401)
.L_401:
        /*003c*/ 	.word	0x00000000
        /*0040*/ 	.short	0x000f
        /*0042*/ 	.short	0x004c
        /*0044*/ 	.byte	0x00, 0xf0, 0x11, 0x00


	//----- nvinfo : EIATTR_KPARAM_INFO
	.align		4
.L_402:
        /*0048*/ 	.byte	0x04, 0x17
        /*004a*/ 	.short	(.L_404 - .L_403)
.L_403:
        /*004c*/ 	.word	0x00000000
        /*0050*/ 	.short	0x000e
        /*0052*/ 	.short	0x0048
        /*0054*/ 	.byte	0x00, 0xf0, 0x11, 0x00


	//----- nvinfo : EIATTR_KPARAM_INFO
	.align		4
.L_404:
        /*0058*/ 	.byte	0x04, 0x17
        /*005a*/ 	.short	(.L_406 - .L_405)
.L_405:
        /*005c*/ 	.word	0x00000000
        /*0060*/ 	.short	0x000d
        /*0062*/ 	.short	0x0044
        /*0064*/ 	.byte	0x00, 0xf0, 0x11, 0x00


	//----- nvinfo : EIATTR_KPARAM_INFO
	.align		4
.L_406:
        /*0068*/ 	.byte	0x04, 0x17
        /*006a*/ 	.short	(.L_408 - .L_407)
.L_407:
        /*006c*/ 	.word	0x00000000
        /*0070*/ 	.short	0x000c
        /*0072*/ 	.short	0x0040
        /*0074*/ 	.byte	0x00, 0xf0, 0x11, 0x00


	//----- nvinfo : EIATTR_KPARAM_INFO
	.align		4
.L_408:
        /*0078*/ 	.byte	0x04, 0x17
        /*007a*/ 	.short	(.L_410 - .L_409)
.L_409:
        /*007c*/ 	.word	0x00000000
        /*0080*/ 	.short	0x000b
        /*0082*/ 	.short	0x003c
        /*0084*/ 	.byte	0x00, 0xf0, 0x11, 0x00


	//----- nvinfo : EIATTR_KPARAM_INFO
	.align		4
.L_410:
        /*0088*/ 	.byte	0x04, 0x17
        /*008a*/ 	.short	(.L_412 - .L_411)
.L_411:
        /*008c*/ 	.word	0x00000000
        /*0090*/ 	.short	0x000a
        /*0092*/ 	.short	0x0038
        /*0094*/ 	.byte	0x00, 0xf0, 0x11, 0x00


	//----- nvinfo : EIATTR_KPARAM_INFO
	.align		4
.L_412:
        /*0098*/ 	.byte	0x04, 0x17
        /*009a*/ 	.short	(.L_414 - .L_413)
.L_413:
        /*009c*/ 	.word	0x00000000
        /*00a0*/ 	.short	0x0009
        /*00a2*/ 	.short	0x0034
        /*00a4*/ 	.byte	0x00, 0xf0, 0x11, 0x00


	//----- nvinfo : EIATTR_KPARAM_INFO
	.align		4
.L_414:
        /*00a8*/ 	.byte	0x04, 0x17
        /*00aa*/ 	.short	(.L_416 - .L_415)
.L_415:
        /*00ac*/ 	.word	0x00000000
        /*00b0*/ 	.short	0x0008
        /*00b2*/ 	.short	0x0030
        /*00b4*/ 	.byte	0x00, 0xf0, 0x11, 0x00


	//----- nvinfo : EIATTR_KPARAM_INFO
	.align		4
.L_416:
        /*00b8*/ 	.byte	0x04, 0x17
        /*00ba*/ 	.short	(.L_418 - .L_417)
.L_417:
        /*00bc*/ 	.word	0x00000000
        /*00c0*/ 	.short	0x0007
        /*00c2*/ 	.short	0x002c
        /*00c4*/ 	.byte	0x00, 0xf0, 0x11, 0x00


	//----- nvinfo : EIATTR_KPARAM_INFO
	.align		4
.L_418:
        /*00c8*/ 	.byte	0x04, 0x17
        /*00ca*/ 	.short	(.L_420 - .L_419)
.L_419:
        /*00cc*/ 	.word	0x00000000
        /*00d0*/ 	.short	0x0006
        /*00d2*/ 	.short	0x0028
        /*00d4*/ 	.byte	0x00, 0xf0, 0x11, 0x00


	//----- nvinfo : EIATTR_KPARAM_INFO
	.align		4
.L_420:
        /*00d8*/ 	.byte	0x04, 0x17
        /*00da*/ 	.short	(.L_422 - .L_421)
.L_421:
        /*00dc*/ 	.word	0x00000000
        /*00e0*/ 	.short	0x0005
        /*00e2*/ 	.short	0x0024
        /*00e4*/ 	.byte	0x00, 0xf0, 0x11, 0x00


	//----- nvinfo : EIATTR_KPARAM_INFO
	.align		4
.L_422:
        /*00e8*/ 	.byte	0x04, 0x17
        /*00ea*/ 	.short	(.L_424 - .L_423)
.L_423:
        /*00ec*/ 	.word	0x00000000
        /*00f0*/ 	.short	0x0004
        /*00f2*/ 	.short	0x0020
        /*00f4*/ 	.byte	0x00, 0xf0, 0x05, 0x00


	//----- nvinfo : EIATTR_KPARAM_INFO
	.align		4
.L_424:
        /*00f8*/ 	.byte	0x04, 0x17
        /*00fa*/ 	.short	(.L_426 - .L_425)
.L_425:
        /*00fc*/ 	.word	0x00000000
        /*0100*/ 	.short	0x0003
        /*0102*/ 	.short	0x0018
        /*0104*/ 	.byte	0x00, 0xf0, 0x21, 0x00


	//----- nvinfo : EIATTR_KPARAM_INFO
	.align		4
.L_426:
        /*0108*/ 	.byte	0x04, 0x17
        /*010a*/ 	.short	(.L_428 - .L_427)
.L_427:
        /*010c*/ 	.word	0x00000000
        /*0110*/ 	.short	0x0002
        /*0112*/ 	.short	0x0010
        /*0114*/ 	.byte	0x00, 0xf0, 0x21, 0x00


	//----- nvinfo : EIATTR_KPARAM_INFO
	.align		4
.L_428:
        /*0118*/ 	.byte	0x04, 0x17
        /*011a*/ 	.short	(.L_430 - .L_429)
.L_429:
        /*011c*/ 	.word	0x00000000
        /*0120*/ 	.short	0x0001
        /*0122*/ 	.short	0x0008
        /*0124*/ 	.byte	0x00, 0xf0, 0x21, 0x00


	//----- nvinfo : EIATTR_KPARAM_INFO
	.align		4
.L_430:
        /*0128*/ 	.byte	0x04, 0x17
        /*012a*/ 	.short	(.L_432 - .L_431)
.L_431:
        /*012c*/ 	.word	0x00000000
        /*0130*/ 	.short	0x0000
        /*0132*/ 	.short	0x0000
        /*0134*/ 	.byte	0x00, 0xf0, 0x21, 0x00


	//----- nvinfo : EIATTR_SPARSE_MMA_MASK
	.align		4
.L_432:
        /*0138*/ 	.byte	0x03, 0x50
        /*013a*/ 	.short	0x0000


	//----- nvinfo : EIATTR_MAXREG_COUNT
	.align		4
        /*013c*/ 	.byte	0x03, 0x1b
        /*013e*/ 	.short	0x00ff


	//----- nvinfo : EIATTR_NUM_BARRIERS
	.align		4
        /*0140*/ 	.byte	0x02, 0x4c
        /*0142*/ 	.byte	0x01
	.zero		1


	//----- nvinfo : EIATTR_EXTERNS
	.align		4
        /*0144*/ 	.byte	0x04, 0x0f
        /*0146*/ 	.short	(.L_434 - .L_433)


	//   ....[0]....
	.align		4
.L_433:
        /*0148*/ 	.word	index@(__assertfail)


	//----- nvinfo : EIATTR_MERCURY_ISA_VERSION
	.align		4
.L_434:
        /*014c*/ 	.byte	0x03, 0x5f
        /*014e*/ 	.short	0x0101


	//----- nvinfo : EIATTR_SYSCALL_OFFSETS
	.align		4
        /*0150*/ 	.byte	0x04, 0x46
        /*0152*/ 	.short	(.L_436 - .L_435)


	//   ....[0]....
.L_435:
        /*0154*/ 	.word	0x000005c0


	//----- nvinfo : EIATTR_EXIT_INSTR_OFFSETS
	.align		4
.L_436:
        /*0158*/ 	.byte	0x04, 0x1c
        /*015a*/ 	.short	(.L_438 - .L_437)


	//   ....[0]....
.L_437:
        /*015c*/ 	.word	0x00000380


	//   ....[1]....
        /*0160*/ 	.word	0x00001680


	//   ....[2]....
        /*0164*/ 	.word	0x000016b0


	//   ....[3]....
        /*0168*/ 	.word	0x00001870


	//----- nvinfo : EIATTR_CRS_STACK_SIZE
	.align		4
.L_438:
        /*016c*/ 	.byte	0x04, 0x1e
        /*016e*/ 	.short	(.L_440 - .L_439)
.L_439:
        /*0170*/ 	.word	0x00000000


	//----- nvinfo : EIATTR_CBANK_PARAM_SIZE
	.align		4
.L_440:
        /*0174*/ 	.byte	0x03, 0x19
        /*0176*/ 	.short	0x005c


	//----- nvinfo : EIATTR_PARAM_CBANK
	.align		4
        /*0178*/ 	.byte	0x04, 0x0a
        /*017a*/ 	.short	(.L_442 - .L_441)
	.align		4
.L_441:
        /*017c*/ 	.word	index@(.nv.constant0._ZN18transformer_engine26fused_rope_backward_kernelI13__nv_bfloat16EEvPKT_PKiPKfPS2_biiiiiiiiiiiiii)
        /*0180*/ 	.short	0x0210
        /*0182*/ 	.short	0x005c


	//----- nvinfo : EIATTR_SW_WAR
	.align		4
.L_442:
        /*0184*/ 	.byte	0x04, 0x36
        /*0186*/ 	.short	(.L_444 - .L_443)
.L_443:
        /*0188*/ 	.word	0x00000008
.L_444:


//--------------------- .nv.info._ZN18transformer_engine26fused_rope_backward_kernelI6__halfEEvPKT_PKiPKfPS2_biiiiiiiiiiiiii --------------------------
	.section	.nv.info._ZN18transformer_engine26fused_rope_backward_kernelI6__halfEEvPKT_PKiPKfPS2_biiiiiiiiiiiiii,"",@"SHT_CUDA_INFO"
	.sectionflags	@""
	.align	4


	//----- nvinfo : EIATTR_CUDA_API_VERSION
	.align		4
        /*0000*/ 	.byte	0x04, 0x37
        /*0002*/ 	.short	(.L_446 - .L_445)
.L_445:
        /*0004*/ 	.word	0x00000082


	//----- nvinfo : EIATTR_KPARAM_INFO
	.align		4
.L_446:
        /*0008*/ 	.byte	0x04, 0x17
        /*000a*/ 	.short	(.L_448 - .L_447)
.L_447:
        /*000c*/ 	.word	0x00000000
        /*0010*/ 	.short	0x0012
        /*0012*/ 	.short	0x0058
        /*0014*/ 	.byte	0x00, 0xf0, 0x11, 0x00


	//----- nvinfo : EIATTR_KPARAM_INFO
	.align		4
.L_448:
        /*0018*/ 	.byte	0x04, 0x17
        /*001a*/ 	.short	(.L_450 - .L_449)
.L_449:
        /*001c*/ 	.word	0x00000000
        /*0020*/ 	.short	0x0011
        /*0022*/ 	.short	0x0054
        /*0024*/ 	.byte	0x00, 0xf0, 0x11, 0x00


	//----- nvinfo : EIATTR_KPARAM_INFO
	.align		4
.L_450:
        /*0028*/ 	.byte	0x04, 0x17
        /*002a*/ 	.short	(.L_452 - .L_451)
.L_451:
        /*002c*/ 	.word	0x00000000
        /*0030*/ 	.short	0x0010
        /*0032*/ 	.short	0x0050
        /*0034*/ 	.byte	0x00, 0xf0, 0x11, 0x00


	//----- nvinfo : EIATTR_KPARAM_INFO
	.align		4
.L_452:
        /*0038*/ 	.byte	0x04, 0x17
        /*003a*/ 	.short	(.L_454 - .L_453)
.L_453:
        /*003c*/ 	.word	0x00000000
        /*0040*/ 	.short	0x000f
        /*0042*/ 	.short	0x004c
        /*0044*/ 	.byte	0x00, 0xf0, 0x11, 0x00


	//----- nvinfo : EIATTR_KPARAM_INFO
	.align		4
.L_454:
        /*0048*/ 	.byte	0x04, 0x17
        /*004a*/ 	.short	(.L_456 - .L_455)
.L_455:
        /*004c*/ 	.word	0x00000000
        /*0050*/ 	.short	0x000e
        /*0052*/ 	.short	0x0048
        /*0054*/ 	.byte	0x00, 0xf0, 0x11, 0x00


	//----- nvinfo : EIATTR_KPARAM_INFO
	.align		4
.L_456:
        /*0058*/ 	.byte	0x04, 0x17
        /*005a*/ 	.short	(.L_458 - .L_457)
.L_457:
        /*005c*/ 	.word	0x00000000
        /*0060*/ 	.short	0x000d
        /*0062*/ 	.short	0x0044
        /*0064*/ 	.byte	0x00, 0xf0, 0x11, 0x00


	//----- nvinfo : EIATTR_KPARAM_INFO
	.align		4
.L_458:
        /*0068*/ 	.byte	0x04, 0x17
        /*006a*/ 	.short	(.L_460 - .L_459)
.L_459:
        /*006c*/ 	.word	0x00000000
        /*0070*/ 	.short	0x000c
        /*0072*/ 	.short	0x0040
        /*0074*/ 	.byte	0x00, 0xf0, 0x11, 0x00


	//----- nvinfo : EIATTR_KPARAM_INFO
	.align		4
.L_460:
        /*0078*/ 	.byte	0x04, 0x17
        /*007a*/ 	.short	(.L_462 - .L_461)
.L_461:
        /*007c*/ 	.word	0x00000000
        /*0080*/ 	.short	0x000b
        /*0082*/ 	.short	0x003c
        /*0084*/ 	.byte	0x00, 0xf0, 0x11, 0x00


	//----- nvinfo : EIATTR_KPARAM_INFO
	.align		4
.L_462:
        /*0088*/ 	.byte	0x04, 0x17
        /*008a*/ 	.short	(.L_464 - .L_463)
.L_463:
        /*008c*/ 	.word	0x00000000
        /*0090*/ 	.short	0x000a
        /*0092*/ 	.short	0x0038
        /*0094*/ 	.byte	0x00, 0xf0, 0x11, 0x00


	//----- nvinfo : EIATTR_KPARAM_INFO
	.align		4
.L_464:
        /*0098*/ 	.byte	0x04, 0x17
        /*009a*/ 	.short	(.L_466 - .L_465)
.L_465:
        /*009c*/ 	.word	0x00000000
        /*00a0*/ 	.short	0x0009
        /*00a2*/ 	.short	0x0034
        /*00a4*/ 	.byte	0x00, 0xf0, 0x11, 0x00


	//----- nvinfo : EIATTR_KPARAM_INFO
	.align		4
.L_466:
        /*00a8*/ 	.byte	0x04, 0x17
        /*00aa*/ 	.short	(.L_468 - .L_467)
.L_467:
        /*00ac*/ 	.word	0x00000000
        /*00b0*/ 	.short	0x0008
        /*00b2*/ 	.short	0x0030
        /*00b4*/ 	.byte	0x00, 0xf0, 0x11, 0x00


	//----- nvinfo : EIATTR_KPARAM_INFO
	.align		4
.L_468:
        /*00b8*/ 	.byte	0x04, 0x17
        /*00ba*/ 	.short	(.L_470 - .L_469)
.L_469:
        /*00bc*/ 	.word	0x00000000
        /*00c0*/ 	.short	0x0007
        /*00c2*/ 	.short	0x002c
        /*00c4*/ 	.byte	0x00, 0xf0, 0x11, 0x00


	//----- nvinfo : EIATTR_KPARAM_INFO
	.align		4
.L_470:
        /*00c8*/ 	.byte	0x04, 0x17
        /*00ca*/ 	.short	(.L_472 - .L_471)
.L_471:
        /*00cc*/ 	.word	0x00000000
        /*00d0*/ 	.short	0x0006
        /*00d2*/ 	.short	0x0028
        /*00d4*/ 	.byte	0x00, 0xf0, 0x11, 0x00


	//----- nvinfo : EIATTR_KPARAM_INFO
	.align		4
.L_472:
        /*00d8*/ 	.byte	0x04, 0x17
        /*00da*/ 	.short	(.L_474 - .L_473)
.L_473:
        /*00dc*/ 	.word	0x00000000
        /*00e0*/ 	.short	0x0005
        /*00e2*/ 	.short	0x0024
        /*00e4*/ 	.byte	0x00, 0xf0, 0x11, 0x00


	//----- nvinfo : EIATTR_KPARAM_INFO
	.align		4
.L_474:
        /*00e8*/ 	.byte	0x04, 0x17
        /*00ea*/ 	.short	(.L_476 - .L_475)
.L_475:
        /*00ec*/ 	.word	0x00000000
        /*00f0*/ 	.short	0x0004
        /*00f2*/ 	.short	0x0020
        /*00f4*/ 	.byte	0x00, 0xf0, 0x05, 0x00


	//----- nvinfo : EIATTR_KPARAM_INFO
	.align		4
.L_476:
        /*00f8*/ 	.byte	0x04, 0x17
        /*00fa*/ 	.short	(.L_478 - .L_477)
.L_477:
        /*00fc*/ 	.word	0x00000000
        /*0100*/ 	.short	0x0003
        /*0102*/ 	.short	0x0018
        /*0104*/ 	.byte	0x00, 0xf0, 0x21, 0x00


	//----- nvinfo : EIATTR_KPARAM_INFO
	.align		4
.L_478:
        /*0108*/ 	.byte	0x04, 0x17
        /*010a*/ 	.short	(.L_480 - .L_479)
.L_479:
        /*010c*/ 	.word	0x00000000
        /*0110*/ 	.short	0x0002
        /*0112*/ 	.short	0x0010
        /*0114*/ 	.byte	0x00, 0xf0, 0x21, 0x00


	//----- nvinfo : EIATTR_KPARAM_INFO
	.align		4
.L_480:
        /*0118*/ 	.byte	0x04, 0x17
        /*011a*/ 	.short	(.L_482 - .L_481)
.L_481:
        /*011c*/ 	.word	0x00000000
        /*0120*/ 	.short	0x0001
        /*0122*/ 	.short	0x0008
        /*0124*/ 	.byte	0x00, 0xf0, 0x21, 0x00


	//----- nvinfo : EIATTR_KPARAM_INFO
	.align		4
.L_482:
        /*0128*/ 	.byte	0x04, 0x17
        /*012a*/ 	.short	(.L_484 - .L_483)
.L_483:
        /*012c*/ 	.word	0x00000000
        /*0130*/ 	.short	0x0000
        /*0132*/ 	.short	0x0000
        /*0134*/ 	.byte	0x00, 0xf0, 0x21, 0x00


	//----- nvinfo : EIATTR_SPARSE_MMA_MASK
	.align		4
.L_484:
        /*0138*/ 	.byte	0x03, 0x50
        /*013a*/ 	.short	0x0000


	//----- nvinfo : EIATTR_MAXREG_COUNT
	.align		4
        /*013c*/ 	.byte	0x03, 0x1b
        /*013e*/ 	.short	0x00ff


	//----- nvinfo : EIATTR_NUM_BARRIERS
	.align		4
        /*0140*/ 	.byte	0x02, 0x4c
        /*0142*/ 	.byte	0x01
	.zero		1


	//----- nvinfo : EIATTR_EXTERNS
	.align		4
        /*0144*/ 	.byte	0x04, 0x0f
        /*0146*/ 	.short	(.L_486 - .L_485)


	//   ....[0]....
	.align		4
.L_485:
        /*0148*/ 	.word	index@(__assertfail)


	//----- nvinfo : EIATTR_MERCURY_ISA_VERSION
	.align		4
.L_486:
        /*014c*/ 	.byte	0x03, 0x5f
        /*014e*/ 	.short	0x0101


	//----- nvinfo : EIATTR_SYSCALL_OFFSETS
	.align		4
        /*0150*/ 	.byte	0x04, 0x46
        /*0152*/ 	.short	(.L_488 - .L_487)


	//   ....[0]....
.L_487:
        /*0154*/ 	.word	0x000005c0


	//----- nvinfo : EIATTR_EXIT_INSTR_OFFSETS
	.align		4
.L_488:
        /*0158*/ 	.byte	0x04, 0x1c
        /*015a*/ 	.short	(.L_490 - .L_489)


	//   ....[0]....
.L_489:
        /*015c*/ 	.word	0x00000380


	//   ....[1]....
        /*0160*/ 	.word	0x00001680


	//   ....[2]....
        /*0164*/ 	.word	0x000016b0


	//   ....[3]....
        /*0168*/ 	.word	0x00001870


	//----- nvinfo : EIATTR_CRS_STACK_SIZE
	.align		4
.L_490:
        /*016c*/ 	.byte	0x04, 0x1e
        /*016e*/ 	.short	(.L_492 - .L_491)
.L_491:
        /*0170*/ 	.word	0x00000000


	//----- nvinfo : EIATTR_CBANK_PARAM_SIZE
	.align		4
.L_492:
        /*0174*/ 	.byte	0x03, 0x19
        /*0176*/ 	.short	0x005c


	//----- nvinfo : EIATTR_PARAM_CBANK
	.align		4
        /*0178*/ 	.byte	0x04, 0x0a
        /*017a*/ 	.short	(.L_494 - .L_493)
	.align		4
.L_493:
        /*017c*/ 	.word	index@(.nv.constant0._ZN18transformer_engine26fused_rope_backward_kernelI6__halfEEvPKT_PKiPKfPS2_biiiiiiiiiiiiii)
        /*0180*/ 	.short	0x0210
        /*0182*/ 	.short	0x005c


	//----- nvinfo : EIATTR_SW_WAR
	.align		4
.L_494:
        /*0184*/ 	.byte	0x04, 0x36
        /*0186*/ 	.short	(.L_496 - .L_495)
.L_495:
        /*0188*/ 	.word	0x00000008
.L_496:


//--------------------- .nv.info._ZN18transformer_engine26fused_rope_backward_kernelIfEEvPKT_PKiPKfPS1_biiiiiiiiiiiiii --------------------------
	.section	.nv.info._ZN18transformer_engine26fused_rope_backward_kernelIfEEvPKT_PKiPKfPS1_biiiiiiiiiiiiii,"",@"SHT_CUDA_INFO"
	.sectionflags	@""
	.align	4


	//----- nvinfo : EIATTR_CUDA_API_VERSION
	.align		4
        /*0000*/ 	.byte	0x04, 0x37
        /*0002*/ 	.short	(.L_498 - .L_497)
.L_497:
        /*0004*/ 	.word	0x00000082


	//----- nvinfo : EIATTR_KPARAM_INFO
	.align		4
.L_498:
        /*0008*/ 	.byte	0x04, 0x17
        /*000a*/ 	.short	(.L_500 - .L_499)
.L_499:
        /*000c*/ 	.word	0x00000000
        /*0010*/ 	.short	0x0012
        /*0012*/ 	.short	0x0058
        /*0014*/ 	.byte	0x00, 0xf0, 0x11, 0x00


	//----- nvinfo : EIATTR_KPARAM_INFO
	.align		4
.L_500:
        /*0018*/ 	.byte	0x04, 0x17
        /*001a*/ 	.short	(.L_502 - .L_501)
.L_501:
        /*001c*/ 	.word	0x00000000
        /*0020*/ 	.short	0x0011
        /*0022*/ 	.short	0x0054
        /*0024*/ 	.byte	0x00, 0xf0, 0x11, 0x00


	//----- nvinfo : EIATTR_KPARAM_INFO
	.align		4
.L_502:
        /*0028*/ 	.byte	0x04, 0x17
        /*002a*/ 	.short	(.L_504 - .L_503)
.L_503:
        /*002c*/ 	.word	0x00000000
        /*0030*/ 	.short	0x0010
        /*0032*/ 	.short	0x0050
        /*0034*/ 	.byte	0x00, 0xf0, 0x11, 0x00


	//----- nvinfo : EIATTR_KPARAM_INFO
	.align		4
.L_504:
        /*0038*/ 	.byte	0x04, 0x17
        /*003a*/ 	.short	(.L_506 - .L_505)
.L_505:
        /*003c*/ 	.word	0x00000000
        /*0040*/ 	.short	0x000f
        /*0042*/ 	.short	0x004c
        /*0044*/ 	.byte	0x00, 0xf0, 0x11, 0x00


	//----- nvinfo : EIATTR_KPARAM_INFO
	.align		4
.L_506:
        /*0048*/ 	.byte	0x04, 0x17
        /*004a*/ 	.short	(.L_508 - .L_507)
.L_507:
        /*004c*/ 	.word	0x00000000
        /*0050*/ 	.short	0x000e
        /*0052*/ 	.short	0x0048
        /*0054*/ 	.byte	0x00, 0xf0, 0x11, 0x00


	//----- nvinfo : EIATTR_KPARAM_INFO
	.align		4
.L_508:
        /*0058*/ 	.byte	0x04, 0x17
        /*005a*/ 	.short	(.L_510 - .L_509)
.L_509:
        /*005c*/ 	.word	0x00000000
        /*0060*/ 	.short	0x000d
        /*0062*/ 	.short	0x0044
        /*0064*/ 	.byte	0x00, 0xf0, 0x11, 0x00


	//----- nvinfo : EIATTR_KPARAM_INFO
	.align		4
.L_510:
        /*0068*/ 	.byte	0x04, 0x17
        /*006a*/ 	.short	(.L_512 - .L_511)
.L_511:
        /*006c*/ 	.word	0x00000000
        /*0070*/ 	.short	0x000c
        /*0072*/ 	.short	0x0040
        /*0074*/ 	.byte	0x00, 0xf0, 0x11, 0x00


	//----- nvinfo : EIATTR_KPARAM_INFO
	.align		4
.L_512:
        /*0078*/ 	.byte	0x04, 0x17
        /*007a*/ 	.short	(.L_514 - .L_513)
.L_513:
        /*007c*/ 	.word	0x00000000
        /*0080*/ 	.short	0x000b
        /*0082*/ 	.short	0x003c
        /*0084*/ 	.byte	0x00, 0xf0, 0x11, 0x00


	//----- nvinfo : EIATTR_KPARAM_INFO
	.align		4
.L_514:
        /*0088*/ 	.byte	0x04, 0x17
        /*008a*/ 	.short	(.L_516 - .L_515)
.L_515:
        /*008c*/ 	.word	0x00000000
        /*0090*/ 	.short	0x000a
        /*0092*/ 	.short	0x0038
        /*0094*/ 	.byte	0x00, 0xf0, 0x11, 0x00


	//----- nvinfo : EIATTR_KPARAM_INFO
	.align		4
.L_516:
        /*0098*/ 	.byte	0x04, 0x17
        /*009a*/ 	.short	(.L_518 - .L_517)
.L_517:
        /*009c*/ 	.word	0x00000000
        /*00a0*/ 	.short	0x0009
        /*00a2*/ 	.short	0x0034
        /*00a4*/ 	.byte	0x00, 0xf0, 0x11, 0x00


	//----- nvinfo : EIATTR_KPARAM_INFO
	.align		4
.L_518:
        /*00a8*/ 	.byte	0x04, 0x17
        /*00aa*/ 	.short	(.L_520 - .L_519)
.L_519:
        /*00ac*/ 	.word	0x00000000
        /*00b0*/ 	.short	0x0008
        /*00b2*/ 	.short	0x0030
        /*00b4*/ 	.byte	0x00, 0xf0, 0x11, 0x00


	//----- nvinfo : EIATTR_KPARAM_INFO
	.align		4
.L_520:
        /*00b8*/ 	.byte	0x04, 0x17
        /*00ba*/ 	.short	(.L_522 - .L_521)
.L_521:
        /*00bc*/ 	.word	0x00000000
        /*00c0*/ 	.short	0x0007
        /*00c2*/ 	.short	0x002c
        /*00c4*/ 	.byte	0x00, 0xf0, 0x11, 0x00


	//----- nvinfo : EIATTR_KPARAM_INFO
	.align		4
.L_522:
        /*00c8*/ 	.byte	0x04, 0x17
        /*00ca*/ 	.short	(.L_524 - .L_523)
.L_523:
        /*00cc*/ 	.word	0x00000000
        /*00d0*/ 	.short	0x0006
        /*00d2*/ 	.short	0x0028
        /*00d4*/ 	.byte	0x00, 0xf0, 0x11, 0x00


	//----- nvinfo : EIATTR_KPARAM_INFO
	.align		4
.L_524:
        /*00d8*/ 	.byte	0x04, 0x17
        /*00da*/ 	.short	(.L_526 - .L_525)
.L_525:
        /*00dc*/ 	.word	0x00000000
        /*00e0*/ 	.short	0x0005
        /*00e2*/ 	.short	0x0024
        /*00e4*/ 	.byte	0x00, 0xf0, 0x11, 0x00


	//----- nvinfo : EIATTR_KPARAM_INFO
	.align		4
.L_526:
        /*00e8*/ 	.byte	0x04, 0x17
        /*00ea*/ 	.short	(.L_528 - .L_527)
.L_527:
        /*00ec*/ 	.word	0x00000000
        /*00f0*/ 	.short	0x0004
        /*00f2*/ 	.short	0x0020
        /*00f4*/ 	.byte	0x00, 0xf0, 0x05, 0x00


	//----- nvinfo : EIATTR_KPARAM_INFO
	.align		4
.L_528:
        /*00f8*/ 	.byte	0x04, 0x17
        /*00fa*/ 	.short	(.L_530 - .L_529)
.L_529:
        /*00fc*/ 	.word	0x00000000
        /*0100*/ 	.short	0x0003
        /*0102*/ 	.short	0x0018
        /*0104*/ 	.byte	0x00, 0xf0, 0x21, 0x00


	//----- nvinfo : EIATTR_KPARAM_INFO
	.align		4
.L_530:
        /*0108*/ 	.byte	0x04, 0x17
        /*010a*/ 	.short	(.L_532 - .L_531)
.L_531:
        /*010c*/ 	.word	0x00000000
        /*0110*/ 	.short	0x0002
        /*0112*/ 	.short	0x0010
        /*0114*/ 	.byte	0x00, 0xf0, 0x21, 0x00


	//----- nvinfo : EIATTR_KPARAM_INFO
	.align		4
.L_532:
        /*0118*/ 	.byte	0x04, 0x17
        /*011a*/ 	.short	(.L_534 - .L_533)
.L_533:
        /*011c*/ 	.word	0x00000000
        /*0120*/ 	.short	0x0001
        /*0122*/ 	.short	0x0008
        /*0124*/ 	.byte	0x00, 0xf0, 0x21, 0x00


	//----- nvinfo : EIATTR_KPARAM_INFO
	.align		4
.L_534:
        /*0128*/ 	.byte	0x04, 0x17
        /*012a*/ 	.short	(.L_536 - .L_535)
.L_535:
        /*012c*/ 	.word	0x00000000
        /*0130*/ 	.short	0x0000
        /*0132*/ 	.short	0x0000
        /*0134*/ 	.byte	0x00, 0xf0, 0x21, 0x00


	//----- nvinfo : EIATTR_SPARSE_MMA_MASK
	.align		4
.L_536:
        /*0138*/ 	.byte	0x03, 0x50
        /*013a*/ 	.short	0x0000


	//----- nvinfo : EIATTR_MAXREG_COUNT
	.align		4
        /*013c*/ 	.byte	0x03, 0x1b
        /*013e*/ 	.short	0x00ff


	//----- nvinfo : EIATTR_NUM_BARRIERS
	.align		4
        /*0140*/ 	.byte	0x02, 0x4c
        /*0142*/ 	.byte	0x01
	.zero		1


	//----- nvinfo : EIATTR_EXTERNS
	.align		4
        /*0144*/ 	.byte	0x04, 0x0f
        /*0146*/ 	.short	(.L_538 - .L_537)


	//   ....[0]....
	.align		4
.L_537:
        /*0148*/ 	.word	index@(__assertfail)


	//----- nvinfo : EIATTR_MERCURY_ISA_VERSION
	.align		4
.L_538:
        /*014c*/ 	.byte	0x03, 0x5f
        /*014e*/ 	.short	0x0101


	//----- nvinfo : EIATTR_SYSCALL_OFFSETS
	.align		4
        /*0150*/ 	.byte	0x04, 0x46
        /*0152*/ 	.short	(.L_540 - .L_539)


	//   ....[0]....
.L_539:
        /*0154*/ 	.word	0x000005c0


	//----- nvinfo : EIATTR_EXIT_INSTR_OFFSETS
	.align		4
.L_540:
        /*0158*/ 	.byte	0x04, 0x1c
        /*015a*/ 	.short	(.L_542 - .L_541)


	//   ....[0]....
.L_541:
        /*015c*/ 	.word	0x00000380


	//   ....[1]....
        /*0160*/ 	.word	0x000015e0


	//   ....[2]....
        /*0164*/ 	.word	0x00001610


	//   ....[3]....
        /*0168*/ 	.word	0x000017d0


	//----- nvinfo : EIATTR_CRS_STACK_SIZE
	.align		4
.L_542:
        /*016c*/ 	.byte	0x04, 0x1e
        /*016e*/ 	.short	(.L_544 - .L_543)
.L_543:
        /*0170*/ 	.word	0x00000000


	//----- nvinfo : EIATTR_CBANK_PARAM_SIZE
	.align		4
.L_544:
        /*0174*/ 	.byte	0x03, 0x19
        /*0176*/ 	.short	0x005c


	//----- nvinfo : EIATTR_PARAM_CBANK
	.align		4
        /*0178*/ 	.byte	0x04, 0x0a
        /*017a*/ 	.short	(.L_546 - .L_545)
	.align		4
.L_545:
        /*017c*/ 	.word	index@(.nv.constant0._ZN18transformer_engine26fused_rope_backward_kernelIfEEvPKT_PKiPKfPS1_biiiiiiiiiiiiii)
        /*0180*/ 	.short	0x0210
        /*0182*/ 	.short	0x005c


	//----- nvinfo : EIATTR_SW_WAR
	.align		4
.L_546:
        /*0184*/ 	.byte	0x04, 0x36
        /*0186*/ 	.short	(.L_548 - .L_547)
.L_547:
        /*0188*/ 	.word	0x00000008
.L_548:


//--------------------- .nv.info._ZN18transformer_engine25fused_rope_forward_kernelI13__nv_bfloat16EEvPKT_PKiPKfS6_PS2_biiiiiiiiiiiiii --------------------------
	.section	.nv.info._ZN18transformer_engine25fused_rope_forward_kernelI13__nv_bfloat16EEvPKT_PKiPKfS6_PS2_biiiiiiiiiiiiii,"",@"SHT_CUDA_INFO"
	.sectionflags	@""
	.align	4


	//----- nvinfo : EIATTR_CUDA_API_VERSION
	.align		4
        /*0000*/ 	.byte	0x04, 0x37
        /*0002*/ 	.short	(.L_550 - .L_549)
.L_549:
        /*0004*/ 	.word	0x00000082


	//----- nvinfo : EIATTR_KPARAM_INFO
	.align		4
.L_550:
        /*0008*/ 	.byte	0x04, 0x17
        /*000a*/ 	.short	(.L_552 - .L_551)
.L_551:
        /*000c*/ 	.word	0x00000000
        /*0010*/ 	.short	0x0013
        /*0012*/ 	.short	0x0060
        /*0014*/ 	.byte	0x00, 0xf0, 0x11, 0x00


	//----- nvinfo : EIATTR_KPARAM_INFO
	.align		4
.L_552:
        /*0018*/ 	.byte	0x04, 0x17
        /*001a*/ 	.short	(.L_554 - .L_553)
.L_553:
        /*001c*/ 	.word	0x00000000
        /*0020*/ 	.short	0x0012
        /*0022*/ 	.short	0x005c
        /*0024*/ 	.byte	0x00, 0xf0, 0x11, 0x00


	//----- nvinfo : EIATTR_KPARAM_INFO
	.align		4
.L_554:
        /*0028*/ 	.byte	0x04, 0x17
        /*002a*/ 	.short	(.L_556 - .L_555)
.L_555:
        /*002c*/ 	.word	0x00000000
        /*0030*/ 	.short	0x0011
        /*0032*/ 	.short	0x0058
        /*0034*/ 	.byte	0x00, 0xf0, 0x11, 0x00


	//----- nvinfo : EIATTR_KPARAM_INFO
	.align		4
.L_556:
        /*0038*/ 	.byte	0x04, 0x17
        /*003a*/ 	.short	(.L_558 - .L_557)
.L_557:
        /*003c*/ 	.word	0x00000000
        /*0040*/ 	.short	0x0010
        /*0042*/ 	.short	0x0054
        /*0044*/ 	.byte	0x00, 0xf0, 0x11, 0x00


	//----- nvinfo : EIATTR_KPARAM_INFO
	.align		4
.L_558:
        /*0048*/ 	.byte	0x04, 0x17
        /*004a*/ 	.short	(.L_560 - .L_559)
.L_559:
        /*004c*/ 	.word	0x00000000
        /*0050*/ 	.short	0x000f
        /*0052*/ 	.short	0x0050
        /*0054*/ 	.byte	0x00, 0xf0, 0x11, 0x00


	//----- nvinfo : EIATTR_KPARAM_INFO
	.align		4
.L_560:
        /*0058*/ 	.byte	0x04, 0x17
        /*005a*/ 	.short	(.L_562 - .L_561)
.L_561:
        /*005c*/ 	.word	0x00000000
        /*0060*/ 	.short	0x000e
        /*0062*/ 	.short	0x004c
        /*0064*/ 	.byte	0x00, 0xf0, 0x11, 0x00


	//----- nvinfo : EIATTR_KPARAM_INFO
	.align		4
.L_562:
        /*0068*/ 	.byte	0x04, 0x17
        /*006a*/ 	.short	(.L_564 - .L_563)
.L_563:
        /*006c*/ 	.word	0x00000000
        /*0070*/ 	.short	0x000d
        /*0072*/ 	.short	0x0048
        /*0074*/ 	.byte	0x00, 0xf0, 0x11, 0x00


	//----- nvinfo : EIATTR_KPARAM_INFO
	.align		4
.L_564:
        /*0078*/ 	.byte	0x04, 0x17
        /*007a*/ 	.short	(.L_566 - .L_565)
.L_565:
        /*007c*/ 	.word	0x00000000
        /*0080*/ 	.short	0x000c
        /*0082*/ 	.short	0x0044
        /*0084*/ 	.byte	0x00, 0xf0, 0x11, 0x00


	//----- nvinfo : EIATTR_KPARAM_INFO
	.align		4
.L_566:
        /*0088*/ 	.byte	0x04, 0x17
        /*008a*/ 	.short	(.L_568 - .L_567)
.L_567:
        /*008c*/ 	.word	0x00000000
        /*0090*/ 	.short	0x000b
        /*0092*/ 	.short	0x0040
        /*0094*/ 	.byte	0x00, 0xf0, 0x11, 0x00


	//----- nvinfo : EIATTR_KPARAM_INFO
	.align		4
.L_568:
        /*0098*/ 	.byte	0x04, 0x17
        /*009a*/ 	.short	(.L_570 - .L_569)
.L_569:
        /*009c*/ 	.word	0x00000000
        /*00a0*/ 	.short	0x000a
        /*00a2*/ 	.short	0x003c
        /*00a4*/ 	.byte	0x00, 0xf0, 0x11, 0x00


	//----- nvinfo : EIATTR_KPARAM_INFO
	.align		4
.L_570:
        /*00a8*/ 	.byte	0x04, 0x17
        /*00aa*/ 	.short	(.L_572 - .L_571)
.L_571:
        /*00ac*/ 	.word	0x00000000
        /*00b0*/ 	.short	0x0009
        /*00b2*/ 	.short	0x0038
        /*00b4*/ 	.byte	0x00, 0xf0, 0x11, 0x00


	//----- nvinfo : EIATTR_KPARAM_INFO
	.align		4
.L_572:
        /*00b8*/ 	.byte	0x04, 0x17
        /*00ba*/ 	.short	(.L_574 - .L_573)
.L_573:
        /*00bc*/ 	.word	0x00000000
        /*00c0*/ 	.short	0x0008
        /*00c2*/ 	.short	0x0034
        /*00c4*/ 	.byte	0x00, 0xf0, 0x11, 0x00


	//----- nvinfo : EIATTR_KPARAM_INFO
	.align		4
.L_574:
        /*00c8*/ 	.byte	0x04, 0x17
        /*00ca*/ 	.short	(.L_576 - .L_575)
.L_575:
        /*00cc*/ 	.word	0x00000000
        /*00d0*/ 	.short	0x0007
        /*00d2*/ 	.short	0x0030
        /*00d4*/ 	.byte	0x00, 0xf0, 0x11, 0x00


	//----- nvinfo : EIATTR_KPARAM_INFO
	.align		4
.L_576:
        /*00d8*/ 	.byte	0x04, 0x17
        /*00da*/ 	.short	(.L_578 - .L_577)
.L_577:
        /*00dc*/ 	.word	0x00000000
        /*00e0*/ 	.short	0x0006
        /*00e2*/ 	.short	0x002c
        /*00e4*/ 	.byte	0x00, 0xf0, 0x11, 0x00


	//----- nvinfo : EIATTR_KPARAM_INFO
	.align		4
.L_578:
        /*00e8*/ 	.byte	0x04, 0x17
        /*00ea*/ 	.short	(.L_580 - .L_579)
.L_579:
        /*00ec*/ 	.word	0x00000000
        /*00f0*/ 	.short	0x0005
        /*00f2*/ 	.short	0x0028
        /*00f4*/ 	.byte	0x00, 0xf0, 0x05, 0x00


	//----- nvinfo : EIATTR_KPARAM_INFO
	.align		4
.L_580:
        /*00f8*/ 	.byte	0x04, 0x17
        /*00fa*/ 	.short	(.L_582 - .L_581)
.L_581:
        /*00fc*/ 	.word	0x00000000
        /*0100*/ 	.short	0x0004
        /*0102*/ 	.short	0x0020
        /*0104*/ 	.byte	0x00, 0xf0, 0x21, 0x00


	//----- nvinfo : EIATTR_KPARAM_INFO
	.align		4
.L_582:
        /*0108*/ 	.byte	0x04, 0x17
        /*010a*/ 	.short	(.L_584 - .L_583)
.L_583:
        /*010c*/ 	.word	0x00000000
        /*0110*/ 	.short	0x0003
        /*0112*/ 	.short	0x0018
        /*0114*/ 	.byte	0x00, 0xf0, 0x21, 0x00


	//----- nvinfo : EIATTR_KPARAM_INFO
	.align		4
.L_584:
        /*0118*/ 	.byte	0x04, 0x17
        /*011a*/ 	.short	(.L_586 - .L_585)
.L_585:
        /*011c*/ 	.word	0x00000000
        /*0120*/ 	.short	0x0002
        /*0122*/ 	.short	0x0010
        /*0124*/ 	.byte	0x00, 0xf0, 0x21, 0x00


	//----- nvinfo : EIATTR_KPARAM_INFO
	.align		4
.L_586:
        /*0128*/ 	.byte	0x04, 0x17
        /*012a*/ 	.short	(.L_588 - .L_587)
.L_587:
        /*012c*/ 	.word	0x00000000
        /*0130*/ 	.short	0x0001
        /*0132*/ 	.short	0x0008
        /*0134*/ 	.byte	0x00, 0xf0, 0x21, 0x00


	//----- nvinfo : EIATTR_KPARAM_INFO
	.align		4
.L_588:
        /*0138*/ 	.byte	0x04, 0x17
        /*013a*/ 	.short	(.L_590 - .L_589)
.L_589:
        /*013c*/ 	.word	0x00000000
        /*0140*/ 	.short	0x0000
        /*0142*/ 	.short	0x0000
        /*0144*/ 	.byte	0x00, 0xf0, 0x21, 0x00


	//----- nvinfo : EIATTR_SPARSE_MMA_MASK
	.align		4
.L_590:
        /*0148*/ 	.byte	0x03, 0x50
        /*014a*/ 	.short	0x0000


	//----- nvinfo : EIATTR_MAXREG_COUNT
	.align		4
        /*014c*/ 	.byte	0x03, 0x1b
        /*014e*/ 	.short	0x00ff


	//----- nvinfo : EIATTR_NUM_BARRIERS
	.align		4
        /*0150*/ 	.byte	0x02, 0x4c
        /*0152*/ 	.byte	0x01
	.zero		1


	//----- nvinfo : EIATTR_EXTERNS
	.align		4
        /*0154*/ 	.byte	0x04, 0x0f
        /*0156*/ 	.short	(.L_592 - .L_591)


	//   ....[0]....
	.align		4
.L_591:
        /*0158*/ 	.word	index@(__assertfail)


	//----- nvinfo : EIATTR_MERCURY_ISA_VERSION
	.align		4
.L_592:
        /*015c*/ 	.byte	0x03, 0x5f
        /*015e*/ 	.short	0x0101


	//----- nvinfo : EIATTR_SYSCALL_OFFSETS
	.align		4
        /*0160*/ 	.byte	0x04, 0x46
        /*0162*/ 	.short	(.L_594 - .L_593)


	//   ....[0]....
.L_593:
        /*0164*/ 	.word	0x00000650


	//----- nvinfo : EIATTR_EXIT_INSTR_OFFSETS
	.align		4
.L_594:
        /*0168*/ 	.byte	0x04, 0x1c
        /*016a*/ 	.short	(.L_596 - .L_595)


	//   ....[0]....
.L_595:
        /*016c*/ 	.word	0x00000370


	//   ....[1]....
        /*0170*/ 	.word	0x000016c0


	//   ....[2]....
        /*0174*/ 	.word	0x000016f0


	//   ....[3]....
        /*0178*/ 	.word	0x000018b0


	//----- nvinfo : EIATTR_CRS_STACK_SIZE
	.align		4
.L_596:
        /*017c*/ 	.byte	0x04, 0x1e
        /*017e*/ 	.short	(.L_598 - .L_597)
.L_597:
        /*0180*/ 	.word	0x00000000


	//----- nvinfo : EIATTR_CBANK_PARAM_SIZE
	.align		4
.L_598:
        /*0184*/ 	.byte	0x03, 0x19
        /*0186*/ 	.short	0x0064


	//----- nvinfo : EIATTR_PARAM_CBANK
	.align		4
        /*0188*/ 	.byte	0x04, 0x0a
        /*018a*/ 	.short	(.L_600 - .L_599)
	.align		4
.L_599:
        /*018c*/ 	.word	index@(.nv.constant0._ZN18transformer_engine25fused_rope_forward_kernelI13__nv_bfloat16EEvPKT_PKiPKfS6_PS2_biiiiiiiiiiiiii)
        /*0190*/ 	.short	0x0210
        /*0192*/ 	.short	0x0064


	//----- nvinfo : EIATTR_SW_WAR
	.align		4
.L_600:
        /*0194*/ 	.byte	0x04, 0x36
        /*0196*/ 	.short	(.L_602 - .L_601)
.L_601:
        /*0198*/ 	.word	0x00000008
.L_602:


//--------------------- .nv.info._ZN18transformer_engine25fused_rope_forward_kernelI6__halfEEvPKT_PKiPKfS6_PS2_biiiiiiiiiiiiii --------------------------
	.section	.nv.info._ZN18transformer_engine25fused_rope_forward_kernelI6__halfEEvPKT_PKiPKfS6_PS2_biiiiiiiiiiiiii,"",@"SHT_CUDA_INFO"
	.sectionflags	@""
	.align	4


	//----- nvinfo : EIATTR_CUDA_API_VERSION
	.align		4
        /*0000*/ 	.byte	0x04, 0x37
        /*0002*/ 	.short	(.L_604 - .L_603)
.L_603:
        /*0004*/ 	.word	0x00000082


	//----- nvinfo : EIATTR_KPARAM_INFO
	.align		4
.L_604:
        /*0008*/ 	.byte	0x04, 0x17
        /*000a*/ 	.short	(.L_606 - .L_605)
.L_605:
        /*000c*/ 	.word	0x00000000
        /*0010*/ 	.short	0x0013
        /*0012*/ 	.short	0x0060
        /*0014*/ 	.byte	0x00, 0xf0, 0x11, 0x00


	//----- nvinfo : EIATTR_KPARAM_INFO
	.align		4
.L_606:
        /*0018*/ 	.byte	0x04, 0x17
        /*001a*/ 	.short	(.L_608 - .L_607)
.L_607:
        /*001c*/ 	.word	0x00000000
        /*0020*/ 	.short	0x0012
        /*0022*/ 	.short	0x005c
        /*0024*/ 	.byte	0x00, 0xf0, 0x11, 0x00


	//----- nvinfo : EIATTR_KPARAM_INFO
	.align		4
.L_608:
        /*0028*/ 	.byte	0x04, 0x17
        /*002a*/ 	.short	(.L_610 - .L_609)
.L_609:
        /*002c*/ 	.word	0x00000000
        /*0030*/ 	.short	0x0011
        /*0032*/ 	.short	0x0058
        /*0034*/ 	.byte	0x00, 0xf0, 0x11, 0x00


	//----- nvinfo : EIATTR_KPARAM_INFO
	.align		4
.L_610:
        /*0038*/ 	.byte	0x04, 0x17
        /*003a*/ 	.short	(.L_612 - .L_611)
.L_611:
        /*003c*/ 	.word	0x00000000
        /*0040*/ 	.short	0x0010
        /*0042*/ 	.short	0x0054
        /*0044*/ 	.byte	0x00, 0xf0, 0x11, 0x00


	//----- nvinfo : EIATTR_KPARAM_INFO
	.align		4
.L_612:
        /*0048*/ 	.byte	0x04, 0x17
        /*004a*/ 	.short	(.L_614 - .L_613)
.L_613:
        /*004c*/ 	.word	0x00000000
        /*0050*/ 	.short	0x000f
        /*0052*/ 	.short	0x0050
        /*0054*/ 	.byte	0x00, 0xf0, 0x11, 0x00


	//----- nvinfo : EIATTR_KPARAM_INFO
	.align		4
.L_614:
        /*0058*/ 	.byte	0x04, 0x17
        /*005a*/ 	.short	(.L_616 - .L_615)
.L_615:
        /*005c*/ 	.word	0x00000000
        /*0060*/ 	.short	0x000e
        /*0062*/ 	.short	0x004c
        /*0064*/ 	.byte	0x00, 0xf0, 0x11, 0x00


	//----- nvinfo : EIATTR_KPARAM_INFO
	.align		4
.L_616:
        /*0068*/ 	.byte	0x04, 0x17
        /*006a*/ 	.short	(.L_618 - .L_617)
.L_617:
        /*006c*/ 	.word	0x00000000
        /*0070*/ 	.short	0x000d
        /*0072*/ 	.short	0x0048
        /*0074*/ 	.byte	0x00, 0xf0, 0x11, 0x00


	//----- nvinfo : EIATTR_KPARAM_INFO
	.align		4
.L_618:
        /*0078*/ 	.byte	0x04, 0x17
        /*007a*/ 	.short	(.L_620 - .L_619)
.L_619:
        /*007c*/ 	.word	0x00000000
        /*0080*/ 	.short	0x000c
        /*0082*/ 	.short	0x0044
        /*0084*/ 	.byte	0x00, 0xf0, 0x11, 0x00


	//----- nvinfo : EIATTR_KPARAM_INFO
	.align		4
.L_620:
        /*0088*/ 	.byte	0x04, 0x17
        /*008a*/ 	.short	(.L_622 - .L_621)
.L_621:
        /*008c*/ 	.word	0x00000000
        /*0090*/ 	.short	0x000b
        /*0092*/ 	.short	0x0040
        /*0094*/ 	.byte	0x00, 0xf0, 0x11, 0x00


	//----- nvinfo : EIATTR_KPARAM_INFO
	.align		4
.L_622:
        /*0098*/ 	.byte	0x04, 0x17
        /*009a*/ 	.short	(.L_624 - .L_623)
.L_623:
        /*009c*/ 	.word	0x00000000
        /*00a0*/ 	.short	0x000a
        /*00a2*/ 	.short	0x003c
        /*00a4*/ 	.byte	0x00, 0xf0, 0x11, 0x00


	//----- nvinfo : EIATTR_KPARAM_INFO
	.align		4
.L_624:
        /*00a8*/ 	.byte	0x04, 0x17
        /*00aa*/ 	.short	(.L_626 - .L_625)
.L_625:
        /*00ac*/ 	.word	0x00000000
        /*00b0*/ 	.short	0x0009
        /*00b2*/ 	.short	0x0038
        /*00b4*/ 	.byte	0x00, 0xf0, 0x11, 0x00


	//----- nvinfo : EIATTR_KPARAM_INFO
	.align		4
.L_626:
        /*00b8*/ 	.byte	0x04, 0x17
        /*00ba*/ 	.short	(.L_628 - .L_627)
.L_627:
        /*00bc*/ 	.word	0x00000000
        /*00c0*/ 	.short	0x0008
        /*00c2*/ 	.short	0x0034
        /*00c4*/ 	.byte	0x00, 0xf0, 0x11, 0x00


	//----- nvinfo : EIATTR_KPARAM_INFO
	.align		4
.L_628:
        /*00c8*/ 	.byte	0x04, 0x17
        /*00ca*/ 	.short	(.L_630 - .L_629)
.L_629:
        /*00cc*/ 	.word	0x00000000
        /*00d0*/ 	.short	0x0007
        /*00d2*/ 	.short	0x0030
        /*00d4*/ 	.byte	0x00, 0xf0, 0x11, 0x00


	//----- nvinfo : EIATTR_KPARAM_INFO
	.align		4
.L_630:
        /*00d8*/ 	.byte	0x04, 0x17
        /*00da*/ 	.short	(.L_632 - .L_631)
.L_631:
        /*00dc*/ 	.word	0x00000000
        /*00e0*/ 	.short	0x0006
        /*00e2*/ 	.short	0x002c
        /*00e4*/ 	.byte	0x00, 0xf0, 0x11, 0x00


	//----- nvinfo : EIATTR_KPARAM_INFO
	.align		4
.L_632:
        /*00e8*/ 	.byte	0x04, 0x17
        /*00ea*/ 	.short	(.L_634 - .L_633)
.L_633:
        /*00ec*/ 	.word	0x00000000
        /*00f0*/ 	.short	0x0005
        /*00f2*/ 	.short	0x0028
        /*00f4*/ 	.byte	0x00, 0xf0, 0x05, 0x00


	//----- nvinfo : EIATTR_KPARAM_INFO
	.align		4
.L_634:
        /*00f8*/ 	.byte	0x04, 0x17
        /*00fa*/ 	.short	(.L_636 - .L_635)
.L_635:
        /*00fc*/ 	.word	0x00000000
        /*0100*/ 	.short	0x0004
        /*0102*/ 	.short	0x0020
        /*0104*/ 	.byte	0x00, 0xf0, 0x21, 0x00


	//----- nvinfo : EIATTR_KPARAM_INFO
	.align		4
.L_636:
        /*0108*/ 	.byte	0x04, 0x17
        /*010a*/ 	.short	(.L_638 - .L_637)
.L_637:
        /*010c*/ 	.word	0x00000000
        /*0110*/ 	.short	0x0003
        /*0112*/ 	.short	0x0018
        /*0114*/ 	.byte	0x00, 0xf0, 0x21, 0x00


	//----- nvinfo : EIATTR_KPARAM_INFO
	.align		4
.L_638:
        /*0118*/ 	.byte	0x04, 0x17
        /*011a*/ 	.short	(.L_640 - .L_639)
.L_639:
        /*011c*/ 	.word	0x00000000
        /*0120*/ 	.short	0x0002
        /*0122*/ 	.short	0x0010
        /*0124*/ 	.byte	0x00, 0xf0, 0x21, 0x00


	//----- nvinfo : EIATTR_KPARAM_INFO
	.align		4
.L_640:
        /*0128*/ 	.byte	0x04, 0x17
        /*012a*/ 	.short	(.L_642 - .L_641)
.L_641:
        /*012c*/ 	.word	0x00000000
        /*0130*/ 	.short	0x0001
        /*0132*/ 	.short	0x0008
        /*0134*/ 	.byte	0x00, 0xf0, 0x21, 0x00


	//----- nvinfo : EIATTR_KPARAM_INFO
	.align		4
.L_642:
        /*0138*/ 	.byte	0x04, 0x17
        /*013a*/ 	.short	(.L_644 - .L_643)
.L_643:
        /*013c*/ 	.word	0x00000000
        /*0140*/ 	.short	0x0000
        /*0142*/ 	.short	0x0000
        /*0144*/ 	.byte	0x00, 0xf0, 0x21, 0x00


	//----- nvinfo : EIATTR_SPARSE_MMA_MASK
	.align		4
.L_644:
        /*0148*/ 	.byte	0x03, 0x50
        /*014a*/ 	.short	0x0000


	//----- nvinfo : EIATTR_MAXREG_COUNT
	.align		4
        /*014c*/ 	.byte	0x03, 0x1b
        /*014e*/ 	.short	0x00ff


	//----- nvinfo : EIATTR_NUM_BARRIERS
	.align		4
        /*0150*/ 	.byte	0x02, 0x4c
        /*0152*/ 	.byte	0x01
	.zero		1


	//----- nvinfo : EIATTR_EXTERNS
	.align		4
        /*0154*/ 	.byte	0x04, 0x0f
        /*0156*/ 	.short	(.L_646 - .L_645)


	//   ....[0]....
	.align		4
.L_645:
        /*0158*/ 	.word	index@(__assertfail)


	//----- nvinfo : EIATTR_MERCURY_ISA_VERSION
	.align		4
.L_646:
        /*015c*/ 	.byte	0x03, 0x5f
        /*015e*/ 	.short	0x0101


	//----- nvinfo : EIATTR_SYSCALL_OFFSETS
	.align		4
        /*0160*/ 	.byte	0x04, 0x46
        /*0162*/ 	.short	(.L_648 - .L_647)


	//   ....[0]....
.L_647:
        /*0164*/ 	.word	0x00000650


	//----- nvinfo : EIATTR_EXIT_INSTR_OFFSETS
	.align		4
.L_648:
        /*0168*/ 	.byte	0x04, 0x1c
        /*016a*/ 	.short	(.L_650 - .L_649)


	//   ....[0]....
.L_649:
        /*016c*/ 	.word	0x00000370


	//   ....[1]....
        /*0170*/ 	.word	0x000016c0


	//   ....[2]....
        /*0174*/ 	.word	0x000016f0


	//   ....[3]....
        /*0178*/ 	.word	0x000018b0


	//----- nvinfo : EIATTR_CRS_STACK_SIZE
	.align		4
.L_650:
        /*017c*/ 	.byte	0x04, 0x1e
        /*017e*/ 	.short	(.L_652 - .L_651)
.L_651:
        /*0180*/ 	.word	0x00000000


	//----- nvinfo : EIATTR_CBANK_PARAM_SIZE
	.align		4
.L_652:
        /*0184*/ 	.byte	0x03, 0x19
        /*0186*/ 	.short	0x0064


	//----- nvinfo : EIATTR_PARAM_CBANK
	.align		4
        /*0188*/ 	.byte	0x04, 0x0a
        /*018a*/ 	.short	(.L_654 - .L_653)
	.align		4
.L_653:
        /*018c*/ 	.word	index@(.nv.constant0._ZN18transformer_engine25fused_rope_forward_kernelI6__halfEEvPKT_PKiPKfS6_PS2_biiiiiiiiiiiiii)
        /*0190*/ 	.short	0x0210
        /*0192*/ 	.short	0x0064


	//----- nvinfo : EIATTR_SW_WAR
	.align		4
.L_654:
        /*0194*/ 	.byte	0x04, 0x36
        /*0196*/ 	.short	(.L_656 - .L_655)
.L_655:
        /*0198*/ 	.word	0x00000008
.L_656:


//--------------------- .nv.info._ZN18transformer_engine25fused_rope_forward_kernelIfEEvPKT_PKiPKfS5_PS1_biiiiiiiiiiiiii --------------------------
	.section	.nv.info._ZN18transformer_engine25fused_rope_forward_kernelIfEEvPKT_PKiPKfS5_PS1_biiiiiiiiiiiiii,"",@"SHT_CUDA_INFO"
	.sectionflags	@""
	.align	4


	//----- nvinfo : EIATTR_CUDA_API_VERSION
	.align		4
        /*0000*/ 	.byte	0x04, 0x37
        /*0002*/ 	.short	(.L_658 - .L_657)
.L_657:
        /*0004*/ 	.word	0x00000082


	//----- nvinfo : EIATTR_KPARAM_INFO
	.align		4
.L_658:
        /*0008*/ 	.byte	0x04, 0x17
        /*000a*/ 	.short	(.L_660 - .L_659)
.L_659:
        /*000c*/ 	.word	0x00000000
        /*0010*/ 	.short	0x0013
        /*0012*/ 	.short	0x0060
        /*0014*/ 	.byte	0x00, 0xf0, 0x11, 0x00


	//----- nvinfo : EIATTR_KPARAM_INFO
	.align		4
.L_660:
        /*0018*/ 	.byte	0x04, 0x17
        /*001a*/ 	.short	(.L_662 - .L_661)
.L_661:
        /*001c*/ 	.word	0x00000000
        /*0020*/ 	.short	0x0012
        /*0022*/ 	.short	0x005c
        /*0024*/ 	.byte	0x00, 0xf0, 0x11, 0x00


	//----- nvinfo : EIATTR_KPARAM_INFO
	.align		4
.L_662:
        /*0028*/ 	.byte	0x04, 0x17
        /*002a*/ 	.short	(.L_664 - .L_663)
.L_663:
        /*002c*/ 	.word	0x00000000
        /*0030*/ 	.short	0x0011
        /*0032*/ 	.short	0x0058
        /*0034*/ 	.byte	0x00, 0xf0, 0x11, 0x00


	//----- nvinfo : EIATTR_KPARAM_INFO
	.align		4
.L_664:
        /*0038*/ 	.byte	0x04, 0x17
        /*003a*/ 	.short	(.L_666 - .L_665)
.L_665:
        /*003c*/ 	.word	0x00000000
        /*0040*/ 	.short	0x0010
        /*0042*/ 	.short	0x0054
        /*0044*/ 	.byte	0x00, 0xf0, 0x11, 0x00


	//----- nvinfo : EIATTR_KPARAM_INFO
	.align		4
.L_666:
        /*0048*/ 	.byte	0x04, 0x17
        /*004a*/ 	.short	(.L_668 - .L_667)
.L_667:
        /*004c*/ 	.word	0x00000000
        /*0050*/ 	.short	0x000f
        /*0052*/ 	.short	0x0050
        /*0054*/ 	.byte	0x00, 0xf0, 0x11, 0x00


	//----- nvinfo : EIATTR_KPARAM_INFO
	.align		4
.L_668:
        /*0058*/ 	.byte	0x04, 0x17
        /*005a*/ 	.short	(.L_670 - .L_669)
.L_669:
        /*005c*/ 	.word	0x00000000
        /*0060*/ 	.short	0x000e
        /*0062*/ 	.short	0x004c
        /*0064*/ 	.byte	0x00, 0xf0, 0x11, 0x00


	//----- nvinfo : EIATTR_KPARAM_INFO
	.align		4
.L_670:
        /*0068*/ 	.byte	0x04, 0x17
        /*006a*/ 	.short	(.L_672 - .L_671)
.L_671:
        /*006c*/ 	.word	0x00000000
        /*0070*/ 	.short	0x000d
        /*0072*/ 	.short	0x0048
        /*0074*/ 	.byte	0x00, 0xf0, 0x11, 0x00


	//----- nvinfo : EIATTR_KPARAM_INFO
	.align		4
.L_672:
        /*0078*/ 	.byte	0x04, 0x17
        /*007a*/ 	.short	(.L_674 - .L_673)
.L_673:
        /*007c*/ 	.word	0x00000000
        /*0080*/ 	.short	0x000c
        /*0082*/ 	.short	0x0044
        /*0084*/ 	.byte	0x00, 0xf0, 0x11, 0x00


	//----- nvinfo : EIATTR_KPARAM_INFO
	.align		4
.L_674:
        /*0088*/ 	.byte	0x04, 0x17
        /*008a*/ 	.short	(.L_676 - .L_675)
.L_675:
        /*008c*/ 	.word	0x00000000
        /*0090*/ 	.short	0x000b
        /*0092*/ 	.short	0x0040
        /*0094*/ 	.byte	0x00, 0xf0, 0x11, 0x00


	//----- nvinfo : EIATTR_KPARAM_INFO
	.align		4
.L_676:
        /*0098*/ 	.byte	0x04, 0x17
        /*009a*/ 	.short	(.L_678 - .L_677)
.L_677:
        /*009c*/ 	.word	0x00000000
        /*00a0*/ 	.short	0x000a
        /*00a2*/ 	.short	0x003c
        /*00a4*/ 	.byte	0x00, 0xf0, 0x11, 0x00


	//----- nvinfo : EIATTR_KPARAM_INFO
	.align		4
.L_678:
        /*00a8*/ 	.byte	0x04, 0x17
        /*00aa*/ 	.short	(.L_680 - .L_679)
.L_679:
        /*00ac*/ 	.word	0x00000000
        /*00b0*/ 	.short	0x0009
        /*00b2*/ 	.short	0x0038
        /*00b4*/ 	.byte	0x00, 0xf0, 0x11, 0x00


	//----- nvinfo : EIATTR_KPARAM_INFO
	.align		4
.L_680:
        /*00b8*/ 	.byte	0x04, 0x17
        /*00ba*/ 	.short	(.L_682 - .L_681)
.L_681:
        /*00bc*/ 	.word	0x00000000
        /*00c0*/ 	.short	0x0008
        /*00c2*/ 	.short	0x0034
        /*00c4*/ 	.byte	0x00, 0xf0, 0x11, 0x00


	//----- nvinfo : EIATTR_KPARAM_INFO
	.align		4
.L_682:
        /*00c8*/ 	.byte	0x04, 0x17
        /*00ca*/ 	.short	(.L_684 - .L_683)
.L_683:
        /*00cc*/ 	.word	0x00000000
        /*00d0*/ 	.short	0x0007
        /*00d2*/ 	.short	0x0030
        /*00d4*/ 	.byte	0x00, 0xf0, 0x11, 0x00


	//----- nvinfo : EIATTR_KPARAM_INFO
	.align		4
.L_684:
        /*00d8*/ 	.byte	0x04, 0x17
        /*00da*/ 	.short	(.L_686 - .L_685)
.L_685:
        /*00dc*/ 	.word	0x00000000
        /*00e0*/ 	.short	0x0006
        /*00e2*/ 	.short	0x002c
        /*00e4*/ 	.byte	0x00, 0xf0, 0x11, 0x00


	//----- nvinfo : EIATTR_KPARAM_INFO
	.align		4
.L_686:
        /*00e8*/ 	.byte	0x04, 0x17
        /*00ea*/ 	.short	(.L_688 - .L_687)
.L_687:
        /*00ec*/ 	.word	0x00000000
        /*00f0*/ 	.short	0x0005
        /*00f2*/ 	.short	0x0028
        /*00f4*/ 	.byte	0x00, 0xf0, 0x05, 0x00


	//----- nvinfo : EIATTR_KPARAM_INFO
	.align		4
.L_688:
        /*00f8*/ 	.byte	0x04, 0x17
        /*00fa*/ 	.short	(.L_690 - .L_689)
.L_689:
        /*00fc*/ 	.word	0x00000000
        /*0100*/ 	.short	0x0004
        /*0102*/ 	.short	0x0020
        /*0104*/ 	.byte	0x00, 0xf0, 0x21, 0x00


	//----- nvinfo : EIATTR_KPARAM_INFO
	.align		4
.L_690:
        /*0108*/ 	.byte	0x04, 0x17
        /*010a*/ 	.short	(.L_692 - .L_691)
.L_691:
        /*010c*/ 	.word	0x00000000
        /*0110*/ 	.short	0x0003
        /*0112*/ 	.short	0x0018
        /*0114*/ 	.byte	0x00, 0xf0, 0x21, 0x00


	//----- nvinfo : EIATTR_KPARAM_INFO
	.align		4
.L_692:
        /*0118*/ 	.byte	0x04, 0x17
        /*011a*/ 	.short	(.L_694 - .L_693)
.L_693:
        /*011c*/ 	.word	0x00000000
        /*0120*/ 	.short	0x0002
        /*0122*/ 	.short	0x0010
        /*0124*/ 	.byte	0x00, 0xf0, 0x21, 0x00


	//----- nvinfo : EIATTR_KPARAM_INFO
	.align		4
.L_694:
        /*0128*/ 	.byte	0x04, 0x17
        /*012a*/ 	.short	(.L_696 - .L_695)
.L_695:
        /*012c*/ 	.word	0x00000000
        /*0130*/ 	.short	0x0001
        /*0132*/ 	.short	0x0008
        /*0134*/ 	.byte	0x00, 0xf0, 0x21, 0x00


	//----- nvinfo : EIATTR_KPARAM_INFO
	.align		4
.L_696:
        /*0138*/ 	.byte	0x04, 0x17
        /*013a*/ 	.short	(.L_698 - .L_697)
.L_697:
        /*013c*/ 	.word	0x00000000
        /*0140*/ 	.short	0x0000
        /*0142*/ 	.short	0x0000
        /*0144*/ 	.byte	0x00, 0xf0, 0x21, 0x00


	//----- nvinfo : EIATTR_SPARSE_MMA_MASK
	.align		4
.L_698:
        /*0148*/ 	.byte	0x03, 0x50
        /*014a*/ 	.short	0x0000


	//----- nvinfo : EIATTR_MAXREG_COUNT
	.align		4
        /*014c*/ 	.byte	0x03, 0x1b
        /*014e*/ 	.short	0x00ff


	//----- nvinfo : EIATTR_NUM_BARRIERS
	.align		4
        /*0150*/ 	.byte	0x02, 0x4c
        /*0152*/ 	.byte	0x01
	.zero		1


	//----- nvinfo : EIATTR_EXTERNS
	.align		4
        /*0154*/ 	.byte	0x04, 0x0f
        /*0156*/ 	.short	(.L_700 - .L_699)


	//   ....[0]....
	.align		4
.L_699:
        /*0158*/ 	.word	index@(__assertfail)


	//----- nvinfo : EIATTR_MERCURY_ISA_VERSION
	.align		4
.L_700:
        /*015c*/ 	.byte	0x03, 0x5f
        /*015e*/ 	.short	0x0101


	//----- nvinfo : EIATTR_SYSCALL_OFFSETS
	.align		4
        /*0160*/ 	.byte	0x04, 0x46
        /*0162*/ 	.short	(.L_702 - .L_701)


	//   ....[0]....
.L_701:
        /*0164*/ 	.word	0x00000650


	//----- nvinfo : EIATTR_EXIT_INSTR_OFFSETS
	.align		4
.L_702:
        /*0168*/ 	.byte	0x04, 0x1c
        /*016a*/ 	.short	(.L_704 - .L_703)


	//   ....[0]....
.L_703:
        /*016c*/ 	.word	0x00000370


	//   ....[1]....
        /*0170*/ 	.word	0x00001640


	//   ....[2]....
        /*0174*/ 	.word	0x00001670


	//   ....[3]....
        /*0178*/ 	.word	0x00001830


	//----- nvinfo : EIATTR_CRS_STACK_SIZE
	.align		4
.L_704:
        /*017c*/ 	.byte	0x04, 0x1e
        /*017e*/ 	.short	(.L_706 - .L_705)
.L_705:
        /*0180*/ 	.word	0x00000000


	//----- nvinfo : EIATTR_CBANK_PARAM_SIZE
	.align		4
.L_706:
        /*0184*/ 	.byte	0x03, 0x19
        /*0186*/ 	.short	0x0064


	//----- nvinfo : EIATTR_PARAM_CBANK
	.align		4
        /*0188*/ 	.byte	0x04, 0x0a
        /*018a*/ 	.short	(.L_708 - .L_707)
	.align		4
.L_707:
        /*018c*/ 	.word	index@(.nv.constant0._ZN18transformer_engine25fused_rope_forward_kernelIfEEvPKT_PKiPKfS5_PS1_biiiiiiiiiiiiii)
        /*0190*/ 	.short	0x0210
        /*0192*/ 	.short	0x0064


	//----- nvinfo : EIATTR_SW_WAR
	.align		4
.L_708:
        /*0194*/ 	.byte	0x04, 0x36
        /*0196*/ 	.short	(.L_710 - .L_709)
.L_709:
        /*0198*/ 	.word	0x00000008
.L_710:


//--------------------- .nv.callgraph             --------------------------
	.section	.nv.callgraph,"",@"SHT_CUDA_CALLGRAPH"
	.align	4
	.sectionentsize	8
	.align		4
        /*0000*/ 	.word	0x00000000
	.align		4
        /*0004*/ 	.word	0xffffffff
	.align		4
        /*0008*/ 	.word	index@(_ZN18transformer_engine30fused_qkv_rope_backward_kernelI13__nv_bfloat16EEvPKT_S4_S4_PKfS6_PS2_15NVTE_QKV_Formatbiiiiiiiiii)
	.align		4
        /*000c*/ 	.word	index@(__assertfail)
	.align		4
        /*0010*/ 	.word	index@(_ZN18transformer_engine30fused_qkv_rope_backward_kernelI6__halfEEvPKT_S4_S4_PKfS6_PS2_15NVTE_QKV_Formatbiiiiiiiiii)
	.align		4
        /*0014*/ 	.word	index@(__assertfail)
	.align		4
        /*0018*/ 	.word	index@(_ZN18transformer_engine30fused_qkv_rope_backward_kernelIfEEvPKT_S3_S3_PKfS5_PS1_15NVTE_QKV_Formatbiiiiiiiiii)
	.align		4
        /*001c*/ 	.word	index@(__assertfail)
	.align		4
        /*0020*/ 	.word	index@(_ZN18transformer_engine29fused_qkv_rope_forward_kernelI13__nv_bfloat16EEvPKT_PKfS6_PKiPS2_S9_S9_15NVTE_QKV_Formatbiiiiiiiiii)
	.align		4
        /*0024*/ 	.word	index@(__assertfail)
	.align		4
        /*0028*/ 	.word	index@(_ZN18transformer_engine29fused_qkv_rope_forward_kernelI6__halfEEvPKT_PKfS6_PKiPS2_S9_S9_15NVTE_QKV_Formatbiiiiiiiiii)
	.align		4
        /*002c*/ 	.word	index@(__assertfail)
	.align		4
        /*0030*/ 	.word	index@(_ZN18transformer_engine29fused_qkv_rope_forward_kernelIfEEvPKT_PKfS5_PKiPS1_S8_S8_15NVTE_QKV_Formatbiiiiiiiiii)
	.align		4
        /*0034*/ 	.word	index@(__assertfail)
	.align		4
        /*0038*/ 	.word	index@(_ZN18transformer_engine26fused_rope_backward_kernelI13__nv_bfloat16EEvPKT_PKiPKfPS2_biiiiiiiiiiiiii)
	.align		4
        /*003c*/ 	.word	index@(__assertfail)
	.align		4
        /*0040*/ 	.word	index@(_ZN18transformer_engine26fused_rope_backward_kernelI6__halfEEvPKT_PKiPKfPS2_biiiiiiiiiiiiii)
	.align		4
        /*0044*/ 	.word	index@(__assertfail)
	.align		4
        /*0048*/ 	.word	index@(_ZN18transformer_engine26fused_rope_backward_kernelIfEEvPKT_PKiPKfPS1_biiiiiiiiiiiiii)
	.align		4
        /*004c*/ 	.word	index@(__assertfail)
	.align		4
        /*0050*/ 	.word	index@(_ZN18transformer_engine25fused_rope_forward_kernelI13__nv_bfloat16EEvPKT_PKiPKfS6_PS2_biiiiiiiiiiiiii)
	.align		4
        /*0054*/ 	.word	index@(__assertfail)
	.align		4
        /*0058*/ 	.word	index@(_ZN18transformer_engine25fused_rope_forward_kernelI6__halfEEvPKT_PKiPKfS6_PS2_biiiiiiiiiiiiii)
	.align		4
        /*005c*/ 	.word	index@(__assertfail)
	.align		4
        /*0060*/ 	.word	index@(_ZN18transformer_engine25fused_rope_forward_kernelIfEEvPKT_PKiPKfS5_PS1_biiiiiiiiiiiiii)
	.align		4
        /*0064*/ 	.word	index@(__assertfail)
	.align		4
        /*0068*/ 	.word	0x00000000
	.align		4
        /*006c*/ 	.word	0xfffffffe
	.align		4
        /*0070*/ 	.word	0x00000000
	.align		4
        /*0074*/ 	.word	0xfffffffd
	.align		4
        /*0078*/ 	.word	0x00000000
	.align		4
        /*007c*/ 	.word	0xfffffffc


//--------------------- .nv.constant4             --------------------------
	.section	.nv.constant4,"a",@progbits
	.align	8
	.align		8
.nv.constant4:
        /*0000*/ 	.dword	__assertfail
	.align		8
        /*0008*/ 	.dword	__unnamed_1
	.align		8
        /*0010*/ 	.dword	__unnamed_2
	.align		8
        /*0018*/ 	.dword	__unnamed_3
	.align		8
        /*0020*/ 	.dword	__unnamed_4
	.align		8
        /*0028*/ 	.dword	__unnamed_5
	.align		8
        /*0030*/ 	.dword	__unnamed_6
	.align		8
        /*0038*/ 	.dword	__unnamed_7
	.align		8
        /*0040*/ 	.dword	__unnamed_8
	.align		8
        /*0048*/ 	.dword	__unnamed_9
	.align		8
        /*0050*/ 	.dword	__unnamed_10
	.align		8
        /*0058*/ 	.dword	__unnamed_11
	.align		8
        /*0060*/ 	.dword	__unnamed_12
	.align		8
        /*0068*/ 	.dword	$str
	.align		8
        /*0070*/ 	.dword	$str$1
	.align		8
        /*0078*/ 	.dword	__cudart_i2opi_f


//--------------------- .text._ZN18transformer_engine30fused_qkv_rope_backward_kernelI13__nv_bfloat16EEvPKT_S4_S4_PKfS6_PS2_15NVTE_QKV_Formatbiiiiiiiiii --------------------------
	.section	.text._ZN18transformer_engine30fused_qkv_rope_backward_kernelI13__nv_bfloat16EEvPKT_S4_S4_PKfS6_PS2_15NVTE_QKV_Formatbiiiiiiiiii,"ax",@progbits
	.align	128
        .global         _ZN18transformer_engine30fused_qkv_rope_backward_kernelI13__nv_bfloat16EEvPKT_S4_S4_PKfS6_PS2_15NVTE_QKV_Formatbiiiiiiiiii
        .type           _ZN18transformer_engine30fused_qkv_rope_backward_kernelI13__nv_bfloat16EEvPKT_S4_S4_PKfS6_PS2_15NVTE_QKV_Formatbiiiiiiiiii,@function
        .size           _ZN18transformer_engine30fused_qkv_rope_backward_kernelI13__nv_bfloat16EEvPKT_S4_S4_PKfS6_PS2_15NVTE_QKV_Formatbiiiiiiiiii,(.L_x_588 - _ZN18transformer_engine30fused_qkv_rope_backward_kernelI13__nv_bfloat16EEvPKT_S4_S4_PKfS6_PS2_15NVTE_QKV_Formatbiiiiiiiiii)
        .other          _ZN18transformer_engine30fused_qkv_rope_backward_kernelI13__nv_bfloat16EEvPKT_S4_S4_PKfS6_PS2_15NVTE_QKV_Formatbiiiiiiiiii,@"STO_CUDA_ENTRY STV_DEFAULT"
_ZN18transformer_engine30fused_qkv_rope_backward_kernelI13__nv_bfloat16EEvPKT_S4_S4_PKfS6_PS2_15NVTE_QKV_Formatbiiiiiiiiii:
.text._ZN18transformer_engine30fused_qkv_rope_backward_kernelI13__nv_bfloat16EEvPKT_S4_S4_PKfS6_PS2_15NVTE_QKV_Formatbiiiiiiiiii:
[----:B------:R-:W0:Y:S08]  /*0000*/  LDC R1, c[0x0][0x28] ;  /* 0x00000a00ff017b82 */ /* 0x000e300000000800 */
[----:B------:R-:W1:Y:S01]  /*0010*/  LDC R4, c[0x0][0x240] ;  /* 0x00009000ff047b82 */ /* 0x000e620000000800 */
[----:B------:R-:W2:Y:S01]  /*0020*/  S2R R0, SR_CTAID.Y ;  /* 0x0000000000007919 */ /* 0x000ea20000002600 */
[----:B------:R-:W-:Y:S01]  /*0030*/  ULDC UR5, c[0x0][0x258] ;  /* 0x0000960000057ab9 */ /* 0x000fe20000000800 */
[----:B0-----:R-:W-:-:S05]  /*0040*/  VIADD R1, R1, 0xffffffe0 ;  /* 0xffffffe001017836 */ /* 0x001fca0000000000 */
[----:B------:R-:W0:Y:S08]  /*0050*/  S2UR UR4, SR_CTAID.X ;  /* 0x00000000000479c3 */ /* 0x000e300000002500 */
[----:B------:R-:W2:Y:S08]  /*0060*/  LDC.64 R2, c[0x0][0x250] ;  /* 0x00009400ff027b82 */ /* 0x000eb00000000a00 */
[----:B------:R-:W3:Y:S01]  /*0070*/  LDC R5, c[0x0][0x248] ;  /* 0x00009200ff057b82 */ /* 0x000ee20000000800 */
[----:B-1----:R-:W-:Y:S01]  /*0080*/  ISETP.NE.AND P0, PT, R4, RZ, PT ;  /* 0x000000ff0400720c */ /* 0x002fe20003f05270 */
[----:B0-----:R-:W-:-:S02]  /*0090*/  IMAD.U32 R17, RZ, RZ, UR4 ;  /* 0x00000004ff117e24 */ /* 0x001fc4000f8e00ff */
[----:B--2---:R-:W-:-:S10]  /*00a0*/  IMAD R16, R3, UR4, R0 ;  /* 0x0000000403107c24 */ /* 0x004fd4000f8e0200 */
[----:B------:R-:W-:-:S04]  /*00b0*/  @P0 IMAD R16, R0, R2, UR4 ;  /* 0x0000000400100e24 */ /* 0x000fc8000f8e0202 */
[----:B------:R-:W-:Y:S01]  /*00c0*/  IMAD R16, R16, UR5, RZ ;  /* 0x0000000510107c24 */ /* 0x000fe2000f8e02ff */
[----:B------:R-:W-:Y:S01]  /*00d0*/  ULDC UR5, c[0x0][0x264] ;  /* 0x0000990000057ab9 */ /* 0x000fe20000000800 */
[----:B---3--:R-:W-:Y:S02]  /*00e0*/  ISETP.GE.AND P0, PT, R5, 0x2, PT ;  /* 0x000000020500780c */ /* 0x008fe40003f06270 */
[----:B------:R-:W-:-:S11]  /*00f0*/  IMAD R18, R16, UR5, RZ ;  /* 0x0000000510127c24 */ /* 0x000fd6000f8e02ff */
[----:B------:R-:W-:Y:S05]  /*0100*/  @!P0 BRA `(.L_x_0) ;  /* 0x0000000000908947 */ /* 0x000fea0003800000 */
[----:B------:R-:W-:-:S04]  /*0110*/  LOP3.LUT R0, R2, 0x1, RZ, 0xc0, !PT ;  /* 0x0000000102007812 */ /* 0x000fc800078ec0ff */
[----:B------:R-:W-:-:S13]  /*0120*/  ISETP.NE.U32.AND P0, PT, R0, 0x1, PT ;  /* 0x000000010000780c */ /* 0x000fda0003f05070 */
[----:B------:R-:W-:Y:S05]  /*0130*/  @P0 BRA `(.L_x_1) ;  /* 0x0000000000400947 */ /* 0x000fea0003800000 */
[----:B------:R-:W-:Y:S01]  /*0140*/  MOV R0, 0x0 ;  /* 0x0000000000007802 */ /* 0x000fe20000000f00 */
[----:B------:R-:W-:Y:S01]  /*0150*/  ULDC.64 UR4, c[0x4][0x68] ;  /* 0x01001a0000047ab9 */ /* 0x000fe20000000a00 */
[----:B------:R-:W-:Y:S01]  /*0160*/  ULDC.64 UR6, c[0x4][0x60] ;  /* 0x0100180000067ab9 */ /* 0x000fe20000000a00 */
[----:B------:R-:W-:Y:S01]  /*0170*/  IMAD.U32 R4, RZ, RZ, UR4 ;  /* 0x00000004ff047e24 */ /* 0x000fe2000f8e00ff */
[----:B------:R0:W1:Y:S01]  /*0180*/  LDC.64 R2, c[0x4][R0] ;  /* 0x0100000000027b82 */ /* 0x0000620000000a00 */
[----:B------:R-:W-:Y:S01]  /*0190*/  IMAD.U32 R5, RZ, RZ, UR5 ;  /* 0x00000005ff057e24 */ /* 0x000fe2000f8e00ff */
[----:B------:R-:W-:Y:S01]  /*01a0*/  ULDC.64 UR4, c[0x4][0x70] ;  /* 0x01001c0000047ab9 */ /* 0x000fe20000000a00 */
[----:B------:R-:W-:Y:S01]  /*01b0*/  MOV R10, UR6 ;  /* 0x00000006000a7c02 */ /* 0x000fe20008000f00 */
[----:B------:R-:W-:Y:S02]  /*01c0*/  IMAD.U32 R6, RZ, RZ, UR4 ;  /* 0x00000004ff067e24 */ /* 0x000fe4000f8e00ff */
[----:B------:R-:W-:-:S02]  /*01d0*/  IMAD.U32 R7, RZ, RZ, UR5 ;  /* 0x00000005ff077e24 */ /* 0x000fc4000f8e00ff */
[----:B------:R-:W-:Y:S02]  /*01e0*/  IMAD.U32 R11, RZ, RZ, UR7 ;  /* 0x00000007ff0b7e24 */ /* 0x000fe4000f8e00ff */
[----:B------:R-:W-:Y:S02]  /*01f0*/  IMAD.MOV.U32 R8, RZ, RZ, 0x1b9 ;  /* 0x000001b9ff087424 */ /* 0x000fe400078e00ff */
[----:B------:R-:W-:Y:S02]  /*0200*/  IMAD.MOV.U32 R12, RZ, RZ, 0x1 ;  /* 0x00000001ff0c7424 */ /* 0x000fe400078e00ff */
[----:B0-----:R-:W-:-:S07]  /*0210*/  IMAD.MOV.U32 R13, RZ, RZ, RZ ;  /* 0x000000ffff0d7224 */ /* 0x001fce00078e00ff */
[----:B------:R-:W-:-:S07]  /*0220*/  LEPC R20, `(.L_x_1) ;  /* 0x000000001014794e */ /* 0x000fce0000000000 */
[----:B-1----:R-:W-:Y:S05]  /*0230*/  CALL.ABS.NOINC R2 ;  /* 0x0000000002007343 */ /* 0x002fea0003c00000 */
.L_x_1:
[----:B------:R-:W-:Y:S02]  /*0240*/  ULDC UR5, c[0x0][0x250] ;  /* 0x0000940000057ab9 */ /* 0x000fe40000000800 */
[----:B------:R-:W-:-:S04]  /*0250*/  ULEA.HI UR4, UR5, UR5, URZ, 0x1 ;  /* 0x0000000505047291 */ /* 0x000fc8000f8f083f */
[----:B------:R-:W-:-:S06]  /*0260*/  USHF.R.S32.HI UR4, URZ, 0x1, UR4 ;  /* 0x000000013f047899 */ /* 0x000fcc0008011404 */
[----:B------:R-:W-:-:S13]  /*0270*/  ISETP.GE.AND P0, PT, R17, UR4, PT ;  /* 0x0000000411007c0c */ /* 0x000fda000bf06270 */
[----:B------:R-:W-:Y:S05]  /*0280*/  @!P0 BRA `(.L_x_2) ;  /* 0x0000000000208947 */ /* 0x000fea0003800000 */
[----:B------:R-:W0:Y:S02]  /*0290*/  LDC.64 R2, c[0x0][0x248] ;  /* 0x00009200ff027b82 */ /* 0x000e240000000a00 */
[----:B0-----:R-:W-:Y:S02]  /*02a0*/  VIADD R0, R3, 0x1 ;  /* 0x0000000103007836 */ /* 0x001fe40000000000 */
[----:B------:R-:W-:Y:S02]  /*02b0*/  IMAD R17, R2, UR5, R17 ;  /* 0x0000000502117c24 */ /* 0x000fe4000f8e0211 */
[----:B------:R-:W-:-:S05]  /*02c0*/  IMAD R0, R0, UR5, RZ ;  /* 0x0000000500007c24 */ /* 0x000fca000f8e02ff */
[----:B------:R-:W-:-:S04]  /*02d0*/  LEA.HI R0, R0, R0, RZ, 0x1 ;  /* 0x0000000000007211 */ /* 0x000fc800078f08ff */
[----:B------:R-:W-:-:S04]  /*02e0*/  SHF.R.S32.HI R0, RZ, 0x1, R0 ;  /* 0x00000001ff007819 */ /* 0x000fc80000011400 */
[----:B------:R-:W-:Y:S01]  /*02f0*/  IADD3 R17, R17, -UR4, -R0 ;  /* 0x8000000411117c10 */ /* 0x000fe2000fffe800 */
[----:B------:R-:W-:Y:S06]  /*0300*/  BRA `(.L_x_0) ;  /* 0x0000000000107947 */ /* 0x000fec0003800000 */
.L_x_2:
[----:B------:R-:W0:Y:S02]  /*0310*/  LDC R0, c[0x0][0x24c] ;  /* 0x00009300ff007b82 */ /* 0x000e240000000800 */
[----:B0-----:R-:W-:-:S05]  /*0320*/  IMAD R0, R0, UR5, RZ ;  /* 0x0000000500007c24 */ /* 0x001fca000f8e02ff */
[----:B------:R-:W-:-:S04]  /*0330*/  LEA.HI R0, R0, R0, RZ, 0x1 ;  /* 0x0000000000007211 */ /* 0x000fc800078f08ff */
[----:B------:R-:W-:-:S07]  /*0340*/  LEA.HI.SX32 R17, R0, R17, 0x1f ;  /* 0x0000001100117211 */ /* 0x000fce00078ffaff */
.L_x_0:
[----:B------:R-:W-:Y:S01]  /*0350*/  ULDC.64 UR4, c[0x0][0x228] ;  /* 0x00008a0000047ab9 */ /* 0x000fe20000000a00 */
[----:B------:R-:W0:Y:S01]  /*0360*/  LDC.64 R8, c[0x0][0x208] ;  /* 0x00008200ff087b82 */ /* 0x000e220000000a00 */
[----:B------:R-:W-:-:S04]  /*0370*/  ISETP.NE.U32.AND P0, PT, RZ, UR4, PT ;  /* 0x00000004ff007c0c */ /* 0x000fc8000bf05070 */
[----:B------:R-:W-:-:S13]  /*0380*/  ISETP.NE.AND.EX P0, PT, RZ, UR5, PT, P0 ;  /* 0x00000005ff007c0c */ /* 0x000fda000bf05300 */
[----:B------:R-:W-:Y:S05]  /*0390*/  @!P0 BRA `(.L_x_3) ;  /* 0x0000000400f08947 */ /* 0x000fea0003800000 */
[----:B------:R-:W1:Y:S01]  /*03a0*/  S2R R10, SR_TID.X ;  /* 0x00000000000a7919 */ /* 0x000e620000002100 */
[----:B------:R-:W1:Y:S01]  /*03b0*/  LDC R11, c[0x0][0x4] ;  /* 0x00000100ff0b7b82 */ /* 0x000e620000000800 */
[----:B------:R-:W-:Y:S01]  /*03c0*/  ULDC UR4, c[0x0][0x260] ;  /* 0x0000980000047ab9 */ /* 0x000fe20000000800 */
[----:B------:R-:W1:Y:S02]  /*03d0*/  S2R R0, SR_TID.Y ;  /* 0x0000000000007919 */ /* 0x000e640000002200 */
[----:B-1----:R-:W-:-:S05]  /*03e0*/  IMAD R10, R10, R11, R0 ;  /* 0x0000000b0a0a7224 */ /* 0x002fca00078e0200 */
[----:B------:R-:W-:-:S13]  /*03f0*/  ISETP.GE.AND P1, PT, R10, UR4, PT ;  /* 0x000000040a007c0c */ /* 0x000fda000bf26270 */
[----:B------:R-:W-:Y:S05]  /*0400*/  @P1 BRA `(.L_x_3) ;  /* 0x0000000400d41947 */ /* 0x000fea0003800000 */
[----:B------:R-:W-:Y:S02]  /*0410*/  ULDC UR4, c[0x0][0x0] ;  /* 0x0000000000047ab9 */ /* 0x000fe40000000800 */
[----:B------:R-:W-:-:S07]  /*0420*/  IMAD R11, R11, UR4, RZ ;  /* 0x000000040b0b7c24 */ /* 0x000fce000f8e02ff */
.L_x_9:
[----:B------:R-:W1:Y:S01]  /*0430*/  LDC R13, c[0x0][0x260] ;  /* 0x00009800ff0d7b82 */ /* 0x000e620000000800 */
[----:B0-----:R-:W-:Y:S02]  /*0440*/  R2UR UR4, R8 ;  /* 0x00000000080472ca */ /* 0x001fe400000e0000 */
[----:B------:R-:W-:-:S05]  /*0450*/  R2UR UR5, R9 ;  /* 0x00000000090572ca */ /* 0x000fca00000e0000 */
[----:B------:R-:W0:Y:S01]  /*0460*/  LDC.64 R2, c[0x0][0x228] ;  /* 0x00008a00ff027b82 */ /* 0x000e220000000a00 */
[----:B-1----:R-:W-:-:S04]  /*0470*/  IMAD R5, R17, R13, R10 ;  /* 0x0000000d11057224 */ /* 0x002fc800078e020a */
[----:B0-----:R-:W-:-:S05]  /*0480*/  IMAD.WIDE R2, R5, 0x4, R2 ;  /* 0x0000000405027825 */ /* 0x001fca00078e0202 */
[----:B------:R-:W2:Y:S01]  /*0490*/  LDG.E R12, desc[UR4][R2.64] ;  /* 0x00000004020c7981 */ /* 0x000ea2000c1e1900 */
[----:B------:R-:W-:Y:S01]  /*04a0*/  BSSY B0, `(.L_x_4) ;  /* 0x000004c000007945 */ /* 0x000fe20003800000 */
[C---:B--2---:R-:W-:Y:S01]  /*04b0*/  FMUL R4, R12.reuse, 0.63661974668502807617 ;  /* 0x3f22f9830c047820 */ /* 0x044fe20000400000 */
[----:B------:R-:W-:-:S03]  /*04c0*/  FSETP.GE.AND P1, PT, |R12|, 105615, PT ;  /* 0x47ce47800c00780b */ /* 0x000fc60003f26200 */
[----:B------:R-:W0:Y:S02]  /*04d0*/  F2I.NTZ R6, R4 ;  /* 0x0000000400067305 */ /* 0x000e240000203100 */
[----:B0-----:R-:W-:-:S05]  /*04e0*/  I2FP.F32.S32 R5, R6 ;  /* 0x0000000600057245 */ /* 0x001fca0000201400 */
[----:B------:R-:W-:-:S04]  /*04f0*/  FFMA R0, R5, -1.5707962512969970703, R12 ;  /* 0xbfc90fda05007823 */ /* 0x000fc8000000000c */
[----:B------:R-:W-:-:S04]  /*0500*/  FFMA R0, R5, -7.5497894158615963534e-08, R0 ;  /* 0xb3a2216805007823 */ /* 0x000fc80000000000 */
[----:B------:R-:W-:Y:S01]  /*0510*/  FFMA R0, R5, -5.3903029534742383927e-15, R0 ;  /* 0xa7c234c505007823 */ /* 0x000fe20000000000 */
[----:B------:R-:W-:Y:S06]  /*0520*/  @!P1 BRA `(.L_x_5) ;  /* 0x00000004000c9947 */ /* 0x000fec0003800000 */
[----:B------:R-:W-:-:S13]  /*0530*/  FSETP.NEU.AND P1, PT, |R12|, +INF , PT ;  /* 0x7f8000000c00780b */ /* 0x000fda0003f2d200 */
[----:B------:R-:W-:Y:S05]  /*0540*/  @!P1 BRA `(.L_x_6) ;  /* 0x0000000000fc9947 */ /* 0x000fea0003800000 */
[----:B------:R-:W-:Y:S01]  /*0550*/  SHF.R.U32.HI R0, RZ, 0x17, R12 ;  /* 0x00000017ff007819 */ /* 0x000fe2000001160c */
[----:B------:R-:W-:Y:S01]  /*0560*/  IMAD.SHL.U32 R4, R12, 0x100, RZ ;  /* 0x000001000c047824 */ /* 0x000fe200078e00ff */
[----:B------:R-:W-:Y:S01]  /*0570*/  HFMA2.MMA R6, -RZ, RZ, 0, 0 ;  /* 0x00000000ff067435 */ /* 0x000fe200000001ff */
[----:B------:R-:W-:Y:S01]  /*0580*/  BSSY B1, `(.L_x_7) ;  /* 0x0000018000017945 */ /* 0x000fe20003800000 */
[----:B------:R-:W-:Y:S01]  /*0590*/  LOP3.LUT R0, R0, 0xff, RZ, 0xc0, !PT ;  /* 0x000000ff00007812 */ /* 0x000fe200078ec0ff */
[----:B------:R-:W-:Y:S01]  /*05a0*/  IMAD.MOV.U32 R19, RZ, RZ, RZ ;  /* 0x000000ffff137224 */ /* 0x000fe200078e00ff */
[----:B------:R-:W-:Y:S02]  /*05b0*/  CS2R R2, SRZ ;  /* 0x0000000000027805 */ /* 0x000fe4000001ff00 */
[----:B------:R-:W-:Y:S01]  /*05c0*/  LOP3.LUT R21, R4, 0x80000000, RZ, 0xfc, !PT ;  /* 0x8000000004157812 */ /* 0x000fe200078efcff */
[----:B------:R-:W-:-:S05]  /*05d0*/  VIADD R20, R0, 0xffffff80 ;  /* 0xffffff8000147836 */ /* 0x000fca0000000000 */
[----:B------:R-:W-:-:S07]  /*05e0*/  SHF.R.U32.HI R22, RZ, 0x5, R20 ;  /* 0x00000005ff167819 */ /* 0x000fce0000011614 */
.L_x_8:
[----:B0-----:R-:W-:Y:S01]  /*05f0*/  IMAD.SHL.U32 R0, R2, 0x4, RZ ;  /* 0x0000000402007824 */ /* 0x001fe200078e00ff */
[----:B------:R-:W-:Y:S01]  /*0600*/  R2UR UR6, R8 ;  /* 0x00000000080672ca */ /* 0x000fe200000e0000 */
[----:B------:R-:W-:Y:S01]  /*0610*/  ULDC.64 UR4, c[0x4][0x78] ;  /* 0x01001e0000047ab9 */ /* 0x000fe20000000a00 */
[----:B------:R-:W-:Y:S02]  /*0620*/  R2UR UR7, R9 ;  /* 0x00000000090772ca */ /* 0x000fe400000e0000 */
[----:B------:R-:W-:Y:S02]  /*0630*/  SHF.L.U64.HI R3, R2, 0x2, R3 ;  /* 0x0000000202037819 */ /* 0x000fe40000010203 */
[----:B------:R-:W-:-:S04]  /*0640*/  IADD3 R14, P1, R0, UR4, RZ ;  /* 0x00000004000e7c10 */ /* 0x000fc8000ff3e0ff */
[----:B------:R-:W-:-:S05]  /*0650*/  IADD3.X R15, R3, UR5, RZ, P1, !PT ;  /* 0x00000005030f7c10 */ /* 0x000fca0008ffe4ff */
[----:B------:R-:W2:Y:S01]  /*0660*/  LDG.E.CONSTANT R4, desc[UR6][R14.64] ;  /* 0x000000060e047981 */ /* 0x000ea2000c1e9900 */
[----:B------:R-:W-:Y:S02]  /*0670*/  IMAD.IADD R0, R1, 0x1, R0 ;  /* 0x0000000101007824 */ /* 0x000fe400078e0200 */
[----:B------:R-:W-:-:S05]  /*0680*/  VIADD R2, R2, 0x1 ;  /* 0x0000000102027836 */ /* 0x000fca0000000000 */
[----:B------:R-:W-:Y:S02]  /*0690*/  ISETP.NE.AND P1, PT, R2, 0x6, PT ;  /* 0x000000060200780c */ /* 0x000fe40003f25270 */
[----:B------:R-:W-:Y:S01]  /*06a0*/  SHF.R.S32.HI R3, RZ, 0x1f, R2 ;  /* 0x0000001fff037819 */ /* 0x000fe20000011402 */
[----:B--2---:R-:W-:-:S03]  /*06b0*/  IMAD.WIDE.U32 R4, R4, R21, RZ ;  /* 0x0000001504047225 */ /* 0x004fc600078e00ff */
[----:B------:R-:W-:-:S05]  /*06c0*/  IADD3 R7, P2, R4, R6, RZ ;  /* 0x0000000604077210 */ /* 0x000fca0007f5e0ff */
[----:B------:R0:W-:Y:S01]  /*06d0*/  STL [R0], R7 ;  /* 0x0000000700007387 */ /* 0x0001e20000100800 */
[----:B------:R-:W-:Y:S01]  /*06e0*/  IMAD.X R6, R5, 0x1, R19, P2 ;  /* 0x0000000105067824 */ /* 0x000fe200010e0613 */
[----:B------:R-:W-:Y:S06]  /*06f0*/  @P1 BRA `(.L_x_8) ;  /* 0xfffffffc00bc1947 */ /* 0x000fec000383ffff */
[----:B------:R-:W-:Y:S05]  /*0700*/  BSYNC B1 ;  /* 0x0000000000017941 */ /* 0x000fea0003800000 */
.L_x_7:
[----:B0-----:R-:W-:Y:S01]  /*0710*/  LOP3.LUT P1, R7, R20, 0x1f, RZ, 0xc0, !PT ;  /* 0x0000001f14077812 */ /* 0x001fe2000782c0ff */
[----:B------:R0:W-:Y:S01]  /*0720*/  STL [R1+0x18], R6 ;  /* 0x0000180601007387 */ /* 0x0001e20000100800 */
[C---:B------:R-:W-:Y:S02]  /*0730*/  IADD3 R2, -R22.reuse, 0x4, RZ ;  /* 0x0000000416027810 */ /* 0x040fe40007ffe1ff */
[----:B------:R-:W-:-:S05]  /*0740*/  IADD3 R0, -R22, 0x6, RZ ;  /* 0x0000000616007810 */ /* 0x000fca0007ffe1ff */
[----:B------:R-:W-:-:S04]  /*0750*/  IMAD R14, R0, 0x4, R1 ;  /* 0x00000004000e7824 */ /* 0x000fc800078e0201 */
[----:B------:R-:W-:Y:S01]  /*0760*/  @P1 LEA R15, R2, R1, 0x2 ;  /* 0x00000001020f1211 */ /* 0x000fe200078e10ff */
[----:B------:R-:W2:Y:S04]  /*0770*/  LDL R0, [R14] ;  /* 0x000000000e007983 */ /* 0x000ea80000100800 */
[----:B------:R-:W3:Y:S04]  /*0780*/  @P1 LDL R5, [R15] ;  /* 0x000000000f051983 */ /* 0x000ee80000100800 */
[----:B------:R-:W4:Y:S01]  /*0790*/  LDL R3, [R14+-0x4] ;  /* 0xfffffc000e037983 */ /* 0x000f220000100800 */
[----:B------:R-:W-:Y:S01]  /*07a0*/  @P1 IADD3 R2, -R7, 0x20, RZ ;  /* 0x0000002007021810 */ /* 0x000fe20007ffe1ff */
[----:B------:R-:W-:Y:S01]  /*07b0*/  UMOV UR4, 0x54442d19 ;  /* 0x54442d1900047882 */ /* 0x000fe20000000000 */
[----:B------:R-:W-:Y:S01]  /*07c0*/  UMOV UR5, 0x3bf921fb ;  /* 0x3bf921fb00057882 */ /* 0x000fe20000000000 */
[----:B------:R-:W-:-:S02]  /*07d0*/  LOP3.LUT P2, R12, R12, 0x80000000, RZ, 0xc0, !PT ;  /* 0x800000000c0c7812 */ /* 0x000fc4000784c0ff */
[-C--:B---3--:R-:W-:Y:S02]  /*07e0*/  @P1 SHF.R.U32.HI R4, RZ, R2.reuse, R5 ;  /* 0x00000002ff041219 */ /* 0x088fe40000011605 */
[-C--:B--2---:R-:W-:Y:S02]  /*07f0*/  @P1 SHF.L.U32 R5, R0, R7.reuse, RZ ;  /* 0x0000000700051219 */ /* 0x084fe400000006ff */
[----:B----4-:R-:W-:Y:S02]  /*0800*/  @P1 SHF.R.U32.HI R2, RZ, R2, R3 ;  /* 0x00000002ff021219 */ /* 0x010fe40000011603 */
[----:B------:R-:W-:-:S03]  /*0810*/  @P1 SHF.L.U32 R7, R3, R7, RZ ;  /* 0x0000000703071219 */ /* 0x000fc600000006ff */
[----:B------:R-:W-:Y:S02]  /*0820*/  @P1 IMAD.IADD R0, R2, 0x1, R5 ;  /* 0x0000000102001824 */ /* 0x000fe400078e0205 */
[----:B------:R-:W-:-:S05]  /*0830*/  @P1 IMAD.IADD R3, R4, 0x1, R7 ;  /* 0x0000000104031824 */ /* 0x000fca00078e0207 */
[----:B------:R-:W-:-:S04]  /*0840*/  SHF.L.U32.HI R5, R3, 0x2, R0 ;  /* 0x0000000203057819 */ /* 0x000fc80000010600 */
[----:B------:R-:W-:-:S04]  /*0850*/  SHF.R.U32.HI R7, RZ, 0x1f, R5 ;  /* 0x0000001fff077819 */ /* 0x000fc80000011605 */
[----:B------:R-:W-:Y:S01]  /*0860*/  ISETP.NE.AND P1, PT, R7, RZ, PT ;  /* 0x000000ff0700720c */ /* 0x000fe20003f25270 */
[----:B------:R-:W-:-:S12]  /*0870*/  IMAD.SHL.U32 R4, R3, 0x4, RZ ;  /* 0x0000000403047824 */ /* 0x000fd800078e00ff */
[----:B------:R-:W-:Y:S02]  /*0880*/  @P1 LOP3.LUT R5, RZ, R5, RZ, 0x33, !PT ;  /* 0x00000005ff051212 */ /* 0x000fe400078e33ff */
[----:B------:R-:W-:-:S04]  /*0890*/  @P1 LOP3.LUT R4, RZ, R4, RZ, 0x33, !PT ;  /* 0x00000004ff041212 */ /* 0x000fc800078e33ff */
[----:B------:R-:W1:Y:S02]  /*08a0*/  I2F.F64.S64 R2, R4 ;  /* 0x0000000400027312 */ /* 0x000e640000301c00 */
[----:B-1----:R-:W-:Y:S01]  /*08b0*/  DMUL R2, R2, UR4 ;  /* 0x0000000402027c28 */ /* 0x002fe20008000000 */
[----:B0-----:R-:W-:Y:S02]  /*08c0*/  LEA.HI R6, R0, R7, RZ, 0x2 ;  /* 0x0000000700067211 */ /* 0x001fe400078f10ff */
[----:B------:R-:W-:-:S07]  /*08d0*/  @P1 LOP3.LUT R12, R12, 0x80000000, RZ, 0x3c, !PT ;  /* 0x800000000c0c1812 */ /* 0x000fce00078e3cff */
[----:B------:R-:W0:Y:S01]  /*08e0*/  F2F.F32.F64 R2, R2 ;  /* 0x0000000200027310 */ /* 0x000e220000301000 */
[----:B------:R-:W-:Y:S01]  /*08f0*/  IMAD.MOV R0, RZ, RZ, -R6 ;  /* 0x000000ffff007224 */ /* 0x000fe200078e0a06 */
[----:B------:R-:W-:-:S03]  /*0900*/  ISETP.NE.AND P1, PT, R12, RZ, PT ;  /* 0x000000ff0c00720c */ /* 0x000fc60003f25270 */
[----:B------:R-:W-:Y:S01]  /*0910*/  @P2 IMAD.MOV.U32 R6, RZ, RZ, R0 ;  /* 0x000000ffff062224 */ /* 0x000fe200078e0000 */
[----:B0-----:R-:W-:Y:S01]  /*0920*/  FSEL R0, R2, -R2, !P1 ;  /* 0x8000000202007208 */ /* 0x001fe20004800000 */
[----:B------:R-:W-:Y:S08]  /*0930*/  BRA `(.L_x_5) ;  /* 0x0000000000087947 */ /* 0x000ff00003800000 */
.L_x_6:
[----:B------:R-:W-:Y:S01]  /*0940*/  FMUL R0, RZ, R12 ;  /* 0x0000000cff007220 */ /* 0x000fe20000400000 */
[----:B------:R-:W-:-:S07]  /*0950*/  MOV R6, RZ ;  /* 0x000000ff00067202 */ /* 0x000fce0000000f00 */
.L_x_5:
[----:B------:R-:W-:Y:S05]  /*0960*/  BSYNC B0 ;  /* 0x0000000000007941 */ /* 0x000fea0003800000 */
.L_x_4:
[----:B------:R-:W0:Y:S01]  /*0970*/  S2UR UR5, SR_CgaCtaId ;  /* 0x00000000000579c3 */ /* 0x000e220000008800 */
[----:B------:R-:W-:Y:S02]  /*0980*/  IMAD.MOV.U32 R2, RZ, RZ, 0x37cbac00 ;  /* 0x37cbac00ff027424 */ /* 0x000fe400078e00ff */
[----:B------:R-:W-:Y:S01]  /*0990*/  FMUL R3, R0, R0 ;  /* 0x0000000000037220 */ /* 0x000fe20000400000 */
[----:B------:R-:W-:Y:S01]  /*09a0*/  IMAD.MOV.U32 R4, RZ, RZ, 0x394d4153 ;  /* 0x394d4153ff047424 */ /* 0x000fe200078e00ff */
[C---:B------:R-:W-:Y:S01]  /*09b0*/  LOP3.LUT R7, R6.reuse, 0x1, RZ, 0xc0, !PT ;  /* 0x0000000106077812 */ /* 0x040fe200078ec0ff */
[----:B------:R-:W-:Y:S01]  /*09c0*/  UMOV UR4, 0x400 ;  /* 0x0000040000047882 */ /* 0x000fe20000000000 */
[C---:B------:R-:W-:Y:S01]  /*09d0*/  FFMA R2, R3.reuse, R2, -0.0013887860113754868507 ;  /* 0xbab607ed03027423 */ /* 0x040fe20000000002 */
[C---:B------:R-:W-:Y:S01]  /*09e0*/  FFMA R4, R3.reuse, -R4, 0.0083327032625675201416 ;  /* 0x3c0885e403047423 */ /* 0x040fe20000000804 */
[----:B------:R-:W-:Y:S01]  /*09f0*/  FFMA R5, R3, R0, RZ ;  /* 0x0000000003057223 */ /* 0x000fe200000000ff */
[----:B------:R-:W-:Y:S01]  /*0a00*/  ISETP.NE.U32.AND P1, PT, R7, 0x1, PT ;  /* 0x000000010700780c */ /* 0x000fe20003f25070 */
[C---:B------:R-:W-:Y:S01]  /*0a10*/  FFMA R2, R3.reuse, R2, 0.041666727513074874878 ;  /* 0x3d2aaabb03027423 */ /* 0x040fe20000000002 */
[----:B------:R-:W-:Y:S01]  /*0a20*/  FFMA R4, R3, R4, -0.16666662693023681641 ;  /* 0xbe2aaaa803047423 */ /* 0x000fe20000000004 */
[----:B------:R-:W-:-:S02]  /*0a30*/  LOP3.LUT P2, RZ, R6, 0x2, RZ, 0xc0, !PT ;  /* 0x0000000206ff7812 */ /* 0x000fc4000784c0ff */
[----:B------:R-:W-:Y:S01]  /*0a40*/  FFMA R2, R3, R2, -0.4999999701976776123 ;  /* 0xbeffffff03027423 */ /* 0x000fe20000000002 */
[----:B------:R-:W-:Y:S01]  /*0a50*/  FFMA R5, R5, R4, R0 ;  /* 0x0000000405057223 */ /* 0x000fe20000000000 */
[----:B------:R-:W-:Y:S02]  /*0a60*/  VIADD R0, R6, 0x1 ;  /* 0x0000000106007836 */ /* 0x000fe40000000000 */
[----:B------:R-:W-:Y:S01]  /*0a70*/  FFMA R2, R3, R2, 1 ;  /* 0x3f80000003027423 */ /* 0x000fe20000000002 */
[----:B------:R-:W-:Y:S02]  /*0a80*/  IMAD.IADD R3, R10, 0x1, R13 ;  /* 0x000000010a037824 */ /* 0x000fe400078e020d */
[----:B------:R-:W-:Y:S02]  /*0a90*/  LOP3.LUT P3, RZ, R0, 0x2, RZ, 0xc0, !PT ;  /* 0x0000000200ff7812 */ /* 0x000fe4000786c0ff */
[----:B------:R-:W-:Y:S01]  /*0aa0*/  FSEL R0, R2, R5, !P1 ;  /* 0x0000000502007208 */ /* 0x000fe20004800000 */
[----:B0-----:R-:W-:Y:S01]  /*0ab0*/  ULEA UR4, UR5, UR4, 0x18 ;  /* 0x0000000405047291 */ /* 0x001fe2000f8ec03f */
[----:B------:R-:W-:-:S02]  /*0ac0*/  FSEL R2, R5, R2, !P1 ;  /* 0x0000000205027208 */ /* 0x000fc40004800000 */
[----:B------:R-:W-:Y:S02]  /*0ad0*/  FSEL R0, R0, -R0, !P2 ;  /* 0x8000000000007208 */ /* 0x000fe40005000000 */
[----:B------:R-:W-:Y:S02]  /*0ae0*/  FSEL R2, R2, -R2, !P3 ;  /* 0x8000000202027208 */ /* 0x000fe40005800000 */
[----:B------:R-:W-:Y:S02]  /*0af0*/  LEA R3, R3, UR4, 0x2 ;  /* 0x0000000403037c11 */ /* 0x000fe4000f8e10ff */
[----:B------:R-:W-:Y:S01]  /*0b00*/  LEA R5, R10, UR4, 0x2 ;  /* 0x000000040a057c11 */ /* 0x000fe2000f8e10ff */
[----:B------:R-:W-:Y:S02]  /*0b10*/  IMAD.IADD R10, R11, 0x1, R10 ;  /* 0x000000010b0a7824 */ /* 0x000fe400078e020a */
[----:B------:R1:W-:Y:S03]  /*0b20*/  STS [R3], R0 ;  /* 0x0000000003007388 */ /* 0x0003e60000000800 */
[----:B------:R-:W-:Y:S01]  /*0b30*/  ISETP.GE.AND P1, PT, R10, R13, PT ;  /* 0x0000000d0a00720c */ /* 0x000fe20003f26270 */
[----:B------:R1:W-:-:S12]  /*0b40*/  STS [R5], R2 ;  /* 0x0000000205007388 */ /* 0x0003d80000000800 */
[----:B-1----:R-:W-:Y:S05]  /*0b50*/  @!P1 BRA `(.L_x_9) ;  /* 0xfffffff800349947 */ /* 0x002fea000383ffff */
.L_x_3:
[----:B------:R-:W1:Y:S01]  /*0b60*/  S2R R11, SR_TID.Y ;  /* 0x00000000000b7919 */ /* 0x000e620000002200 */
[----:B------:R-:W-:Y:S05]  /*0b70*/  WARPSYNC.ALL ;  /* 0x0000000000007948 */ /* 0x000fea0003800000 */
[----:B------:R-:W-:Y:S01]  /*0b80*/  ULDC UR4, c[0x0][0x258] ;  /* 0x0000960000047ab9 */ /* 0x000fe20000000800 */
[----:B------:R-:W-:Y:S01]  /*0b90*/  BSSY B0, `(.L_x_10) ;  /* 0x000007a000007945 */ /* 0x000fe20003800000 */
[----:B------:R-:W-:Y:S01]  /*0ba0*/  IMAD.U32 R2, RZ, RZ, UR4 ;  /* 0x00000004ff027e24 */ /* 0x000fe2000f8e00ff */
[----:B------:R-:W-:Y:S04]  /*0bb0*/  BAR.SYNC.DEFER_BLOCKING 0x0 ;  /* 0x0000000000007b1d */ /* 0x000fe80000010000 */
[----:B-1----:R-:W-:-:S13]  /*0bc0*/  ISETP.GE.AND P2, PT, R11, R2, PT ;  /* 0x000000020b00720c */ /* 0x002fda0003f46270 */
[----:B------:R-:W-:Y:S05]  /*0bd0*/  @P2 BRA `(.L_x_11) ;  /* 0x0000000400d42947 */ /* 0x000fea0003800000 */
[----:B------:R-:W1:Y:S01]  /*0be0*/  LDC R2, c[0x0][0x260] ;  /* 0x00009800ff027b82 */ /* 0x000e620000000800 */
[----:B------:R-:W-:-:S07]  /*0bf0*/  MOV R13, R11 ;  /* 0x0000000b000d7202 */ /* 0x000fce0000000f00 */
[----:B------:R-:W2:Y:S08]  /*0c00*/  LDC R0, c[0x0][RZ] ;  /* 0x00000000ff007b82 */ /* 0x000eb00000000800 */
[----:B------:R-:W3:Y:S01]  /*0c10*/  LDC R6, c[0x0][0x4] ;  /* 0x00000100ff067b82 */ /* 0x000ee20000000800 */
[----:B-1----:R-:W-:-:S04]  /*0c20*/  LEA.HI R7, R2, R2, RZ, 0x1 ;  /* 0x0000000202077211 */ /* 0x002fc800078f08ff */
[----:B------:R-:W-:-:S05]  /*0c30*/  SHF.R.S32.HI R7, RZ, 0x1, R7 ;  /* 0x00000001ff077819 */ /* 0x000fca0000011407 */
[----:B--2---:R-:W-:-:S07]  /*0c40*/  IMAD.IADD R15, R7, 0x1, -R2 ;  /* 0x00000001070f7824 */ /* 0x004fce00078e0a02 */
.L_x_21:
[----:B------:R-:W1:Y:S02]  /*0c50*/  LDC R12, c[0x0][0x264] ;  /* 0x00009900ff0c7b82 */ /* 0x000e640000000800 */
[----:B-1----:R-:W-:-:S13]  /*0c60*/  ISETP.GE.AND P1, PT, R12, 0x1, PT ;  /* 0x000000010c00780c */ /* 0x002fda0003f26270 */
[----:B--2---:R-:W-:Y:S05]  /*0c70*/  @!P1 BRA `(.L_x_12) ;  /* 0x0000000400989947 */ /* 0x004fea0003800000 */
[----:B------:R-:W1:Y:S01]  /*0c80*/  LDC R2, c[0x0][0x264] ;  /* 0x00009900ff027b82 */ /* 0x000e620000000800 */
[----:B------:R-:W-:Y:S01]  /*0c90*/  ULDC.64 UR4, c[0x0][0x268] ;  /* 0x00009a0000047ab9 */ /* 0x000fe20000000a00 */
[----:B------:R-:W-:Y:S02]  /*0ca0*/  IMAD R12, R13, R12, R18 ;  /* 0x0000000c0d0c7224 */ /* 0x000fe400078e0212 */
[----:B------:R-:W-:Y:S02]  /*0cb0*/  IMAD.MOV.U32 R19, RZ, RZ, RZ ;  /* 0x000000ffff137224 */ /* 0x000fe400078e00ff */
[----:B-1----:R-:W-:-:S04]  /*0cc0*/  VIADD R2, R2, UR4 ;  /* 0x0000000402027c36 */ /* 0x002fc80008000000 */
[----:B------:R-:W-:-:S04]  /*0cd0*/  VIADD R10, R2, UR5 ;  /* 0x00000005020a7c36 */ /* 0x000fc80008000000 */
[----:B------:R-:W-:-:S07]  /*0ce0*/  IMAD R14, R10, R16, RZ ;  /* 0x000000100a0e7224 */ /* 0x000fce00078e02ff */
.L_x_20:
[----:B-12---:R-:W1:Y:S01]  /*0cf0*/  S2R R3, SR_TID.X ;  /* 0x0000000000037919 */ /* 0x006e620000002100 */
[----:B------:R-:W1:Y:S01]  /*0d00*/  LDC R22, c[0x0][0x260] ;  /* 0x00009800ff167b82 */ /* 0x000e620000000800 */
[----:B------:R-:W-:Y:S01]  /*0d10*/  BSSY B1, `(.L_x_13) ;  /* 0x0000057000017945 */ /* 0x000fe20003800000 */
[----:B-1----:R-:W-:-:S13]  /*0d20*/  ISETP.GE.AND P1, PT, R3, R22, PT ;  /* 0x000000160300720c */ /* 0x002fda0003f26270 */
[----:B------:R-:W-:Y:S05]  /*0d30*/  @P1 BRA `(.L_x_14) ;  /* 0x0000000400501947 */ /* 0x000fea0003800000 */
[----:B------:R-:W-:Y:S02]  /*0d40*/  IMAD R2, R10, R13, R14 ;  /* 0x0000000d0a027224 */ /* 0x000fe400078e020e */
[--C-:B------:R-:W-:Y:S02]  /*0d50*/  IMAD.IADD R20, R12, 0x1, R19.reuse ;  /* 0x000000010c147824 */ /* 0x100fe400078e0213 */
[----:B------:R-:W-:Y:S01]  /*0d60*/  IMAD.IADD R21, R2, 0x1, R19 ;  /* 0x0000000102157824 */ /* 0x000fe200078e0213 */
[----:B------:R-:W-:Y:S06]  /*0d70*/  @!P0 BRA `(.L_x_15) ;  /* 0x0000000400088947 */ /* 0x000fec0003800000 */
[----:B------:R-:W1:Y:S01]  /*0d80*/  S2R R2, SR_CgaCtaId ;  /* 0x0000000000027919 */ /* 0x000e620000008800 */
[----:B------:R-:W-:Y:S01]  /*0d90*/  ULDC.U8 UR4, c[0x0][0x244] ;  /* 0x0000910000047ab9 */ /* 0x000fe20000000000 */
[----:B------:R-:W-:Y:S01]  /*0da0*/  MOV R23, 0x400 ;  /* 0x0000040000177802 */ /* 0x000fe20000000f00 */
[----:B------:R-:W-:Y:S01]  /*0db0*/  UPRMT UR4, UR4, 0x8880, URZ ;  /* 0x0000888004047896 */ /* 0x000fe2000800003f */
[----:B------:R-:W-:-:S05]  /*0dc0*/  MOV R22, R3 ;  /* 0x0000000300167202 */ /* 0x000fca0000000f00 */
[----:B------:R-:W-:Y:S02]  /*0dd0*/  ISETP.NE.AND P1, PT, RZ, UR4, PT ;  /* 0x00000004ff007c0c */ /* 0x000fe4000bf25270 */
[----:B-1----:R-:W-:-:S11]  /*0de0*/  LEA R23, R2, R23, 0x18 ;  /* 0x0000001702177211 */ /* 0x002fd600078ec0ff */
.L_x_18:
[----:B-1----:R-:W1:Y:S01]  /*0df0*/  LDC.64 R4, c[0x0][0x210] ;  /* 0x00008400ff047b82 */ /* 0x002e620000000a00 */
[----:B0-----:R-:W-:Y:S01]  /*0e00*/  R2UR UR4, R8 ;  /* 0x00000000080472ca */ /* 0x001fe200000e0000 */
[----:B------:R-:W-:Y:S01]  /*0e10*/  IMAD.IADD R3, R20, 0x1, R22 ;  /* 0x0000000114037824 */ /* 0x000fe200078e0216 */
[----:B------:R-:W-:-:S03]  /*0e20*/  R2UR UR5, R9 ;  /* 0x00000000090572ca */ /* 0x000fc600000e0000 */
[----:B-1----:R-:W-:-:S10]  /*0e30*/  IMAD.WIDE R4, R3, 0x2, R4 ;  /* 0x0000000203047825 */ /* 0x002fd400078e0204 */
[----:B------:R-:W2:Y:S01]  /*0e40*/  LDG.E.U16 R27, desc[UR4][R4.64] ;  /* 0x00000004041b7981 */ /* 0x000ea2000c1e1500 */
[----:B------:R-:W-:-:S05]  /*0e50*/  IMAD R30, R22, 0x4, R23 ;  /* 0x00000004161e7824 */ /* 0x000fca00078e0217 */
[----:B------:R0:W1:Y:S01]  /*0e60*/  LDS R24, [R30] ;  /* 0x000000001e187984 */ /* 0x0000620000000800 */
[----:B--2---:R-:W-:Y:S01]  /*0e70*/  IMAD.U32 R27, R27, 0x10000, RZ ;  /* 0x000100001b1b7824 */ /* 0x004fe200078e00ff */
[----:B01----:R-:W-:Y:S06]  /*0e80*/  @!P1 BRA `(.L_x_16) ;  /* 0x0000000000449947 */ /* 0x003fec0003800000 */
[----:B------:R-:W-:-:S04]  /*0e90*/  LOP3.LUT R2, R22, 0x1, RZ, 0xc0, !PT ;  /* 0x0000000116027812 */ /* 0x000fc800078ec0ff */
[----:B------:R-:W-:-:S13]  /*0ea0*/  ISETP.NE.U32.AND P3, PT, R2, 0x1, PT ;  /* 0x000000010200780c */ /* 0x000fda0003f65070 */
[C---:B------:R-:W-:Y:S02]  /*0eb0*/  @!P3 R2UR UR4, R8.reuse ;  /* 0x000000000804b2ca */ /* 0x040fe400000e0000 */
[C---:B------:R-:W-:Y:S02]  /*0ec0*/  @!P3 R2UR UR5, R9.reuse ;  /* 0x000000000905b2ca */ /* 0x040fe400000e0000 */
[----:B------:R-:W-:Y:S02]  /*0ed0*/  @P3 R2UR UR6, R8 ;  /* 0x00000000080632ca */ /* 0x000fe400000e0000 */
[----:B------:R-:W-:-:S09]  /*0ee0*/  @P3 R2UR UR7, R9 ;  /* 0x00000000090732ca */ /* 0x000fd200000e0000 */
[----:B------:R-:W2:Y:S01]  /*0ef0*/  @!P3 LDG.E.U16 R26, desc[UR4][R4.64+-0x2] ;  /* 0xfffffe04041ab981 */ /* 0x000ea2000c1e1500 */
[----:B------:R-:W-:-:S03]  /*0f00*/  ULDC UR4, c[0x0][0x260] ;  /* 0x0000980000047ab9 */ /* 0x000fc60000000800 */
[----:B------:R-:W4:Y:S01]  /*0f10*/  @P3 LDG.E.U16 R2, desc[UR6][R4.64+0x2] ;  /* 0x0000020604023981 */ /* 0x000f22000c1e1500 */
[----:B------:R-:W-:-:S04]  /*0f20*/  IMAD.U32 R25, RZ, RZ, UR4 ;  /* 0x00000004ff197e24 */ /* 0x000fc8000f8e00ff */
[----:B------:R-:W-:-:S05]  /*0f30*/  IMAD R30, R25, 0x4, R30 ;  /* 0x00000004191e7824 */ /* 0x000fca00078e021e */
[----:B------:R-:W0:Y:S02]  /*0f40*/  @!P3 LDS R29, [R30+-0x4] ;  /* 0xfffffc001e1db984 */ /* 0x000e240000000800 */
[----:B0-----:R-:W-:-:S06]  /*0f50*/  @!P3 FADD R29, -R29, -RZ ;  /* 0x800000ff1d1db221 */ /* 0x001fcc0000000100 */
[----:B------:R0:W1:Y:S01]  /*0f60*/  @P3 LDS R29, [R30+0x4] ;  /* 0x000004001e1d3984 */ /* 0x0000620000000800 */
[----:B--2---:R-:W-:Y:S01]  /*0f70*/  @!P3 IMAD.U32 R26, R26, 0x10000, RZ ;  /* 0x000100001a1ab824 */ /* 0x004fe200078e00ff */
[----:B----4-:R-:W-:Y:S01]  /*0f80*/  @P3 SHF.L.U32 R26, R2, 0x10, RZ ;  /* 0x00000010021a3819 */ /* 0x010fe200000006ff */
[----:B01----:R-:W-:Y:S06]  /*0f90*/  BRA `(.L_x_17) ;  /* 0x00000000004c7947 */ /* 0x003fec0003800000 */
.L_x_16:
[----:B------:R-:W0:Y:S01]  /*0fa0*/  LDC R25, c[0x0][0x260] ;  /* 0x00009800ff197b82 */ /* 0x000e220000000800 */
[----:B------:R-:W-:-:S05]  /*0fb0*/  IMAD.IADD R26, R7, 0x1, R22 ;  /* 0x00000001071a7824 */ /* 0x000fca00078e0216 */
[----:B0-----:R-:W-:-:S13]  /*0fc0*/  ISETP.GE.AND P3, PT, R26, R25, PT ;  /* 0x000000191a00720c */ /* 0x001fda0003f66270 */
[C---:B------:R-:W-:Y:S01]  /*0fd0*/  @P3 R2UR UR4, R8.reuse ;  /* 0x00000000080432ca */ /* 0x040fe200000e0000 */
[--C-:B------:R-:W-:Y:S01]  /*0fe0*/  @P3 IMAD.WIDE R2, R15, 0x2, R4.reuse ;  /* 0x000000020f023825 */ /* 0x100fe200078e0204 */
[----:B------:R-:W-:Y:S02]  /*0ff0*/  @P3 R2UR UR5, R9 ;  /* 0x00000000090532ca */ /* 0x000fe400000e0000 */
[----:B------:R-:W-:Y:S01]  /*1000*/  @!P3 R2UR UR6, R8 ;  /* 0x000000000806b2ca */ /* 0x000fe200000e0000 */
[----:B------:R-:W-:Y:S01]  /*1010*/  @!P3 IMAD.WIDE R4, R7, 0x2, R4 ;  /* 0x000000020704b825 */ /* 0x000fe200078e0204 */
[----:B------:R-:W-:-:S09]  /*1020*/  @!P3 R2UR UR7, R9 ;  /* 0x000000000907b2ca */ /* 0x000fd200000e0000 */
[----:B------:R-:W2:Y:S04]  /*1030*/  @P3 LDG.E.U16 R2, desc[UR4][R2.64] ;  /* 0x0000000402023981 */ /* 0x000ea8000c1e1500 */
[----:B------:R-:W4:Y:S01]  /*1040*/  @!P3 LDG.E.U16 R4, desc[UR6][R4.64] ;  /* 0x000000060404b981 */ /* 0x000f22000c1e1500 */
[----:B------:R-:W-:Y:S02]  /*1050*/  @P3 IMAD R30, R7, 0x4, R30 ;  /* 0x00000004071e3824 */ /* 0x000fe400078e021e */
[----:B------:R-:W-:-:S04]  /*1060*/  @!P3 IMAD.IADD R26, R26, 0x1, R25 ;  /* 0x000000011a1ab824 */ /* 0x000fc800078e0219 */
[----:B------:R-:W0:Y:S01]  /*1070*/  @P3 LDS R30, [R30] ;  /* 0x000000001e1e3984 */ /* 0x000e220000000800 */
[----:B------:R-:W-:Y:S02]  /*1080*/  @!P3 IMAD R28, R26, 0x4, R23 ;  /* 0x000000041a1cb824 */ /* 0x000fe400078e0217 */
[----:B0-----:R-:W-:-:S06]  /*1090*/  @P3 FADD R29, -R30, -RZ ;  /* 0x800000ff1e1d3221 */ /* 0x001fcc0000000100 */
[----:B------:R0:W1:Y:S01]  /*10a0*/  @!P3 LDS R29, [R28] ;  /* 0x000000001c1db984 */ /* 0x0000620000000800 */
[----:B--2---:R-:W-:Y:S02]  /*10b0*/  @P3 IMAD.U32 R26, R2, 0x10000, RZ ;  /* 0x00010000021a3824 */ /* 0x004fe400078e00ff */
[----:B01--4-:R-:W-:-:S07]  /*10c0*/  @!P3 IMAD.U32 R26, R4, 0x10000, RZ ;  /* 0x00010000041ab824 */ /* 0x013fce00078e00ff */
.L_x_17:
[----:B------:R-:W0:Y:S01]  /*10d0*/  LDC.64 R2, c[0x0][0x238] ;  /* 0x00008e00ff027b82 */ /* 0x000e220000000a00 */
[----:B------:R-:W-:Y:S01]  /*10e0*/  IADD3 R5, R21, R22, RZ ;  /* 0x0000001615057210 */ /* 0x000fe20007ffe0ff */
[----:B------:R-:W-:Y:S02]  /*10f0*/  IMAD.IADD R22, R0, 0x1, R22 ;  /* 0x0000000100167824 */ /* 0x000fe400078e0216 */
[----:B------:R-:W-:Y:S01]  /*1100*/  FMUL R26, R29, R26 ;  /* 0x0000001a1d1a7220 */ /* 0x000fe20000400000 */
[----:B------:R-:W-:Y:S02]  /*1110*/  R2UR UR4, R8 ;  /* 0x00000000080472ca */ /* 0x000fe400000e0000 */
[----:B------:R-:W-:Y:S01]  /*1120*/  R2UR UR5, R9 ;  /* 0x00000000090572ca */ /* 0x000fe200000e0000 */
[----:B------:R-:W-:Y:S01]  /*1130*/  FFMA R24, R27, R24, R26 ;  /* 0x000000181b187223 */ /* 0x000fe2000000001a */
[----:B------:R-:W-:-:S04]  /*1140*/  ISETP.GE.AND P3, PT, R22, R25, PT ;  /* 0x000000191600720c */ /* 0x000fc80003f66270 */
[----:B------:R-:W-:Y:S01]  /*1150*/  F2FP.BF16.F32.PACK_AB R24, RZ, R24 ;  /* 0x00000018ff18723e */ /* 0x000fe200000010ff */
[----:B0-----:R-:W-:-:S06]  /*1160*/  IMAD.WIDE R2, R5, 0x2, R2 ;  /* 0x0000000205027825 */ /* 0x001fcc00078e0202 */
[----:B------:R1:W-:Y:S02]  /*1170*/  STG.E.U16 desc[UR4][R2.64], R24 ;  /* 0x0000001802007986 */ /* 0x0003e4000c101504 */
[----:B------:R-:W-:Y:S05]  /*1180*/  @!P3 BRA `(.L_x_18) ;  /* 0xfffffffc0018b947 */ /* 0x000fea000383ffff */
[----:B------:R-:W-:Y:S05]  /*1190*/  BRA `(.L_x_14) ;  /* 0x0000000000387947 */ /* 0x000fea0003800000 */
.L_x_15:
[----:B------:R-:W1:Y:S02]  /*11a0*/  S2R R23, SR_TID.X ;  /* 0x0000000000177919 */ /* 0x000e640000002100 */
.L_x_19:
[----:B--2---:R-:W2:Y:S01]  /*11b0*/  LDC.64 R2, c[0x0][0x210] ;  /* 0x00008400ff027b82 */ /* 0x004ea20000000a00 */
[----:B0-----:R-:W-:Y:S01]  /*11c0*/  R2UR UR4, R8 ;  /* 0x00000000080472ca */ /* 0x001fe200000e0000 */
[----:B-1----:R-:W-:Y:S01]  /*11d0*/  IMAD.IADD R5, R20, 0x1, R23 ;  /* 0x0000000114057824 */ /* 0x002fe200078e0217 */
[----:B------:R-:W-:-:S03]  /*11e0*/  R2UR UR5, R9 ;  /* 0x00000000090572ca */ /* 0x000fc600000e0000 */
[----:B--2---:R-:W-:Y:S02]  /*11f0*/  IMAD.WIDE R2, R5, 0x2, R2 ;  /* 0x0000000205027825 */ /* 0x004fe400078e0202 */
[----:B------:R-:W0:Y:S08]  /*1200*/  LDC.64 R4, c[0x0][0x238] ;  /* 0x00008e00ff047b82 */ /* 0x000e300000000a00 */
[----:B------:R-:W2:Y:S01]  /*1210*/  LDG.E.U16 R3, desc[UR4][R2.64] ;  /* 0x0000000402037981 */ /* 0x000ea2000c1e1500 */
[----:B------:R-:W-:-:S02]  /*1220*/  IMAD.IADD R25, R21, 0x1, R23 ;  /* 0x0000000115197824 */ /* 0x000fc400078e0217 */
[----:B------:R-:W-:-:S05]  /*1230*/  IMAD.IADD R23, R0, 0x1, R23 ;  /* 0x0000000100177824 */ /* 0x000fca00078e0217 */
[----:B------:R-:W-:Y:S01]  /*1240*/  ISETP.GE.AND P1, PT, R23, R22, PT ;  /* 0x000000161700720c */ /* 0x000fe20003f26270 */
[----:B0-----:R-:W-:-:S05]  /*1250*/  IMAD.WIDE R4, R25, 0x2, R4 ;  /* 0x0000000219047825 */ /* 0x001fca00078e0204 */
[----:B--2---:R2:W-:Y:S07]  /*1260*/  STG.E.U16 desc[UR4][R4.64], R3 ;  /* 0x0000000304007986 */ /* 0x0045ee000c101504 */
[----:B------:R-:W-:Y:S05]  /*1270*/  @!P1 BRA `(.L_x_19) ;  /* 0xfffffffc00cc9947 */ /* 0x000fea000383ffff */
.L_x_14:
[----:B------:R-:W-:Y:S05]  /*1280*/  BSYNC B1 ;  /* 0x0000000000017941 */ /* 0x000fea0003800000 */
.L_x_13:
[----:B------:R-:W-:Y:S02]  /*1290*/  ULDC UR4, c[0x0][0x25c] ;  /* 0x0000970000047ab9 */ /* 0x000fe40000000800 */
[----:B------:R-:W-:Y:S01]  /*12a0*/  VIADD R19, R19, UR4 ;  /* 0x0000000413137c36 */ /* 0x000fe20008000000 */
[----:B------:R-:W-:-:S04]  /*12b0*/  ULDC UR4, c[0x0][0x264] ;  /* 0x0000990000047ab9 */ /* 0x000fc80000000800 */
[----:B------:R-:W-:-:S13]  /*12c0*/  ISETP.GE.AND P1, PT, R19, UR4, PT ;  /* 0x0000000413007c0c */ /* 0x000fda000bf26270 */
[----:B------:R-:W-:Y:S05]  /*12d0*/  @!P1 BRA `(.L_x_20) ;  /* 0xfffffff800849947 */ /* 0x000fea000383ffff */
.L_x_12:
[----:B------:R-:W-:Y:S01]  /*12e0*/  ULDC UR4, c[0x0][0x258] ;  /* 0x0000960000047ab9 */ /* 0x000fe20000000800 */
[----:B---3--:R-:W-:Y:S01]  /*12f0*/  IMAD.IADD R13, R6, 0x1, R13 ;  /* 0x00000001060d7824 */ /* 0x008fe200078e020d */
[----:B-1----:R-:W-:-:S04]  /*1300*/  MOV R2, UR4 ;  /* 0x0000000400027c02 */ /* 0x002fc80008000f00 */
[----:B------:R-:W-:-:S13]  /*1310*/  ISETP.GE.AND P1, PT, R13, R2, PT ;  /* 0x000000020d00720c */ /* 0x000fda0003f26270 */
[----:B------:R-:W-:Y:S05]  /*1320*/  @!P1 BRA `(.L_x_21) ;  /* 0xfffffff800489947 */ /* 0x000fea000383ffff */
.L_x_11:
[----:B------:R-:W-:Y:S05]  /*1330*/  BSYNC B0 ;  /* 0x0000000000007941 */ /* 0x000fea0003800000 */
.L_x_10:
[----:B------:R-:W1:Y:S01]  /*1340*/  LDC R14, c[0x0][0x260] ;  /* 0x00009800ff0e7b82 */ /* 0x000e620000000800 */
[----:B------:R-:W-:Y:S01]  /*1350*/  ISETP.GE.AND P0, PT, R11, R2, PT ;  /* 0x000000020b00720c */ /* 0x000fe20003f06270 */
[----:B------:R-:W-:Y:S01]  /*1360*/  ULDC UR5, c[0x0][0x25c] ;  /* 0x0000970000057ab9 */ /* 0x000fe20000000800 */
[----:B------:R-:W-:Y:S01]  /*1370*/  ULDC UR4, c[0x0][0x264] ;  /* 0x0000990000047ab9 */ /* 0x000fe20000000800 */
[----:B------:R-:W-:Y:S01]  /*1380*/  ULDC.64 UR6, c[0x0][0x268] ;  /* 0x00009a0000067ab9 */ /* 0x000fe20000000a00 */
[----:B------:R-:W-:Y:S01]  /*1390*/  BSSY B0, `(.L_x_22) ;  /* 0x000002f000007945 */ /* 0x000fe20003800000 */
[----:B------:R-:W-:Y:S01]  /*13a0*/  UIADD3 UR4, UR6, UR4, URZ ;  /* 0x0000000406047290 */ /* 0x000fe2000fffe03f */
[----:B-1----:R-:W-:-:S03]  /*13b0*/  ISETP.LT.AND P0, PT, R14, UR5, !P0 ;  /* 0x000000050e007c0c */ /* 0x002fc6000c701270 */
[----:B------:R-:W-:-:S10]  /*13c0*/  UIADD3 UR5, UR4, UR7, URZ ;  /* 0x0000000704057290 */ /* 0x000fd4000fffe03f */
[----:B------:R-:W-:Y:S05]  /*13d0*/  @!P0 BRA `(.L_x_23) ;  /* 0x0000000000a88947 */ /* 0x000fea0003800000 */
[----:B------:R-:W1:Y:S01]  /*13e0*/  LDC R12, c[0x0][0x4] ;  /* 0x00000100ff0c7b82 */ /* 0x000e620000000800 */
[----:B------:R-:W-:Y:S02]  /*13f0*/  ULDC UR4, c[0x0][0x264] ;  /* 0x0000990000047ab9 */ /* 0x000fe40000000800 */
[----:B------:R-:W-:-:S13]  /*1400*/  ISETP.LT.AND P1, PT, RZ, UR4, PT ;  /* 0x00000004ff007c0c */ /* 0x000fda000bf21270 */
[----:B------:R-:W-:Y:S05]  /*1410*/  @!P1 BRA `(.L_x_23) ;  /* 0x0000000000989947 */ /* 0x000fea0003800000 */
[----:B--2---:R-:W2:Y:S01]  /*1420*/  S2R R3, SR_TID.X ;  /* 0x0000000000037919 */ /* 0x004ea20000002100 */
[----:B------:R-:W3:Y:S01]  /*1430*/  LDC R15, c[0x0][RZ] ;  /* 0x00000000ff0f7b82 */ /* 0x000ee20000000800 */
[----:B------:R-:W-:Y:S02]  /*1440*/  IMAD.MOV.U32 R13, RZ, RZ, R11 ;  /* 0x000000ffff0d7224 */ /* 0x000fe400078e000b */
[----:B--2---:R-:W-:-:S07]  /*1450*/  IMAD.IADD R14, R3, 0x1, R14 ;  /* 0x00000001030e7824 */ /* 0x004fce00078e020e */
.L_x_28:
[----:B------:R-:W-:Y:S01]  /*1460*/  IMAD R0, R16, UR5, RZ ;  /* 0x0000000510007c24 */ /* 0x000fe2000f8e02ff */
[----:B------:R-:W-:Y:S02]  /*1470*/  ULDC UR4, c[0x0][0x264] ;  /* 0x0000990000047ab9 */ /* 0x000fe40000000800 */
[C---:B------:R-:W-:Y:S01]  /*1480*/  IMAD R21, R13.reuse, UR4, R18 ;  /* 0x000000040d157c24 */ /* 0x040fe2000f8e0212 */
[----:B------:R-:W-:Y:S01]  /*1490*/  ULDC UR4, c[0x0][0x258] ;  /* 0x0000960000047ab9 */ /* 0x000fe20000000800 */
[----:B------:R-:W-:Y:S02]  /*14a0*/  IMAD R19, R13, UR5, R0 ;  /* 0x000000050d137c24 */ /* 0x000fe4000f8e0200 */
[----:B-1----:R-:W-:Y:S02]  /*14b0*/  IMAD.IADD R13, R12, 0x1, R13 ;  /* 0x000000010c0d7824 */ /* 0x002fe400078e020d */
[----:B------:R-:W-:-:S03]  /*14c0*/  IMAD.MOV.U32 R0, RZ, RZ, RZ ;  /* 0x000000ffff007224 */ /* 0x000fc600078e00ff */
[----:B--2---:R-:W-:-:S13]  /*14d0*/  ISETP.GE.AND P3, PT, R13, UR4, PT ;  /* 0x000000040d007c0c */ /* 0x004fda000bf66270 */
.L_x_27:
[----:B------:R-:W1:Y:S01]  /*14e0*/  LDC R27, c[0x0][0x25c] ;  /* 0x00009700ff1b7b82 */ /* 0x000e620000000800 */
[----:B------:R-:W-:Y:S01]  /*14f0*/  BSSY B1, `(.L_x_24) ;  /* 0x0000013000017945 */ /* 0x000fe20003800000 */
[----:B-1----:R-:W-:-:S13]  /*1500*/  ISETP.GE.AND P1, PT, R14, R27, PT ;  /* 0x0000001b0e00720c */ /* 0x002fda0003f26270 */
[----:B--2---:R-:W-:Y:S05]  /*1510*/  @P1 BRA `(.L_x_25) ;  /* 0x0000000000401947 */ /* 0x004fea0003800000 */
[----:B------:R-:W1:Y:S01]  /*1520*/  LDC.64 R2, c[0x0][0x238] ;  /* 0x00008e00ff027b82 */ /* 0x000e620000000a00 */
[--C-:B------:R-:W-:Y:S01]  /*1530*/  IMAD.IADD R23, R19, 0x1, R0.reuse ;  /* 0x0000000113177824 */ /* 0x100fe200078e0200 */
[----:B------:R-:W-:Y:S01]  /*1540*/  MOV R10, R14 ;  /* 0x0000000e000a7202 */ /* 0x000fe20000000f00 */
[----:B------:R-:W-:-:S07]  /*1550*/  IMAD.IADD R25, R21, 0x1, R0 ;  /* 0x0000000115197824 */ /* 0x000fce00078e0200 */
.L_x_26:
[----:B--2---:R-:W2:Y:S01]  /*1560*/  LDC.64 R4, c[0x0][0x210] ;  /* 0x00008400ff047b82 */ /* 0x004ea20000000a00 */
[----:B0-----:R-:W-:Y:S01]  /*1570*/  R2UR UR8, R8 ;  /* 0x00000000080872ca */ /* 0x001fe200000e0000 */
[----:B------:R-:W-:Y:S01]  /*1580*/  IMAD.IADD R7, R25, 0x1, R10 ;  /* 0x0000000119077824 */ /* 0x000fe200078e020a */
[----:B------:R-:W-:-:S03]  /*1590*/  R2UR UR9, R9 ;  /* 0x00000000090972ca */ /* 0x000fc600000e0000 */
[----:B--2---:R-:W-:-:S10]  /*15a0*/  IMAD.WIDE R6, R7, 0x2, R4 ;  /* 0x0000000207067825 */ /* 0x004fd400078e0204 */
[----:B------:R-:W2:Y:S01]  /*15b0*/  LDG.E.U16 R7, desc[UR8][R6.64] ;  /* 0x0000000806077981 */ /* 0x000ea2000c1e1500 */
[--C-:B------:R-:W-:Y:S02]  /*15c0*/  IMAD.IADD R5, R23, 0x1, R10.reuse ;  /* 0x0000000117057824 */ /* 0x100fe400078e020a */
[----:B---3--:R-:W-:Y:S02]  /*15d0*/  IMAD.IADD R10, R15, 0x1, R10 ;  /* 0x000000010f0a7824 */ /* 0x008fe400078e020a */
[----:B-1----:R-:W-:-:S03]  /*15e0*/  IMAD.WIDE R4, R5, 0x2, R2 ;  /* 0x0000000205047825 */ /* 0x002fc600078e0202 */
[----:B------:R-:W-:Y:S02]  /*15f0*/  ISETP.GE.AND P1, PT, R10, R27, PT ;  /* 0x0000001b0a00720c */ /* 0x000fe40003f26270 */
[----:B--2---:R2:W-:Y:S11]  /*1600*/  STG.E.U16 desc[UR8][R4.64], R7 ;  /* 0x0000000704007986 */ /* 0x0045f6000c101508 */
[----:B------:R-:W-:Y:S05]  /*1610*/  @!P1 BRA `(.L_x_26) ;  /* 0xfffffffc00d09947 */ /* 0x000fea000383ffff */
.L_x_25:
[----:B------:R-:W-:Y:S05]  /*1620*/  BSYNC B1 ;  /* 0x0000000000017941 */ /* 0x000fea0003800000 */
.L_x_24:
[----:B------:R-:W-:Y:S01]  /*1630*/  IMAD.IADD R0, R0, 0x1, R27 ;  /* 0x0000000100007824 */ /* 0x000fe200078e021b */
[----:B------:R-:W-:-:S04]  /*1640*/  ULDC UR4, c[0x0][0x264] ;  /* 0x0000990000047ab9 */ /* 0x000fc80000000800 */
[----:B------:R-:W-:-:S13]  /*1650*/  ISETP.GE.AND P1, PT, R0, UR4, PT ;  /* 0x0000000400007c0c */ /* 0x000fda000bf26270 */
[----:B------:R-:W-:Y:S05]  /*1660*/  @!P1 BRA `(.L_x_27) ;  /* 0xfffffffc009c9947 */ /* 0x000fea000383ffff */
[----:B------:R-:W-:Y:S05]  /*1670*/  @!P3 BRA `(.L_x_28) ;  /* 0xfffffffc0078b947 */ /* 0x000fea000383ffff */
.L_x_23:
[----:B------:R-:W-:Y:S05]  /*1680*/  BSYNC B0 ;  /* 0x0000000000007941 */ /* 0x000fea0003800000 */
.L_x_22:
[----:B------:R-:W4:Y:S01]  /*1690*/  S2R R0, SR_CgaCtaId ;  /* 0x0000000000007919 */ /* 0x000f220000008800 */
[----:B------:R-:W-:Y:S01]  /*16a0*/  ULDC.64 UR8, c[0x0][0x230] ;  /* 0x00008c0000087ab9 */ /* 0x000fe20000000a00 */
[----:B------:R-:W-:Y:S01]  /*16b0*/  MOV R13, 0x400 ;  /* 0x00000400000d7802 */ /* 0x000fe20000000f00 */
[----:B------:R-:W-:Y:S01]  /*16c0*/  ULDC.64 UR10, c[0x0][0x260] ;  /* 0x00009800000a7ab9 */ /* 0x000fe20000000a00 */
[----:B------:R-:W-:Y:S01]  /*16d0*/  ISETP.NE.U32.AND P1, PT, RZ, UR8, PT ;  /* 0x00000008ff007c0c */ /* 0x000fe2000bf25070 */
[----:B------:R-:W-:Y:S01]  /*16e0*/  IMAD.U32 R14, RZ, RZ, UR10 ;  /* 0x0000000aff0e7e24 */ /* 0x000fe2000f8e00ff */
[----:B------:R-:W-:Y:S02]  /*16f0*/  ISETP.NE.AND P3, PT, RZ, UR11, PT ;  /* 0x0000000bff007c0c */ /* 0x000fe4000bf65270 */
[----:B------:R-:W-:Y:S01]  /*1700*/  ISETP.NE.AND.EX P1, PT, RZ, UR9, PT, P1 ;  /* 0x00000009ff007c0c */ /* 0x000fe2000bf25310 */
[----:B--2---:R-:W-:-:S05]  /*1710*/  IMAD R3, R14, 0x3, RZ ;  /* 0x000000030e037824 */ /* 0x004fca00078e02ff */
[----:B------:R-:W-:Y:S02]  /*1720*/  SEL R10, R3, R14, P3 ;  /* 0x0000000e030a7207 */ /* 0x000fe40001800000 */
[----:B----4-:R-:W-:-:S05]  /*1730*/  LEA R13, R0, R13, 0x18 ;  /* 0x0000000d000d7211 */ /* 0x010fca00078ec0ff */
[----:B-1----:R-:W-:-:S05]  /*1740*/  IMAD R12, R14, 0x8, R13 ;  /* 0x000000080e0c7824 */ /* 0x002fca00078e020d */
[----:B------:R-:W-:Y:S01]  /*1750*/  SEL R12, R13, R12, !P3 ;  /* 0x0000000c0d0c7207 */ /* 0x000fe20005800000 */
[----:B------:R-:W-:Y:S06]  /*1760*/  @!P1 BRA `(.L_x_29) ;  /* 0x0000000400e09947 */ /* 0x000fec0003800000 */
[----:B------:R-:W3:Y:S01]  /*1770*/  S2R R0, SR_TID.X ;  /* 0x0000000000007919 */ /* 0x000ee20000002100 */
[----:B------:R-:W-:Y:S01]  /*1780*/  ULDC UR7, c[0x0][0x4] ;  /* 0x0000010000077ab9 */ /* 0x000fe20000000800 */
[----:B------:R-:W-:Y:S01]  /*1790*/  BSSY B0, `(.L_x_29) ;  /* 0x0000075000007945 */ /* 0x000fe20003800000 */
[----:B---3--:R-:W-:-:S05]  /*17a0*/  IMAD R15, R0, UR7, R11 ;  /* 0x00000007000f7c24 */ /* 0x008fca000f8e020b */
[----:B------:R-:W-:-:S13]  /*17b0*/  ISETP.GE.AND P3, PT, R15, R14, PT ;  /* 0x0000000e0f00720c */ /* 0x000fda0003f66270 */
[----:B------:R-:W-:Y:S05]  /*17c0*/  @P3 BRA `(.L_x_30) ;  /* 0x0000000400c43947 */ /* 0x000fea0003800000 */
[----:B------:R-:W1:Y:S02]  /*17d0*/  LDC R18, c[0x0][RZ] ;  /* 0x00000000ff127b82 */ /* 0x000e640000000800 */
[----:B-1----:R-:W-:-:S07]  /*17e0*/  IMAD R18, R18, UR7, RZ ;  /* 0x0000000712127c24 */ /* 0x002fce000f8e02ff */
.L_x_35:
[----:B------:R-:W1:Y:S01]  /*17f0*/  LDC.64 R2, c[0x0][0x230] ;  /* 0x00008c00ff027b82 */ /* 0x000e620000000a00 */
[----:B------:R-:W-:Y:S01]  /*1800*/  ULDC UR4, c[0x0][0x260] ;  /* 0x0000980000047ab9 */ /* 0x000fe20000000800 */
[----:B0-----:R-:W-:Y:S02]  /*1810*/  R2UR UR8, R8 ;  /* 0x00000000080872ca */ /* 0x001fe400000e0000 */
[----:B------:R-:W-:Y:S02]  /*1820*/  MOV R14, UR4 ;  /* 0x00000004000e7c02 */ /* 0x000fe40008000f00 */
[----:B------:R-:W-:-:S03]  /*1830*/  R2UR UR9, R9 ;  /* 0x00000000090972ca */ /* 0x000fc600000e0000 */
[----:B------:R-:W-:-:S04]  /*1840*/  IMAD R5, R17, R14, R15 ;  /* 0x0000000e11057224 */ /* 0x000fc800078e020f */
[----:B-1----:R-:W-:-:S06]  /*1850*/  IMAD.WIDE R2, R5, 0x4, R2 ;  /* 0x0000000405027825 */ /* 0x002fcc00078e0202 */
        /* <DEDUP_REMOVED lines=14> */
[----:B------:R-:W-:Y:S01]  /*1940*/  CS2R R2, SRZ ;  /* 0x0000000000027805 */ /* 0x000fe2000001ff00 */
[----:B------:R-:W-:Y:S01]  /*1950*/  IMAD.MOV.U32 R6, RZ, RZ, RZ ;  /* 0x000000ffff067224 */ /* 0x000fe200078e00ff */
[----:B------:R-:W-:Y:S01]  /*1960*/  LOP3.LUT R0, R0, 0xff, RZ, 0xc0, !PT ;  /* 0x000000ff00007812 */ /* 0x000fe200078ec0ff */
[----:B------:R-:W-:Y:S01]  /*1970*/  UMOV UR4, URZ ;  /* 0x0000003f00047c82 */ /* 0x000fe20008000000 */
[----:B------:R-:W-:Y:S01]  /*1980*/  LOP3.LUT R23, R4, 0x80000000, RZ, 0xfc, !PT ;  /* 0x8000000004177812 */ /* 0x000fe200078efcff */
[----:B------:R-:W-:Y:S02]  /*1990*/  ULDC.64 UR8, c[0x4][0x78] ;  /* 0x01001e0000087ab9 */ /* 0x000fe40000000a00 */
[----:B------:R-:W-:-:S07]  /*19a0*/  VIADD R22, R0, 0xffffff80 ;  /* 0xffffff8000167836 */ /* 0x000fce0000000000 */
.L_x_34:
[----:B0-----:R-:W-:Y:S01]  /*19b0*/  IMAD.SHL.U32 R0, R2, 0x4, RZ ;  /* 0x0000000402007824 */ /* 0x001fe200078e00ff */
[----:B------:R-:W-:Y:S02]  /*19c0*/  R2UR UR10, R8 ;  /* 0x00000000080a72ca */ /* 0x000fe400000e0000 */
[----:B------:R-:W-:Y:S02]  /*19d0*/  R2UR UR11, R9 ;  /* 0x00000000090b72ca */ /* 0x000fe400000e0000 */
[----:B------:R-:W-:Y:S02]  /*19e0*/  SHF.L.U64.HI R3, R2, 0x2, R3 ;  /* 0x0000000202037819 */ /* 0x000fe40000010203 */
[----:B------:R-:W-:-:S04]  /*19f0*/  IADD3 R20, P3, R0, UR8, RZ ;  /* 0x0000000800147c10 */ /* 0x000fc8000ff7e0ff */
[----:B------:R-:W-:-:S05]  /*1a00*/  IADD3.X R21, R3, UR9, RZ, P3, !PT ;  /* 0x0000000903157c10 */ /* 0x000fca0009ffe4ff */
[----:B------:R-:W2:Y:S01]  /*1a10*/  LDG.E.CONSTANT R4, desc[UR10][R20.64] ;  /* 0x0000000a14047981 */ /* 0x000ea2000c1e9900 */
[----:B------:R-:W-:Y:S01]  /*1a20*/  IMAD.IADD R0, R1, 0x1, R0 ;  /* 0x0000000101007824 */ /* 0x000fe200078e0200 */
[----:B------:R-:W-:-:S04]  /*1a30*/  IADD3 R2, R2, 0x1, RZ ;  /* 0x0000000102027810 */ /* 0x000fc80007ffe0ff */
[----:B------:R-:W-:Y:S02]  /*1a40*/  ISETP.NE.AND P3, PT, R2, 0x6, PT ;  /* 0x000000060200780c */ /* 0x000fe40003f65270 */
[----:B------:R-:W-:Y:S01]  /*1a50*/  SHF.R.S32.HI R3, RZ, 0x1f, R2 ;  /* 0x0000001fff037819 */ /* 0x000fe20000011402 */
[----:B--2---:R-:W-:-:S03]  /*1a60*/  IMAD.WIDE.U32 R4, R4, R23, RZ ;  /* 0x0000001704047225 */ /* 0x004fc600078e00ff */
[----:B------:R-:W-:-:S04]  /*1a70*/  IADD3 R7, P4, R4, R6, RZ ;  /* 0x0000000604077210 */ /* 0x000fc80007f9e0ff */
[----:B------:R-:W-:Y:S01]  /*1a80*/  IADD3.X R6, R5, UR4, RZ, P4, !PT ;  /* 0x0000000405067c10 */ /* 0x000fe2000a7fe4ff */
[----:B------:R0:W-:Y:S02]  /*1a90*/  STL [R0], R7 ;  /* 0x0000000700007387 */ /* 0x0001e40000100800 */
[----:B------:R-:W-:Y:S06]  /*1aa0*/  @P3 BRA `(.L_x_34) ;  /* 0xfffffffc00c03947 */ /* 0x000fec000383ffff */
[----:B0-----:R-:W-:Y:S01]  /*1ab0*/  LOP3.LUT P3, R7, R22, 0x1f, RZ, 0xc0, !PT ;  /* 0x0000001f16077812 */ /* 0x001fe2000786c0ff */
[----:B------:R0:W-:Y:S01]  /*1ac0*/  STL [R1+0x18], R6 ;  /* 0x0000180601007387 */ /* 0x0001e20000100800 */
[----:B------:R-:W-:-:S04]  /*1ad0*/  SHF.R.U32.HI R0, RZ, 0x5, R22 ;  /* 0x00000005ff007819 */ /* 0x000fc80000011616 */
[C---:B------:R-:W-:Y:S02]  /*1ae0*/  IADD3 R2, -R0.reuse, 0x4, RZ ;  /* 0x0000000400027810 */ /* 0x040fe40007ffe1ff */
[----:B------:R-:W-:-:S05]  /*1af0*/  IADD3 R0, -R0, 0x6, RZ ;  /* 0x0000000600007810 */ /* 0x000fca0007ffe1ff */
[--C-:B------:R-:W-:Y:S02]  /*1b00*/  @P3 IMAD R21, R2, 0x4, R1.reuse ;  /* 0x0000000402153824 */ /* 0x100fe400078e0201 */
[----:B------:R-:W-:-:S03]  /*1b10*/  IMAD R20, R0, 0x4, R1 ;  /* 0x0000000400147824 */ /* 0x000fc600078e0201 */
[----:B------:R-:W2:Y:S04]  /*1b20*/  @P3 LDL R5, [R21] ;  /* 0x0000000015053983 */ /* 0x000ea80000100800 */
[----:B------:R-:W3:Y:S04]  /*1b30*/  LDL R0, [R20] ;  /* 0x0000000014007983 */ /* 0x000ee80000100800 */
[----:B------:R-:W4:Y:S01]  /*1b40*/  LDL R3, [R20+-0x4] ;  /* 0xfffffc0014037983 */ /* 0x000f220000100800 */
[----:B------:R-:W-:Y:S01]  /*1b50*/  @P3 IADD3 R2, -R7, 0x20, RZ ;  /* 0x0000002007023810 */ /* 0x000fe20007ffe1ff */
[----:B------:R-:W-:Y:S01]  /*1b60*/  UMOV UR8, 0x54442d19 ;  /* 0x54442d1900087882 */ /* 0x000fe20000000000 */
[----:B------:R-:W-:Y:S01]  /*1b70*/  UMOV UR9, 0x3bf921fb ;  /* 0x3bf921fb00097882 */ /* 0x000fe20000000000 */
[----:B------:R-:W-:-:S02]  /*1b80*/  LOP3.LUT P4, R19, R19, 0x80000000, RZ, 0xc0, !PT ;  /* 0x8000000013137812 */ /* 0x000fc4000788c0ff */
[-C--:B--2---:R-:W-:Y:S02]  /*1b90*/  @P3 SHF.R.U32.HI R4, RZ, R2.reuse, R5 ;  /* 0x00000002ff043219 */ /* 0x084fe40000011605 */
[-C--:B---3--:R-:W-:Y:S02]  /*1ba0*/  @P3 SHF.L.U32 R5, R0, R7.reuse, RZ ;  /* 0x0000000700053219 */ /* 0x088fe400000006ff */
[----:B----4-:R-:W-:Y:S02]  /*1bb0*/  @P3 SHF.R.U32.HI R2, RZ, R2, R3 ;  /* 0x00000002ff023219 */ /* 0x010fe40000011603 */
[----:B------:R-:W-:-:S03]  /*1bc0*/  @P3 SHF.L.U32 R7, R3, R7, RZ ;  /* 0x0000000703073219 */ /* 0x000fc600000006ff */
[----:B------:R-:W-:Y:S02]  /*1bd0*/  @P3 IMAD.IADD R0, R2, 0x1, R5 ;  /* 0x0000000102003824 */ /* 0x000fe400078e0205 */
[----:B------:R-:W-:-:S04]  /*1be0*/  @P3 IMAD.IADD R3, R4, 0x1, R7 ;  /* 0x0000000104033824 */ /* 0x000fc800078e0207 */
[C---:B------:R-:W-:Y:S01]  /*1bf0*/  IMAD.SHL.U32 R4, R3.reuse, 0x4, RZ ;  /* 0x0000000403047824 */ /* 0x040fe200078e00ff */
[----:B------:R-:W-:-:S04]  /*1c00*/  SHF.L.U32.HI R5, R3, 0x2, R0 ;  /* 0x0000000203057819 */ /* 0x000fc80000010600 */
[----:B------:R-:W-:-:S04]  /*1c10*/  SHF.R.U32.HI R7, RZ, 0x1f, R5 ;  /* 0x0000001fff077819 */ /* 0x000fc80000011605 */
[----:B------:R-:W-:Y:S02]  /*1c20*/  ISETP.NE.AND P3, PT, R7, RZ, PT ;  /* 0x000000ff0700720c */ /* 0x000fe40003f65270 */
[----:B0-----:R-:W-:-:S04]  /*1c30*/  LEA.HI R6, R0, R7, RZ, 0x2 ;  /* 0x0000000700067211 */ /* 0x001fc800078f10ff */
[----:B------:R-:W-:-:S05]  /*1c40*/  IADD3 R0, -R6, RZ, RZ ;  /* 0x000000ff06007210 */ /* 0x000fca0007ffe1ff */
[----:B------:R-:W-:Y:S02]  /*1c50*/  @P4 IMAD.MOV.U32 R6, RZ, RZ, R0 ;  /* 0x000000ffff064224 */ /* 0x000fe400078e0000 */
[----:B------:R-:W-:Y:S02]  /*1c60*/  @P3 LOP3.LUT R5, RZ, R5, RZ, 0x33, !PT ;  /* 0x00000005ff053212 */ /* 0x000fe400078e33ff */
[----:B------:R-:W-:Y:S02]  /*1c70*/  @P3 LOP3.LUT R4, RZ, R4, RZ, 0x33, !PT ;  /* 0x00000004ff043212 */ /* 0x000fe400078e33ff */
[----:B------:R-:W-:Y:S02]  /*1c80*/  @P3 LOP3.LUT R19, R19, 0x80000000, RZ, 0x3c, !PT ;  /* 0x8000000013133812 */ /* 0x000fe400078e3cff */
[----:B------:R-:W0:Y:S02]  /*1c90*/  I2F.F64.S64 R2, R4 ;  /* 0x0000000400027312 */ /* 0x000e240000301c00 */
[----:B------:R-:W-:Y:S01]  /*1ca0*/  ISETP.NE.AND P3, PT, R19, RZ, PT ;  /* 0x000000ff1300720c */ /* 0x000fe20003f65270 */
[----:B0-----:R-:W-:-:S10]  /*1cb0*/  DMUL R2, R2, UR8 ;  /* 0x0000000802027c28 */ /* 0x001fd40008000000 */
[----:B------:R-:W0:Y:S02]  /*1cc0*/  F2F.F32.F64 R2, R2 ;  /* 0x0000000200027310 */ /* 0x000e240000301000 */
[----:B0-----:R-:W-:Y:S01]  /*1cd0*/  FSEL R0, R2, -R2, !P3 ;  /* 0x8000000202007208 */ /* 0x001fe20005800000 */
[----:B------:R-:W-:Y:S06]  /*1ce0*/  BRA `(.L_x_32) ;  /* 0x0000000000087947 */ /* 0x000fec0003800000 */
.L_x_33:
[----:B------:R-:W-:Y:S01]  /*1cf0*/  FMUL R0, RZ, R19 ;  /* 0x00000013ff007220 */ /* 0x000fe20000400000 */
[----:B------:R-:W-:-:S07]  /*1d00*/  IMAD.MOV.U32 R6, RZ, RZ, RZ ;  /* 0x000000ffff067224 */ /* 0x000fce00078e00ff */
.L_x_32:
[----:B------:R-:W-:Y:S05]  /*1d10*/  BSYNC B1 ;  /* 0x0000000000017941 */ /* 0x000fea0003800000 */
.L_x_31:
[----:B------:R-:W-:Y:S02]  /*1d20*/  IMAD.MOV.U32 R2, RZ, RZ, 0x37cbac00 ;  /* 0x37cbac00ff027424 */ /* 0x000fe400078e00ff */
[----:B------:R-:W-:Y:S01]  /*1d30*/  FMUL R3, R0, R0 ;  /* 0x0000000000037220 */ /* 0x000fe20000400000 */
[----:B------:R-:W-:Y:S01]  /*1d40*/  IMAD.MOV.U32 R4, RZ, RZ, 0x394d4153 ;  /* 0x394d4153ff047424 */ /* 0x000fe200078e00ff */
[C---:B------:R-:W-:Y:S02]  /*1d50*/  LOP3.LUT R7, R6.reuse, 0x1, RZ, 0xc0, !PT ;  /* 0x0000000106077812 */ /* 0x040fe400078ec0ff */
        /* <DEDUP_REMOVED lines=9> */
[----:B------:R-:W-:Y:S01]  /*1df0*/  VIADD R0, R6, 0x1 ;  /* 0x0000000106007836 */ /* 0x000fe20000000000 */
[----:B------:R-:W-:Y:S01]  /*1e00*/  IADD3 R4, R10, R15, RZ ;  /* 0x0000000f0a047210 */ /* 0x000fe20007ffe0ff */
[----:B------:R-:W-:-:S03]  /*1e10*/  FFMA R2, R3, R2, 1 ;  /* 0x3f80000003027423 */ /* 0x000fc60000000002 */
[----:B------:R-:W-:Y:S01]  /*1e20*/  LOP3.LUT P5, RZ, R0, 0x2, RZ, 0xc0, !PT ;  /* 0x0000000200ff7812 */ /* 0x000fe200078ac0ff */
[----:B------:R-:W-:Y:S01]  /*1e30*/  IMAD R3, R4, 0x4, R13 ;  /* 0x0000000404037824 */ /* 0x000fe200078e020d */
[----:B------:R-:W-:Y:S02]  /*1e40*/  FSEL R0, R2, R5, !P3 ;  /* 0x0000000502007208 */ /* 0x000fe40005800000 */
[----:B------:R-:W-:Y:S01]  /*1e50*/  FSEL R2, R5, R2, !P3 ;  /* 0x0000000205027208 */ /* 0x000fe20005800000 */
[----:B------:R-:W-:Y:S01]  /*1e60*/  IMAD R5, R15, 0x4, R12 ;  /* 0x000000040f057824 */ /* 0x000fe200078e020c */
[----:B------:R-:W-:Y:S01]  /*1e70*/  FSEL R0, R0, -R0, !P4 ;  /* 0x8000000000007208 */ /* 0x000fe20006000000 */
[----:B------:R-:W-:Y:S01]  /*1e80*/  IMAD.IADD R15, R18, 0x1, R15 ;  /* 0x00000001120f7824 */ /* 0x000fe200078e020f */
[----:B------:R-:W-:-:S03]  /*1e90*/  FSEL R2, R2, -R2, !P5 ;  /* 0x8000000202027208 */ /* 0x000fc60006800000 */
[----:B------:R1:W-:Y:S01]  /*1ea0*/  STS [R3], R0 ;  /* 0x0000000003007388 */ /* 0x0003e20000000800 */
[----:B------:R-:W-:-:S03]  /*1eb0*/  ISETP.GE.AND P3, PT, R15, R14, PT ;  /* 0x0000000e0f00720c */ /* 0x000fc60003f66270 */
[----:B------:R1:W-:Y:S10]  /*1ec0*/  STS [R5], R2 ;  /* 0x0000000205007388 */ /* 0x0003f40000000800 */
[----:B-1----:R-:W-:Y:S05]  /*1ed0*/  @!P3 BRA `(.L_x_35) ;  /* 0xfffffff80044b947 */ /* 0x002fea000383ffff */
.L_x_30:
[----:B------:R-:W-:Y:S05]  /*1ee0*/  BSYNC B0 ;  /* 0x0000000000007941 */ /* 0x000fea0003800000 */
.L_x_29:
[----:B------:R-:W-:Y:S06]  /*1ef0*/  BAR.SYNC.DEFER_BLOCKING 0x0 ;  /* 0x0000000000007b1d */ /* 0x000fec0000010000 */
[----:B------:R-:W-:Y:S04]  /*1f00*/  BSSY B0, `(.L_x_36) ;  /* 0x0000068000007945 */ /* 0x000fe80003800000 */
[----:B------:R-:W-:Y:S05]  /*1f10*/  @P2 BRA `(.L_x_37) ;  /* 0x0000000400982947 */ /* 0x000fea0003800000 */
[----:B------:R-:W1:Y:S01]  /*1f20*/  LDC R0, c[0x0][RZ] ;  /* 0x00000000ff007b82 */ /* 0x000e620000000800 */
[----:B------:R-:W-:Y:S01]  /*1f30*/  LEA.HI R19, R14, R14, RZ, 0x1 ;  /* 0x0000000e0e137211 */ /* 0x000fe200078f08ff */
[--C-:B------:R-:W-:Y:S01]  /*1f40*/  IMAD.IADD R17, R10, 0x1, -R14.reuse ;  /* 0x000000010a117824 */ /* 0x100fe200078e0a0e */
[----:B------:R-:W-:Y:S01]  /*1f50*/  MOV R20, R11 ;  /* 0x0000000b00147202 */ /* 0x000fe20000000f00 */
[----:B------:R-:W-:Y:S01]  /*1f60*/  IMAD R28, R16, UR5, RZ ;  /* 0x00000005101c7c24 */ /* 0x000fe2000f8e02ff */
[----:B------:R-:W-:Y:S01]  /*1f70*/  SHF.R.S32.HI R19, RZ, 0x1, R19 ;  /* 0x00000001ff137819 */ /* 0x000fe20000011413 */
[----:B------:R-:W-:Y:S02]  /*1f80*/  VIADD R18, R10, 0xffffffff ;  /* 0xffffffff0a127836 */ /* 0x000fe40000000000 */
[----:B---3--:R-:W2:Y:S02]  /*1f90*/  LDC R15, c[0x0][0x4] ;  /* 0x00000100ff0f7b82 */ /* 0x008ea40000000800 */
[----:B------:R-:W-:-:S07]  /*1fa0*/  IMAD.IADD R21, R19, 0x1, -R14 ;  /* 0x0000000113157824 */ /* 0x000fce00078e0a0e */
.L_x_47:
[----:B---3--:R-:W3:Y:S02]  /*1fb0*/  LDC R2, c[0x0][0x268] ;  /* 0x00009a00ff027b82 */ /* 0x008ee40000000800 */
[----:B---3--:R-:W-:-:S13]  /*1fc0*/  ISETP.GE.AND P3, PT, R2, 0x1, PT ;  /* 0x000000010200780c */ /* 0x008fda0003f66270 */
[----:B0-----:R-:W-:Y:S05]  /*1fd0*/  @!P3 BRA `(.L_x_38) ;  /* 0x000000040058b947 */ /* 0x001fea0003800000 */
[----:B------:R-:W-:Y:S01]  /*1fe0*/  ULDC UR4, c[0x0][0x264] ;  /* 0x0000990000047ab9 */ /* 0x000fe20000000800 */
[----:B------:R-:W-:Y:S02]  /*1ff0*/  IMAD R23, R16, UR6, RZ ;  /* 0x0000000610177c24 */ /* 0x000fe4000f8e02ff */
[----:B------:R-:W-:Y:S02]  /*2000*/  IMAD.MOV.U32 R14, RZ, RZ, RZ ;  /* 0x000000ffff0e7224 */ /* 0x000fe400078e00ff */
[----:B------:R-:W-:-:S07]  /*2010*/  VIADD R25, R28, UR4 ;  /* 0x000000041c197c36 */ /* 0x000fce0008000000 */
.L_x_46:
[----:B---3--:R-:W3:Y:S01]  /*2020*/  S2R R27, SR_TID.X ;  /* 0x00000000001b7919 */ /* 0x008ee20000002100 */
[----:B------:R-:W-:Y:S01]  /*2030*/  ULDC UR4, c[0x0][0x260] ;  /* 0x0000980000047ab9 */ /* 0x000fe20000000800 */
[----:B------:R-:W-:Y:S01]  /*2040*/  BSSY B1, `(.L_x_39) ;  /* 0x000004a000017945 */ /* 0x000fe20003800000 */
[----:B---3--:R-:W-:-:S13]  /*2050*/  ISETP.GE.AND P3, PT, R27, UR4, PT ;  /* 0x000000041b007c0c */ /* 0x008fda000bf66270 */
[----:B0-----:R-:W-:Y:S05]  /*2060*/  @P3 BRA `(.L_x_40) ;  /* 0x00000004001c3947 */ /* 0x001fea0003800000 */
[----:B------:R-:W-:Y:S01]  /*2070*/  ULDC UR4, c[0x0][0x268] ;  /* 0x00009a0000047ab9 */ /* 0x000fe20000000800 */
[C---:B------:R-:W-:Y:S02]  /*2080*/  IMAD R3, R20.reuse, UR5, R25 ;  /* 0x0000000514037c24 */ /* 0x040fe4000f8e0219 */
[----:B------:R-:W-:Y:S02]  /*2090*/  IMAD R5, R20, UR4, R23 ;  /* 0x0000000414057c24 */ /* 0x000fe4000f8e0217 */
[--C-:B------:R-:W-:Y:S02]  /*20a0*/  IMAD.IADD R22, R3, 0x1, R14.reuse ;  /* 0x0000000103167824 */ /* 0x100fe400078e020e */
[----:B------:R-:W-:-:S07]  /*20b0*/  IMAD.IADD R24, R5, 0x1, R14 ;  /* 0x0000000105187824 */ /* 0x000fce00078e020e */
.L_x_45:
[----:B---3--:R-:W3:Y:S01]  /*20c0*/  LDC.64 R2, c[0x0][0x218] ;  /* 0x00008600ff027b82 */ /* 0x008ee20000000a00 */
[----:B0-----:R-:W-:Y:S02]  /*20d0*/  IADD3 R5, R24, R27, RZ ;  /* 0x0000001b18057210 */ /* 0x001fe40007ffe0ff */
[----:B0-----:R-:W-:Y:S02]  /*20e0*/  R2UR UR8, R8 ;  /* 0x00000000080872ca */ /* 0x001fe400000e0000 */
[----:B------:R-:W-:Y:S01]  /*20f0*/  R2UR UR9, R9 ;  /* 0x00000000090972ca */ /* 0x000fe200000e0000 */
[----:B------:R-:W-:Y:S01]  /*2100*/  IMAD.IADD R7, R22, 0x1, R27 ;  /* 0x0000000116077824 */ /* 0x000fe200078e021b */
[----:B------:R-:W-:Y:S01]  /*2110*/  ULDC UR7, c[0x0][0x260] ;  /* 0x0000980000077ab9 */ /* 0x000fe20000000800 */
[----:B---3--:R-:W-:Y:S02]  /*2120*/  IMAD.WIDE R2, R5, 0x2, R2 ;  /* 0x0000000205027825 */ /* 0x008fe400078e0202 */
[----:B------:R-:W0:Y:S08]  /*2130*/  LDC.64 R4, c[0x0][0x238] ;  /* 0x00008e00ff047b82 */ /* 0x000e300000000a00 */
[----:B------:R3:W5:Y:S01]  /*2140*/  LDG.E.U16 R29, desc[UR8][R2.64] ;  /* 0x00000008021d7981 */ /* 0x000762000c1e1500 */
[----:B0-----:R-:W-:Y:S01]  /*2150*/  IMAD.WIDE R4, R7, 0x2, R4 ;  /* 0x0000000207047825 */ /* 0x001fe200078e0204 */
[----:B---3--:R-:W-:Y:S06]  /*2160*/  @!P1 BRA `(.L_x_41) ;  /* 0x0000000000c49947 */ /* 0x008fec0003800000 */
[----:B------:R-:W-:Y:S01]  /*2170*/  IMAD R26, R27, 0x4, R12 ;  /* 0x000000041b1a7824 */ /* 0x000fe200078e020c */
[----:B------:R-:W-:Y:S01]  /*2180*/  ULDC.U8 UR4, c[0x0][0x244] ;  /* 0x0000910000047ab9 */ /* 0x000fe20000000000 */
[----:B-----5:R-:W-:Y:S01]  /*2190*/  IMAD.U32 R29, R29, 0x10000, RZ ;  /* 0x000100001d1d7824 */ /* 0x020fe200078e00ff */
[----:B------:R-:W-:-:S03]  /*21a0*/  UPRMT UR4, UR4, 0x8880, URZ ;  /* 0x0000888004047896 */ /* 0x000fc6000800003f */
[----:B------:R-:W0:Y:S03]  /*21b0*/  LDS R26, [R26] ;  /* 0x000000001a1a7984 */ /* 0x000e260000000800 */
[----:B------:R-:W-:-:S13]  /*21c0*/  ISETP.NE.AND P3, PT, RZ, UR4, PT ;  /* 0x00000004ff007c0c */ /* 0x000fda000bf65270 */
[----:B------:R-:W-:Y:S05]  /*21d0*/  @!P3 BRA `(.L_x_42) ;  /* 0x000000000040b947 */ /* 0x000fea0003800000 */
[----:B------:R-:W-:-:S04]  /*21e0*/  LOP3.LUT R6, R27, 0x1, RZ, 0xc0, !PT ;  /* 0x000000011b067812 */ /* 0x000fc800078ec0ff */
[----:B------:R-:W-:-:S13]  /*21f0*/  ISETP.NE.U32.AND P3, PT, R6, 0x1, PT ;  /* 0x000000010600780c */ /* 0x000fda0003f65070 */
[C---:B------:R-:W-:Y:S02]  /*2200*/  @!P3 R2UR UR8, R8.reuse ;  /* 0x000000000808b2ca */ /* 0x040fe400000e0000 */
[C---:B------:R-:W-:Y:S02]  /*2210*/  @!P3 R2UR UR9, R9.reuse ;  /* 0x000000000909b2ca */ /* 0x040fe400000e0000 */
[----:B------:R-:W-:Y:S02]  /*2220*/  @P3 R2UR UR10, R8 ;  /* 0x00000000080a32ca */ /* 0x000fe400000e0000 */
[----:B------:R-:W-:-:S09]  /*2230*/  @P3 R2UR UR11, R9 ;  /* 0x00000000090b32ca */ /* 0x000fd200000e0000 */
[----:B------:R-:W3:Y:S04]  /*2240*/  @!P3 LDG.E.U16 R30, desc[UR8][R2.64+-0x2] ;  /* 0xfffffe08021eb981 */ /* 0x000ee8000c1e1500 */
[----:B------:R-:W4:Y:S01]  /*2250*/  @P3 LDG.E.U16 R7, desc[UR10][R2.64+0x2] ;  /* 0x0000020a02073981 */ /* 0x000f22000c1e1500 */
[----:B------:R-:W-:-:S04]  /*2260*/  IMAD.IADD R6, R18, 0x1, R27 ;  /* 0x0000000112067824 */ /* 0x000fc800078e021b */
[----:B------:R-:W-:-:S05]  /*2270*/  IMAD R6, R6, 0x4, R13 ;  /* 0x0000000406067824 */ /* 0x000fca00078e020d */
[----:B------:R-:W5:Y:S02]  /*2280*/  @!P3 LDS R31, [R6] ;  /* 0x00000000061fb984 */ /* 0x000f640000000800 */
[----:B-----5:R-:W-:-:S06]  /*2290*/  @!P3 FADD R31, -R31, -RZ ;  /* 0x800000ff1f1fb221 */ /* 0x020fcc0000000100 */
[----:B------:R0:W0:Y:S01]  /*22a0*/  @P3 LDS R31, [R6+0x8] ;  /* 0x00000800061f3984 */ /* 0x0000220000000800 */
[----:B---3--:R-:W-:Y:S01]  /*22b0*/  @!P3 SHF.L.U32 R30, R30, 0x10, RZ ;  /* 0x000000101e1eb819 */ /* 0x008fe200000006ff */
[----:B----4-:R-:W-:Y:S01]  /*22c0*/  @P3 IMAD.U32 R30, R7, 0x10000, RZ ;  /* 0x00010000071e3824 */ /* 0x010fe200078e00ff */
[----:B0-----:R-:W-:Y:S06]  /*22d0*/  BRA `(.L_x_43) ;  /* 0x00000000004c7947 */ /* 0x001fec0003800000 */
.L_x_42:
[----:B------:R-:W-:-:S05]  /*22e0*/  IMAD.IADD R31, R19, 0x1, R27 ;  /* 0x00000001131f7824 */ /* 0x000fca00078e021b */
[----:B------:R-:W-:-:S13]  /*22f0*/  ISETP.GE.AND P3, PT, R31, UR7, PT ;  /* 0x000000071f007c0c */ /* 0x000fda000bf66270 */
[C---:B------:R-:W-:Y:S01]  /*2300*/  @P3 R2UR UR8, R8.reuse ;  /* 0x00000000080832ca */ /* 0x040fe200000e0000 */
[--C-:B------:R-:W-:Y:S01]  /*2310*/  @P3 IMAD.WIDE R6, R21, 0x2, R2.reuse ;  /* 0x0000000215063825 */ /* 0x100fe200078e0202 */
[----:B------:R-:W-:Y:S02]  /*2320*/  @P3 R2UR UR9, R9 ;  /* 0x00000000090932ca */ /* 0x000fe400000e0000 */
[----:B------:R-:W-:Y:S01]  /*2330*/  @!P3 R2UR UR10, R8 ;  /* 0x00000000080ab2ca */ /* 0x000fe200000e0000 */
[----:B------:R-:W-:Y:S01]  /*2340*/  @!P3 IMAD.WIDE R2, R19, 0x2, R2 ;  /* 0x000000021302b825 */ /* 0x000fe200078e0202 */
[----:B------:R-:W-:-:S09]  /*2350*/  @!P3 R2UR UR11, R9 ;  /* 0x00000000090bb2ca */ /* 0x000fd200000e0000 */
[----:B------:R-:W3:Y:S04]  /*2360*/  @P3 LDG.E.U16 R6, desc[UR8][R6.64] ;  /* 0x0000000806063981 */ /* 0x000ee8000c1e1500 */
[----:B------:R-:W4:Y:S01]  /*2370*/  @!P3 LDG.E.U16 R2, desc[UR10][R2.64] ;  /* 0x0000000a0202b981 */ /* 0x000f22000c1e1500 */
[----:B------:R-:W-:-:S04]  /*2380*/  @P3 IMAD.IADD R30, R17, 0x1, R31 ;  /* 0x00000001111e3824 */ /* 0x000fc800078e021f */
[----:B------:R-:W-:Y:S02]  /*2390*/  @P3 IMAD R33, R30, 0x4, R13 ;  /* 0x000000041e213824 */ /* 0x000fe400078e020d */
[----:B------:R-:W-:-:S04]  /*23a0*/  @!P3 IMAD.IADD R30, R10, 0x1, R31 ;  /* 0x000000010a1eb824 */ /* 0x000fc800078e021f */
[----:B------:R-:W5:Y:S01]  /*23b0*/  @P3 LDS R33, [R33] ;  /* 0x0000000021213984 */ /* 0x000f620000000800 */
[----:B------:R-:W-:Y:S01]  /*23c0*/  @!P3 LEA R32, R30, R13, 0x2 ;  /* 0x0000000d1e20b211 */ /* 0x000fe200078e10ff */
[----:B-----5:R-:W-:-:S06]  /*23d0*/  @P3 FADD R31, -R33, -RZ ;  /* 0x800000ff211f3221 */ /* 0x020fcc0000000100 */
[----:B------:R0:W0:Y:S01]  /*23e0*/  @!P3 LDS R31, [R32] ;  /* 0x00000000201fb984 */ /* 0x0000220000000800 */
[----:B---3--:R-:W-:Y:S02]  /*23f0*/  @P3 IMAD.U32 R30, R6, 0x10000, RZ ;  /* 0x00010000061e3824 */ /* 0x008fe400078e00ff */
[----:B0---4-:R-:W-:-:S07]  /*2400*/  @!P3 IMAD.U32 R30, R2, 0x10000, RZ ;  /* 0x00010000021eb824 */ /* 0x011fce00078e00ff */
.L_x_43:
[----:B------:R-:W-:Y:S01]  /*2410*/  FMUL R30, R31, R30 ;  /* 0x0000001e1f1e7220 */ /* 0x000fe20000400000 */
[----:B------:R-:W-:Y:S02]  /*2420*/  R2UR UR8, R8 ;  /* 0x00000000080872ca */ /* 0x000fe400000e0000 */
[----:B------:R-:W-:Y:S01]  /*2430*/  R2UR UR9, R9 ;  /* 0x00000000090972ca */ /* 0x000fe200000e0000 */
[----:B------:R-:W-:-:S05]  /*2440*/  FFMA R26, R29, R26, R30 ;  /* 0x0000001a1d1a7223 */ /* 0x000fca000000001e */
[----:B------:R-:W-:-:S07]  /*2450*/  F2FP.BF16.F32.PACK_AB R26, RZ, R26 ;  /* 0x0000001aff1a723e */ /* 0x000fce00000010ff */
[----:B------:R3:W-:Y:S01]  /*2460*/  STG.E.U16 desc[UR8][R4.64], R26 ;  /* 0x0000001a04007986 */ /* 0x0007e2000c101508 */
[----:B------:R-:W-:Y:S05]  /*2470*/  BRA `(.L_x_44) ;  /* 0x00000000000c7947 */ /* 0x000fea0003800000 */
.L_x_41:
[----:B------:R-:W-:Y:S02]  /*2480*/  R2UR UR8, R8 ;  /* 0x00000000080872ca */ /* 0x000fe400000e0000 */
[----:B------:R-:W-:-:S13]  /*2490*/  R2UR UR9, R9 ;  /* 0x00000000090972ca */ /* 0x000fda00000e0000 */
[----:B-----5:R0:W-:Y:S02]  /*24a0*/  STG.E.U16 desc[UR8][R4.64], R29 ;  /* 0x0000001d04007986 */ /* 0x0201e4000c101508 */
.L_x_44:
[----:B-1----:R-:W-:-:S05]  /*24b0*/  IMAD.IADD R27, R0, 0x1, R27 ;  /* 0x00000001001b7824 */ /* 0x002fca00078e021b */
[----:B------:R-:W-:-:S13]  /*24c0*/  ISETP.GE.AND P3, PT, R27, UR7, PT ;  /* 0x000000071b007c0c */ /* 0x000fda000bf66270 */
[----:B------:R-:W-:Y:S05]  /*24d0*/  @!P3 BRA `(.L_x_45) ;  /* 0xfffffff800f8b947 */ /* 0x000fea000383ffff */
.L_x_40:
[----:B------:R-:W-:Y:S05]  /*24e0*/  BSYNC B1 ;  /* 0x0000000000017941 */ /* 0x000fea0003800000 */
.L_x_39:
[----:B------:R-:W-:Y:S02]  /*24f0*/  ULDC UR4, c[0x0][0x25c] ;  /* 0x0000970000047ab9 */ /* 0x000fe40000000800 */
[----:B------:R-:W-:Y:S01]  /*2500*/  VIADD R14, R14, UR4 ;  /* 0x000000040e0e7c36 */ /* 0x000fe20008000000 */
[----:B------:R-:W-:-:S04]  /*2510*/  ULDC UR4, c[0x0][0x268] ;  /* 0x00009a0000047ab9 */ /* 0x000fc80000000800 */
[----:B------:R-:W-:-:S13]  /*2520*/  ISETP.GE.AND P3, PT, R14, UR4, PT ;  /* 0x000000040e007c0c */ /* 0x000fda000bf66270 */
[----:B------:R-:W-:Y:S05]  /*2530*/  @!P3 BRA `(.L_x_46) ;  /* 0xfffffff800b8b947 */ /* 0x000fea000383ffff */
.L_x_38:
[----:B--2---:R-:W-:Y:S01]  /*2540*/  IMAD.IADD R20, R15, 0x1, R20 ;  /* 0x000000010f147824 */ /* 0x004fe200078e0214 */
[----:B------:R-:W-:-:S04]  /*2550*/  ULDC UR4, c[0x0][0x258] ;  /* 0x0000960000047ab9 */ /* 0x000fc80000000800 */
[----:B------:R-:W-:-:S13]  /*2560*/  ISETP.GE.AND P3, PT, R20, UR4, PT ;  /* 0x0000000414007c0c */ /* 0x000fda000bf66270 */
[----:B------:R-:W-:Y:S05]  /*2570*/  @!P3 BRA `(.L_x_47) ;  /* 0xfffffff8008cb947 */ /* 0x000fea000383ffff */
.L_x_37:
[----:B------:R-:W-:Y:S05]  /*2580*/  BSYNC B0 ;  /* 0x0000000000007941 */ /* 0x000fea0003800000 */
.L_x_36:
[----:B------:R-:W-:Y:S01]  /*2590*/  ULDC UR4, c[0x0][0x264] ;  /* 0x0000990000047ab9 */ /* 0x000fe20000000800 */
[----:B------:R-:W-:Y:S01]  /*25a0*/  ULDC.64 UR8, c[0x0][0x268] ;  /* 0x00009a0000087ab9 */ /* 0x000fe20000000a00 */
[----:B------:R-:W-:Y:S01]  /*25b0*/  BSSY B0, `(.L_x_48) ;  /* 0x0000031000007945 */ /* 0x000fe20003800000 */
[----:B------:R-:W-:-:S04]  /*25c0*/  UIADD3 UR4, UR8, UR4, URZ ;  /* 0x0000000408047290 */ /* 0x000fc8000fffe03f */
[----:B------:R-:W-:-:S06]  /*25d0*/  UIADD3 UR5, UR4, UR9, URZ ;  /* 0x0000000904057290 */ /* 0x000fcc000fffe03f */
[----:B------:R-:W-:Y:S01]  /*25e0*/  IMAD R20, R16, UR5, RZ ;  /* 0x0000000510147c24 */ /* 0x000fe2000f8e02ff */
[----:B------:R-:W-:Y:S06]  /*25f0*/  @!P0 BRA `(.L_x_49) ;  /* 0x0000000000b08947 */ /* 0x000fec0003800000 */
[----:B---3--:R-:W2:Y:S01]  /*2600*/  LDC R15, c[0x0][0x4] ;  /* 0x00000100ff0f7b82 */ /* 0x008ea20000000800 */
[----:B------:R-:W-:Y:S02]  /*2610*/  ULDC UR6, c[0x0][0x268] ;  /* 0x00009a0000067ab9 */ /* 0x000fe40000000800 */
[----:B------:R-:W-:-:S13]  /*2620*/  ISETP.LT.AND P1, PT, RZ, UR6, PT ;  /* 0x00000006ff007c0c */ /* 0x000fda000bf21270 */
[----:B------:R-:W-:Y:S05]  /*2630*/  @!P1 BRA `(.L_x_49) ;  /* 0x0000000000a09947 */ /* 0x000fea0003800000 */
[----:B-1----:R-:W1:Y:S01]  /*2640*/  S2R R0, SR_TID.X ;  /* 0x0000000000007919 */ /* 0x002e620000002100 */
[----:B------:R-:W3:Y:S01]  /*2650*/  LDC R17, c[0x0][RZ] ;  /* 0x00000000ff117b82 */ /* 0x000ee20000000800 */
[----:B------:R-:W-:Y:S02]  /*2660*/  ULDC.64 UR6, c[0x0][0x260] ;  /* 0x0000980000067ab9 */ /* 0x000fe40000000a00 */
[----:B------:R-:W-:Y:S01]  /*2670*/  VIADD R27, R20, UR7 ;  /* 0x00000007141b7c36 */ /* 0x000fe20008000000 */
[----:B-1----:R-:W-:Y:S01]  /*2680*/  IADD3 R18, R0, UR6, RZ ;  /* 0x0000000600127c10 */ /* 0x002fe2000fffe0ff */
[----:B------:R-:W-:-:S07]  /*2690*/  IMAD.MOV.U32 R0, RZ, RZ, R11 ;  /* 0x000000ffff007224 */ /* 0x000fce00078e000b */
.L_x_54:
[----:B------:R-:W-:Y:S01]  /*26a0*/  IMAD R21, R16, UR8, RZ ;  /* 0x0000000810157c24 */ /* 0x000fe2000f8e02ff */
[----:B------:R-:W-:Y:S01]  /*26b0*/  ULDC UR6, c[0x0][0x268] ;  /* 0x00009a0000067ab9 */ /* 0x000fe20000000800 */
[C---:B------:R-:W-:Y:S02]  /*26c0*/  IMAD R19, R0.reuse, UR5, R27 ;  /* 0x0000000500137c24 */ /* 0x040fe4000f8e021b */
[----:B------:R-:W-:Y:S01]  /*26d0*/  IMAD R21, R0, UR6, R21 ;  /* 0x0000000600157c24 */ /* 0x000fe2000f8e0215 */
[----:B------:R-:W-:Y:S01]  /*26e0*/  ULDC UR6, c[0x0][0x258] ;  /* 0x0000960000067ab9 */ /* 0x000fe20000000800 */
[----:B--2---:R-:W-:Y:S02]  /*26f0*/  IMAD.IADD R0, R15, 0x1, R0 ;  /* 0x000000010f007824 */ /* 0x004fe400078e0200 */
[----:B------:R-:W-:-:S03]  /*2700*/  IMAD.MOV.U32 R10, RZ, RZ, RZ ;  /* 0x000000ffff0a7224 */ /* 0x000fc600078e00ff */
[----:B------:R-:W-:-:S13]  /*2710*/  ISETP.GE.AND P3, PT, R0, UR6, PT ;  /* 0x0000000600007c0c */ /* 0x000fda000bf66270 */
.L_x_53:
[----:B0-----:R-:W0:Y:S01]  /*2720*/  LDC R29, c[0x0][0x25c] ;  /* 0x00009700ff1d7b82 */ /* 0x001e220000000800 */
[----:B------:R-:W-:Y:S01]  /*2730*/  BSSY B1, `(.L_x_50) ;  /* 0x0000013000017945 */ /* 0x000fe20003800000 */
[----:B0-----:R-:W-:-:S13]  /*2740*/  ISETP.GE.AND P1, PT, R18, R29, PT ;  /* 0x0000001d1200720c */ /* 0x001fda0003f26270 */
[----:B--2---:R-:W-:Y:S05]  /*2750*/  @P1 BRA `(.L_x_51) ;  /* 0x0000000000401947 */ /* 0x004fea0003800000 */
[----:B------:R-:W0:Y:S01]  /*2760*/  LDC.64 R4, c[0x0][0x238] ;  /* 0x00008e00ff047b82 */ /* 0x000e220000000a00 */
[----:B------:R-:W-:Y:S01]  /*2770*/  IMAD.IADD R23, R19, 0x1, R10 ;  /* 0x0000000113177824 */ /* 0x000fe200078e020a */
[----:B------:R-:W-:Y:S01]  /*2780*/  IADD3 R25, R21, R10, RZ ;  /* 0x0000000a15197210 */ /* 0x000fe20007ffe0ff */
[----:B------:R-:W-:-:S05]  /*2790*/  IMAD.MOV.U32 R14, RZ, RZ, R18 ;  /* 0x000000ffff0e7224 */ /* 0x000fca00078e0012 */
[----:B------:R-:W1:Y:S02]  /*27a0*/  LDC.64 R2, c[0x0][0x218] ;  /* 0x00008600ff027b82 */ /* 0x000e640000000a00 */
.L_x_52:
[----:B------:R-:W-:Y:S01]  /*27b0*/  R2UR UR6, R8 ;  /* 0x00000000080672ca */ /* 0x000fe200000e0000 */
[----:B--2---:R-:W-:Y:S01]  /*27c0*/  IMAD.IADD R13, R25, 0x1, R14 ;  /* 0x00000001190d7824 */ /* 0x004fe200078e020e */
[----:B------:R-:W-:-:S03]  /*27d0*/  R2UR UR7, R9 ;  /* 0x00000000090772ca */ /* 0x000fc600000e0000 */
[----:B-1----:R-:W-:-:S10]  /*27e0*/  IMAD.WIDE R12, R13, 0x2, R2 ;  /* 0x000000020d0c7825 */ /* 0x002fd400078e0202 */
[----:B------:R-:W2:Y:S01]  /*27f0*/  LDG.E.U16 R13, desc[UR6][R12.64] ;  /* 0x000000060c0d7981 */ /* 0x000ea2000c1e1500 */
[--C-:B------:R-:W-:Y:S02]  /*2800*/  IMAD.IADD R7, R23, 0x1, R14.reuse ;  /* 0x0000000117077824 */ /* 0x100fe400078e020e */
[----:B---3--:R-:W-:Y:S02]  /*2810*/  IMAD.IADD R14, R17, 0x1, R14 ;  /* 0x00000001110e7824 */ /* 0x008fe400078e020e */
[----:B0-----:R-:W-:-:S03]  /*2820*/  IMAD.WIDE R6, R7, 0x2, R4 ;  /* 0x0000000207067825 */ /* 0x001fc600078e0204 */
[----:B------:R-:W-:Y:S02]  /*2830*/  ISETP.GE.AND P1, PT, R14, R29, PT ;  /* 0x0000001d0e00720c */ /* 0x000fe40003f26270 */
[----:B--2---:R2:W-:Y:S11]  /*2840*/  STG.E.U16 desc[UR6][R6.64], R13 ;  /* 0x0000000d06007986 */ /* 0x0045f6000c101506 */
[----:B------:R-:W-:Y:S05]  /*2850*/  @!P1 BRA `(.L_x_52) ;  /* 0xfffffffc00d49947 */ /* 0x000fea000383ffff */
.L_x_51:
[----:B------:R-:W-:Y:S05]  /*2860*/  BSYNC B1 ;  /* 0x0000000000017941 */ /* 0x000fea0003800000 */
.L_x_50:
[----:B------:R-:W-:Y:S01]  /*2870*/  IMAD.IADD R10, R10, 0x1, R29 ;  /* 0x000000010a0a7824 */ /* 0x000fe200078e021d */
[----:B------:R-:W-:-:S04]  /*2880*/  ULDC UR6, c[0x0][0x268] ;  /* 0x00009a0000067ab9 */ /* 0x000fc80000000800 */
[----:B------:R-:W-:-:S13]  /*2890*/  ISETP.GE.AND P1, PT, R10, UR6, PT ;  /* 0x000000060a007c0c */ /* 0x000fda000bf26270 */
[----:B------:R-:W-:Y:S05]  /*28a0*/  @!P1 BRA `(.L_x_53) ;  /* 0xfffffffc009c9947 */ /* 0x000fea000383ffff */
[----:B------:R-:W-:Y:S05]  /*28b0*/  @!P3 BRA `(.L_x_54) ;  /* 0xfffffffc0078b947 */ /* 0x000fea000383ffff */
.L_x_49:
[----:B------:R-:W-:Y:S05]  /*28c0*/  BSYNC B0 ;  /* 0x0000000000007941 */ /* 0x000fea0003800000 */
.L_x_48:
[----:B------:R-:W-:Y:S06]  /*28d0*/  BAR.SYNC.DEFER_BLOCKING 0x0 ;  /* 0x0000000000007b1d */ /* 0x000fec0000010000 */
[----:B------:R-:W-:Y:S04]  /*28e0*/  BSSY B0, `(.L_x_55) ;  /* 0x000002d000007945 */ /* 0x000fe80003800000 */
[----:B------:R-:W-:Y:S05]  /*28f0*/  @P2 BRA `(.L_x_56) ;  /* 0x0000000000ac2947 */ /* 0x000fea0003800000 */
[----:B------:R-:W4:Y:S01]  /*2900*/  LDC R18, c[0x0][0x4] ;  /* 0x00000100ff127b82 */ /* 0x000f220000000800 */
[----:B------:R-:W-:Y:S01]  /*2910*/  ULDC UR6, c[0x0][0x26c] ;  /* 0x00009b0000067ab9 */ /* 0x000fe20000000800 */
[----:B-1----:R-:W-:Y:S02]  /*2920*/  IADD3 R0, R20, UR4, RZ ;  /* 0x0000000414007c10 */ /* 0x002fe4000fffe0ff */
[----:B------:R-:W-:-:S13]  /*2930*/  ISETP.LT.AND P1, PT, RZ, UR6, PT ;  /* 0x00000006ff007c0c */ /* 0x000fda000bf21270 */
[----:B------:R-:W-:Y:S05]  /*2940*/  @!P1 BRA `(.L_x_56) ;  /* 0x0000000000989947 */ /* 0x000fea0003800000 */
[----:B------:R-:W1:Y:S01]  /*2950*/  S2R R23, SR_TID.X ;  /* 0x0000000000177919 */ /* 0x000e620000002100 */
[----:B------:R-:W0:Y:S01]  /*2960*/  LDC R20, c[0x0][RZ] ;  /* 0x00000000ff147b82 */ /* 0x000e220000000800 */
[----:B------:R-:W-:Y:S02]  /*2970*/  IMAD R10, R16, UR6, RZ ;  /* 0x00000006100a7c24 */ /* 0x000fe4000f8e02ff */
[----:B--23--:R-:W-:-:S07]  /*2980*/  IMAD.MOV.U32 R15, RZ, RZ, R11 ;  /* 0x000000ffff0f7224 */ /* 0x00cfce00078e000b */
.L_x_61:
[----:B------:R-:W-:Y:S01]  /*2990*/  ULDC UR6, c[0x0][0x26c] ;  /* 0x00009b0000067ab9 */ /* 0x000fe20000000800 */
[C---:B------:R-:W-:Y:S02]  /*29a0*/  IMAD R19, R15.reuse, UR5, R0 ;  /* 0x000000050f137c24 */ /* 0x040fe4000f8e0200 */
[----:B------:R-:W-:Y:S01]  /*29b0*/  IMAD R21, R15, UR6, R10 ;  /* 0x000000060f157c24 */ /* 0x000fe2000f8e020a */
[----:B------:R-:W-:Y:S01]  /*29c0*/  ULDC UR6, c[0x0][0x258] ;  /* 0x0000960000067ab9 */ /* 0x000fe20000000800 */
[----:B----4-:R-:W-:Y:S02]  /*29d0*/  IMAD.IADD R15, R18, 0x1, R15 ;  /* 0x00000001120f7824 */ /* 0x010fe400078e020f */
[----:B------:R-:W-:-:S03]  /*29e0*/  IMAD.MOV.U32 R14, RZ, RZ, RZ ;  /* 0x000000ffff0e7224 */ /* 0x000fc600078e00ff */
[----:B--2---:R-:W-:-:S13]  /*29f0*/  ISETP.GE.AND P2, PT, R15, UR6, PT ;  /* 0x000000060f007c0c */ /* 0x004fda000bf46270 */
.L_x_60:
[----:B------:R-:W1:Y:S01]  /*2a00*/  LDC R26, c[0x0][0x260] ;  /* 0x00009800ff1a7b82 */ /* 0x000e620000000800 */
[----:B------:R-:W-:Y:S01]  /*2a10*/  BSSY B1, `(.L_x_57) ;  /* 0x0000013000017945 */ /* 0x000fe20003800000 */
[----:B-1----:R-:W-:-:S13]  /*2a20*/  ISETP.GE.AND P1, PT, R23, R26, PT ;  /* 0x0000001a1700720c */ /* 0x002fda0003f26270 */
[----:B--2---:R-:W-:Y:S05]  /*2a30*/  @P1 BRA `(.L_x_58) ;  /* 0x0000000000401947 */ /* 0x004fea0003800000 */
[----:B------:R-:W1:Y:S01]  /*2a40*/  LDC.64 R2, c[0x0][0x238] ;  /* 0x00008e00ff027b82 */ /* 0x000e620000000a00 */
[--C-:B------:R-:W-:Y:S01]  /*2a50*/  IMAD.IADD R22, R19, 0x1, R14.reuse ;  /* 0x0000000113167824 */ /* 0x100fe200078e020e */
[----:B------:R-:W-:Y:S01]  /*2a60*/  MOV R17, R23 ;  /* 0x0000001700117202 */ /* 0x000fe20000000f00 */
[----:B------:R-:W-:-:S05]  /*2a70*/  IMAD.IADD R24, R21, 0x1, R14 ;  /* 0x0000000115187824 */ /* 0x000fca00078e020e */
[----:B0-----:R-:W0:Y:S02]  /*2a80*/  LDC.64 R4, c[0x0][0x220] ;  /* 0x00008800ff047b82 */ /* 0x001e240000000a00 */
.L_x_59:
[----:B------:R-:W-:Y:S01]  /*2a90*/  R2UR UR6, R8 ;  /* 0x00000000080672ca */ /* 0x000fe200000e0000 */
[----:B--2---:R-:W-:Y:S01]  /*2aa0*/  IMAD.IADD R13, R24, 0x1, R17 ;  /* 0x00000001180d7824 */ /* 0x004fe200078e0211 */
[----:B------:R-:W-:-:S03]  /*2ab0*/  R2UR UR7, R9 ;  /* 0x00000000090772ca */ /* 0x000fc600000e0000 */
[----:B0-----:R-:W-:-:S10]  /*2ac0*/  IMAD.WIDE R12, R13, 0x2, R4 ;  /* 0x000000020d0c7825 */ /* 0x001fd400078e0204 */
[----:B------:R-:W2:Y:S01]  /*2ad0*/  LDG.E.U16 R13, desc[UR6][R12.64] ;  /* 0x000000060c0d7981 */ /* 0x000ea2000c1e1500 */
[--C-:B------:R-:W-:Y:S02]  /*2ae0*/  IMAD.IADD R7, R22, 0x1, R17.reuse ;  /* 0x0000000116077824 */ /* 0x100fe400078e0211 */
[----:B------:R-:W-:Y:S02]  /*2af0*/  IMAD.IADD R17, R20, 0x1, R17 ;  /* 0x0000000114117824 */ /* 0x000fe400078e0211 */
[----:B-1----:R-:W-:-:S03]  /*2b00*/  IMAD.WIDE R6, R7, 0x2, R2 ;  /* 0x0000000207067825 */ /* 0x002fc600078e0202 */
[----:B------:R-:W-:Y:S02]  /*2b10*/  ISETP.GE.AND P1, PT, R17, R26, PT ;  /* 0x0000001a1100720c */ /* 0x000fe40003f26270 */
[----:B--2---:R2:W-:Y:S11]  /*2b20*/  STG.E.U16 desc[UR6][R6.64], R13 ;  /* 0x0000000d06007986 */ /* 0x0045f6000c101506 */
[----:B------:R-:W-:Y:S05]  /*2b30*/  @!P1 BRA `(.L_x_59) ;  /* 0xfffffffc00d49947 */ /* 0x000fea000383ffff */
.L_x_58:
[----:B------:R-:W-:Y:S05]  /*2b40*/  BSYNC B1 ;  /* 0x0000000000017941 */ /* 0x000fea0003800000 */
.L_x_57:
[----:B------:R-:W-:Y:S02]  /*2b50*/  ULDC UR6, c[0x0][0x25c] ;  /* 0x0000970000067ab9 */ /* 0x000fe40000000800 */
[----:B------:R-:W-:Y:S01]  /*2b60*/  VIADD R14, R14, UR6 ;  /* 0x000000060e0e7c36 */ /* 0x000fe20008000000 */
[----:B------:R-:W-:-:S04]  /*2b70*/  ULDC UR6, c[0x0][0x26c] ;  /* 0x00009b0000067ab9 */ /* 0x000fc80000000800 */
[----:B------:R-:W-:-:S13]  /*2b80*/  ISETP.GE.AND P1, PT, R14, UR6, PT ;  /* 0x000000060e007c0c */ /* 0x000fda000bf26270 */
[----:B------:R-:W-:Y:S05]  /*2b90*/  @!P1 BRA `(.L_x_60) ;  /* 0xfffffffc00989947 */ /* 0x000fea000383ffff */
[----:B------:R-:W-:Y:S05]  /*2ba0*/  @!P2 BRA `(.L_x_61) ;  /* 0xfffffffc0078a947 */ /* 0x000fea000383ffff */
.L_x_56:
[----:B------:R-:W-:Y:S05]  /*2bb0*/  BSYNC B0 ;  /* 0x0000000000007941 */ /* 0x000fea0003800000 */
.L_x_55:
[----:B------:R-:W-:Y:S05]  /*2bc0*/  @!P0 EXIT ;  /* 0x000000000000894d */ /* 0x000fea0003800000 */
[----:B------:R-:W-:Y:S02]  /*2bd0*/  ULDC UR4, c[0x0][0x26c] ;  /* 0x00009b0000047ab9 */ /* 0x000fe40000000800 */
[----:B------:R-:W-:-:S13]  /*2be0*/  ISETP.LT.AND P0, PT, RZ, UR4, PT ;  /* 0x00000004ff007c0c */ /* 0x000fda000bf01270 */
[----:B------:R-:W-:Y:S05]  /*2bf0*/  @!P0 EXIT ;  /* 0x000000000000894d */ /* 0x000fea0003800000 */
[----:B------:R-:W5:Y:S01]  /*2c00*/  S2R R2, SR_TID.X ;  /* 0x0000000000027919 */ /* 0x000f620000002100 */
[----:B--23--:R-:W1:Y:S01]  /*2c10*/  LDC R15, c[0x0][0x268] ;  /* 0x00009a00ff0f7b82 */ /* 0x00ce620000000800 */
[----:B------:R-:W-:-:S07]  /*2c20*/  ULDC UR5, c[0x0][0x260] ;  /* 0x0000980000057ab9 */ /* 0x000fce0000000800 */
[----:B0-----:R-:W1:Y:S01]  /*2c30*/  LDC R4, c[0x0][0x264] ;  /* 0x00009900ff047b82 */ /* 0x001e620000000800 */
[----:B-----5:R-:W-:Y:S01]  /*2c40*/  VIADD R25, R2, UR5 ;  /* 0x0000000502197c36 */ /* 0x020fe20008000000 */
[C-C-:B-1----:R-:W-:Y:S02]  /*2c50*/  IADD3 R0, R4.reuse, R2, R15.reuse ;  /* 0x0000000204007210 */ /* 0x142fe40007ffe00f */
[----:B------:R-:W-:Y:S01]  /*2c60*/  IADD3 R15, R4, UR4, R15 ;  /* 0x00000004040f7c10 */ /* 0x000fe2000fffe00f */
[----:B------:R-:W-:Y:S01]  /*2c70*/  ULDC UR4, c[0x0][0x4] ;  /* 0x0000010000047ab9 */ /* 0x000fe20000000800 */
[----:B------:R-:W-:Y:S01]  /*2c80*/  IADD3 R0, R0, UR5, RZ ;  /* 0x0000000500007c10 */ /* 0x000fe2000fffe0ff */
[----:B------:R-:W-:-:S06]  /*2c90*/  ULDC UR5, c[0x0][0x0] ;  /* 0x0000000000057ab9 */ /* 0x000fcc0000000800 */
.L_x_66:
[----:B------:R-:W-:Y:S01]  /*2ca0*/  IMAD.IADD R2, R16, 0x1, R11 ;  /* 0x0000000110027824 */ /* 0x000fe200078e020b */
[----:B------:R-:W-:Y:S01]  /*2cb0*/  ULDC UR6, c[0x0][0x26c] ;  /* 0x00009b0000067ab9 */ /* 0x000fe20000000800 */
[----:B------:R-:W-:Y:S02]  /*2cc0*/  IMAD.MOV.U32 R10, RZ, RZ, RZ ;  /* 0x000000ffff0a7224 */ /* 0x000fe400078e00ff */
[----:B------:R-:W-:Y:S02]  /*2cd0*/  IMAD R21, R2, UR6, R25 ;  /* 0x0000000602157c24 */ /* 0x000fe4000f8e0219 */
[----:B--2---:R-:W-:-:S07]  /*2ce0*/  IMAD R23, R15, R2, R0 ;  /* 0x000000020f177224 */ /* 0x004fce00078e0200 */
.L_x_65:
[----:B------:R-:W0:Y:S01]  /*2cf0*/  LDC R27, c[0x0][0x25c] ;  /* 0x00009700ff1b7b82 */ /* 0x000e220000000800 */
[----:B------:R-:W-:Y:S01]  /*2d00*/  BSSY B0, `(.L_x_62) ;  /* 0x0000013000007945 */ /* 0x000fe20003800000 */
[----:B0-----:R-:W-:-:S13]  /*2d10*/  ISETP.GE.AND P0, PT, R25, R27, PT ;  /* 0x0000001b1900720c */ /* 0x001fda0003f06270 */
[----:B--2---:R-:W-:Y:S05]  /*2d20*/  @P0 BRA `(.L_x_63) ;  /* 0x0000000000400947 */ /* 0x004fea0003800000 */
[----:B------:R-:W0:Y:S01]  /*2d30*/  LDC.64 R12, c[0x0][0x238] ;  /* 0x00008e00ff0c7b82 */ /* 0x000e220000000a00 */
[--C-:B------:R-:W-:Y:S02]  /*2d40*/  IMAD.IADD R17, R21, 0x1, R10.reuse ;  /* 0x0000000115117824 */ /* 0x100fe400078e020a */
[----:B------:R-:W-:Y:S02]  /*2d50*/  IMAD.IADD R19, R23, 0x1, R10 ;  /* 0x0000000117137824 */ /* 0x000fe400078e020a */
[----:B------:R-:W-:-:S03]  /*2d60*/  IMAD.MOV.U32 R14, RZ, RZ, R25 ;  /* 0x000000ffff0e7224 */ /* 0x000fc600078e0019 */
[----:B------:R-:W1:Y:S04]  /*2d70*/  LDC.64 R6, c[0x0][0x220] ;  /* 0x00008800ff067b82 */ /* 0x000e680000000a00 */
.L_x_64:
[----:B------:R-:W-:Y:S01]  /*2d80*/  R2UR UR6, R8 ;  /* 0x00000000080672ca */ /* 0x000fe200000e0000 */
[----:B-12---:R-:W-:Y:S01]  /*2d90*/  IMAD.WIDE R2, R17, 0x2, R6 ;  /* 0x0000000211027825 */ /* 0x006fe200078e0206 */
[----:B------:R-:W-:-:S13]  /*2da0*/  R2UR UR7, R9 ;  /* 0x00000000090772ca */ /* 0x000fda00000e0000 */
[----:B------:R-:W2:Y:S01]  /*2db0*/  LDG.E.U16 R3, desc[UR6][R2.64] ;  /* 0x0000000602037981 */ /* 0x000ea2000c1e1500 */
[----:B------:R-:W-:Y:S01]  /*2dc0*/  IADD3 R14, R14, UR5, RZ ;  /* 0x000000050e0e7c10 */ /* 0x000fe2000fffe0ff */
[----:B0-----:R-:W-:-:S03]  /*2dd0*/  IMAD.WIDE R4, R19, 0x2, R12 ;  /* 0x0000000213047825 */ /* 0x001fc600078e020c */
[----:B------:R-:W-:Y:S01]  /*2de0*/  ISETP.GE.AND P0, PT, R14, R27, PT ;  /* 0x0000001b0e00720c */ /* 0x000fe20003f06270 */
[----:B------:R-:W-:Y:S02]  /*2df0*/  VIADD R17, R17, UR5 ;  /* 0x0000000511117c36 */ /* 0x000fe40008000000 */
[----:B------:R-:W-:Y:S01]  /*2e00*/  VIADD R19, R19, UR5 ;  /* 0x0000000513137c36 */ /* 0x000fe20008000000 */
[----:B--2---:R2:W-:Y:S09]  /*2e10*/  STG.E.U16 desc[UR6][R4.64], R3 ;  /* 0x0000000304007986 */ /* 0x0045f2000c101506 */
[----:B------:R-:W-:Y:S05]  /*2e20*/  @!P0 BRA `(.L_x_64) ;  /* 0xfffffffc00d48947 */ /* 0x000fea000383ffff */
.L_x_63:
[----:B------:R-:W-:Y:S05]  /*2e30*/  BSYNC B0 ;  /* 0x0000000000007941 */ /* 0x000fea0003800000 */
.L_x_62:
[----:B------:R-:W-:Y:S01]  /*2e40*/  IMAD.IADD R10, R10, 0x1, R27 ;  /* 0x000000010a0a7824 */ /* 0x000fe200078e021b */
[----:B------:R-:W-:-:S04]  /*2e50*/  ULDC UR6, c[0x0][0x26c] ;  /* 0x00009b0000067ab9 */ /* 0x000fc80000000800 */
[----:B------:R-:W-:-:S13]  /*2e60*/  ISETP.GE.AND P0, PT, R10, UR6, PT ;  /* 0x000000060a007c0c */ /* 0x000fda000bf06270 */
[----:B------:R-:W-:Y:S05]  /*2e70*/  @!P0 BRA `(.L_x_65) ;  /* 0xfffffffc009c8947 */ /* 0x000fea000383ffff */
[----:B------:R-:W-:Y:S01]  /*2e80*/  VIADD R11, R11, UR4 ;  /* 0x000000040b0b7c36 */ /* 0x000fe20008000000 */
[----:B------:R-:W-:-:S04]  /*2e90*/  ULDC UR6, c[0x0][0x258] ;  /* 0x0000960000067ab9 */ /* 0x000fc80000000800 */
[----:B------:R-:W-:-:S13]  /*2ea0*/  ISETP.GE.AND P0, PT, R11, UR6, PT ;  /* 0x000000060b007c0c */ /* 0x000fda000bf06270 */
[----:B------:R-:W-:Y:S05]  /*2eb0*/  @!P0 BRA `(.L_x_66) ;  /* 0xfffffffc00788947 */ /* 0x000fea000383ffff */
[----:B------:R-:W-:Y:S05]  /*2ec0*/  EXIT ;  /* 0x000000000000794d */ /* 0x000fea0003800000 */
.L_x_67:
[----:B------:R-:W-:-:S00]  /*2ed0*/  BRA `(.L_x_67) ;  /* 0xfffffffc00fc7947 */ /* 0x000fc0000383ffff */
[----:B------:R-:W-:-:S00]  /*2ee0*/  NOP ;  /* 0x0000000000007918 */ /* 0x000fc00000000000 */
        /* <DEDUP_REMOVED lines=9> */
.L_x_588:


//--------------------- .text._ZN18transformer_engine30fused_qkv_rope_backward_kernelI6__halfEEvPKT_S4_S4_PKfS6_PS2_15NVTE_QKV_Formatbiiiiiiiiii --------------------------
	.section	.text._ZN18transformer_engine30fused_qkv_rope_backward_kernelI6__halfEEvPKT_S4_S4_PKfS6_PS2_15NVTE_QKV_Formatbiiiiiiiiii,"ax",@progbits
	.align	128
        .global         _ZN18transformer_engine30fused_qkv_rope_backward_kernelI6__halfEEvPKT_S4_S4_PKfS6_PS2_15NVTE_QKV_Formatbiiiiiiiiii
        .type           _ZN18transformer_engine30fused_qkv_rope_backward_kernelI6__halfEEvPKT_S4_S4_PKfS6_PS2_15NVTE_QKV_Formatbiiiiiiiiii,@function
        .size           _ZN18transformer_engine30fused_qkv_rope_backward_kernelI6__halfEEvPKT_S4_S4_PKfS6_PS2_15NVTE_QKV_Formatbiiiiiiiiii,(.L_x_589 - _ZN18transformer_engine30fused_qkv_rope_backward_kernelI6__halfEEvPKT_S4_S4_PKfS6_PS2_15NVTE_QKV_Formatbiiiiiiiiii)
        .other          _ZN18transformer_engine30fused_qkv_rope_backward_kernelI6__halfEEvPKT_S4_S4_PKfS6_PS2_15NVTE_QKV_Formatbiiiiiiiiii,@"STO_CUDA_ENTRY STV_DEFAULT"
_ZN18transformer_engine30fused_qkv_rope_backward_kernelI6__halfEEvPKT_S4_S4_PKfS6_PS2_15NVTE_QKV_Formatbiiiiiiiiii:
.text._ZN18transformer_engine30fused_qkv_rope_backward_kernelI6__halfEEvPKT_S4_S4_PKfS6_PS2_15NVTE_QKV_Formatbiiiiiiiiii:
        /* <DEDUP_REMOVED lines=36> */
.L_x_69:
        /* <DEDUP_REMOVED lines=13> */
.L_x_70:
[----:B------:R-:W0:Y:S02]  /*0310*/  LDC R0, c[0x0][0x24c] ;  /* 0x00009300ff007b82 */ /* 0x000e240000000800 */
[----:B0-----:R-:W-:-:S05]  /*0320*/  IMAD R0, R0, UR5, RZ ;  /* 0x0000000500007c24 */ /* 0x001fca000f8e02ff */
[----:B------:R-:W-:-:S04]  /*0330*/  LEA.HI R0, R0, R0, RZ, 0x1 ;  /* 0x0000000000007211 */ /* 0x000fc800078f08ff */
[----:B------:R-:W-:-:S07]  /*0340*/  LEA.HI.SX32 R17, R0, R17, 0x1f ;  /* 0x0000001100117211 */ /* 0x000fce00078ffaff */
.L_x_68:
        /* <DEDUP_REMOVED lines=14> */
.L_x_77:
        /* <DEDUP_REMOVED lines=19> */
[----:B------:R-:W-:Y:S01]  /*0560*/  BSSY B1, `(.L_x_75) ;  /* 0x000001a000017945 */ /* 0x000fe20003800000 */
[----:B------:R-:W-:Y:S01]  /*0570*/  SHF.L.U32 R4, R12, 0x8, RZ ;  /* 0x000000080c047819 */ /* 0x000fe200000006ff */
[----:B------:R-:W-:Y:S01]  /*0580*/  IMAD.MOV.U32 R6, RZ, RZ, RZ ;  /* 0x000000ffff067224 */ /* 0x000fe200078e00ff */
[----:B------:R-:W-:Y:S01]  /*0590*/  LOP3.LUT R0, R0, 0xff, RZ, 0xc0, !PT ;  /* 0x000000ff00007812 */ /* 0x000fe200078ec0ff */
[----:B------:R-:W-:Y:S01]  /*05a0*/  IMAD.MOV.U32 R19, RZ, RZ, RZ ;  /* 0x000000ffff137224 */ /* 0x000fe200078e00ff */
[----:B------:R-:W-:Y:S02]  /*05b0*/  CS2R R2, SRZ ;  /* 0x0000000000027805 */ /* 0x000fe4000001ff00 */
[----:B------:R-:W-:Y:S01]  /*05c0*/  LOP3.LUT R21, R4, 0x80000000, RZ, 0xfc, !PT ;  /* 0x8000000004157812 */ /* 0x000fe200078efcff */
[----:B------:R-:W-:-:S05]  /*05d0*/  VIADD R20, R0, 0xffffff80 ;  /* 0xffffff8000147836 */ /* 0x000fca0000000000 */
[----:B------:R-:W-:-:S07]  /*05e0*/  SHF.R.U32.HI R22, RZ, 0x5, R20 ;  /* 0x00000005ff167819 */ /* 0x000fce0000011614 */
.L_x_76:
        /* <DEDUP_REMOVED lines=18> */
.L_x_75:
[----:B0-----:R-:W-:Y:S01]  /*0710*/  LOP3.LUT P1, R7, R20, 0x1f, RZ, 0xc0, !PT ;  /* 0x0000001f14077812 */ /* 0x001fe2000782c0ff */
[----:B------:R0:W-:Y:S01]  /*0720*/  STL [R1+0x18], R6 ;  /* 0x0000180601007387 */ /* 0x0001e20000100800 */
[C---:B------:R-:W-:Y:S02]  /*0730*/  IADD3 R2, -R22.reuse, 0x4, RZ ;  /* 0x0000000416027810 */ /* 0x040fe40007ffe1ff */
[----:B------:R-:W-:-:S05]  /*0740*/  IADD3 R0, -R22, 0x6, RZ ;  /* 0x0000000616007810 */ /* 0x000fca0007ffe1ff */
[----:B------:R-:W-:-:S04]  /*0750*/  IMAD R14, R0, 0x4, R1 ;  /* 0x00000004000e7824 */ /* 0x000fc800078e0201 */
[----:B------:R-:W-:Y:S01]  /*0760*/  @P1 IMAD R15, R2, 0x4, R1 ;  /* 0x00000004020f1824 */ /* 0x000fe200078e0201 */
        /* <DEDUP_REMOVED lines=15> */
[----:B------:R-:W-:Y:S02]  /*0860*/  ISETP.NE.AND P1, PT, R7, RZ, PT ;  /* 0x000000ff0700720c */ /* 0x000fe40003f25270 */
[----:B------:R-:W-:-:S11]  /*0870*/  SHF.L.U32 R4, R3, 0x2, RZ ;  /* 0x0000000203047819 */ /* 0x000fd600000006ff */
        /* <DEDUP_REMOVED lines=12> */
.L_x_74:
[----:B------:R-:W-:Y:S01]  /*0940*/  FMUL R0, RZ, R12 ;  /* 0x0000000cff007220 */ /* 0x000fe20000400000 */
[----:B------:R-:W-:-:S07]  /*0950*/  IMAD.MOV.U32 R6, RZ, RZ, RZ ;  /* 0x000000ffff067224 */ /* 0x000fce00078e00ff */
.L_x_73:
[----:B------:R-:W-:Y:S05]  /*0960*/  BSYNC B0 ;  /* 0x0000000000007941 */ /* 0x000fea0003800000 */
.L_x_72:
        /* <DEDUP_REMOVED lines=15> */
[----:B------:R-:W-:Y:S02]  /*0a60*/  IADD3 R0, R6, 0x1, RZ ;  /* 0x0000000106007810 */ /* 0x000fe40007ffe0ff */
[----:B------:R-:W-:Y:S01]  /*0a70*/  FFMA R2, R3, R2, 1 ;  /* 0x3f80000003027423 */ /* 0x000fe20000000002 */
[----:B------:R-:W-:Y:S01]  /*0a80*/  IMAD.IADD R3, R10, 0x1, R13 ;  /* 0x000000010a037824 */ /* 0x000fe200078e020d */
[----:B------:R-:W-:-:S03]  /*0a90*/  LOP3.LUT P3, RZ, R0, 0x2, RZ, 0xc0, !PT ;  /* 0x0000000200ff7812 */ /* 0x000fc6000786c0ff */
[----:B------:R-:W-:Y:S01]  /*0aa0*/  FSEL R0, R2, R5, !P1 ;  /* 0x0000000502007208 */ /* 0x000fe20004800000 */
[----:B0-----:R-:W-:Y:S01]  /*0ab0*/  ULEA UR4, UR5, UR4, 0x18 ;  /* 0x0000000405047291 */ /* 0x001fe2000f8ec03f */
[----:B------:R-:W-:Y:S02]  /*0ac0*/  FSEL R2, R5, R2, !P1 ;  /* 0x0000000205027208 */ /* 0x000fe40004800000 */
[----:B------:R-:W-:Y:S02]  /*0ad0*/  FSEL R0, R0, -R0, !P2 ;  /* 0x8000000000007208 */ /* 0x000fe40005000000 */
[----:B------:R-:W-:Y:S02]  /*0ae0*/  FSEL R2, R2, -R2, !P3 ;  /* 0x8000000202027208 */ /* 0x000fe40005800000 */
[----:B------:R-:W-:Y:S02]  /*0af0*/  LEA R3, R3, UR4, 0x2 ;  /* 0x0000000403037c11 */ /* 0x000fe4000f8e10ff */
[----:B------:R-:W-:Y:S01]  /*0b00*/  LEA R5, R10, UR4, 0x2 ;  /* 0x000000040a057c11 */ /* 0x000fe2000f8e10ff */
[----:B------:R-:W-:-:S02]  /*0b10*/  IMAD.IADD R10, R11, 0x1, R10 ;  /* 0x000000010b0a7824 */ /* 0x000fc400078e020a */
[----:B------:R1:W-:Y:S03]  /*0b20*/  STS [R3], R0 ;  /* 0x0000000003007388 */ /* 0x0003e60000000800 */
[----:B------:R-:W-:Y:S01]  /*0b30*/  ISETP.GE.AND P1, PT, R10, R13, PT ;  /* 0x0000000d0a00720c */ /* 0x000fe20003f26270 */
[----:B------:R1:W-:-:S12]  /*0b40*/  STS [R5], R2 ;  /* 0x0000000205007388 */ /* 0x0003d80000000800 */
[----:B-1----:R-:W-:Y:S05]  /*0b50*/  @!P1 BRA `(.L_x_77) ;  /* 0xfffffff800349947 */ /* 0x002fea000383ffff */
.L_x_71:
        /* <DEDUP_REMOVED lines=9> */
[----:B------:R-:W-:-:S07]  /*0bf0*/  IMAD.MOV.U32 R13, RZ, RZ, R11 ;  /* 0x000000ffff0d7224 */ /* 0x000fce00078e000b */
[----:B------:R-:W2:Y:S08]  /*0c00*/  LDC R0, c[0x0][RZ] ;  /* 0x00000000ff007b82 */ /* 0x000eb00000000800 */
[----:B------:R-:W3:Y:S01]  /*0c10*/  LDC R6, c[0x0][0x4] ;  /* 0x00000100ff067b82 */ /* 0x000ee20000000800 */
[----:B-1----:R-:W-:-:S04]  /*0c20*/  LEA.HI R7, R2, R2, RZ, 0x1 ;  /* 0x0000000202077211 */ /* 0x002fc800078f08ff */
[----:B------:R-:W-:-:S05]  /*0c30*/  SHF.R.S32.HI R7, RZ, 0x1, R7 ;  /* 0x00000001ff077819 */ /* 0x000fca0000011407 */
[----:B--2---:R-:W-:-:S07]  /*0c40*/  IMAD.IADD R15, R7, 0x1, -R2 ;  /* 0x00000001070f7824 */ /* 0x004fce00078e0a02 */
.L_x_89:
[----:B------:R-:W1:Y:S02]  /*0c50*/  LDC R12, c[0x0][0x264] ;  /* 0x00009900ff0c7b82 */ /* 0x000e640000000800 */
[----:B-1----:R-:W-:-:S13]  /*0c60*/  ISETP.GE.AND P1, PT, R12, 0x1, PT ;  /* 0x000000010c00780c */ /* 0x002fda0003f26270 */
[----:B--2---:R-:W-:Y:S05]  /*0c70*/  @!P1 BRA `(.L_x_80) ;  /* 0x0000000400989947 */ /* 0x004fea0003800000 */
[----:B------:R-:W1:Y:S01]  /*0c80*/  LDC R2, c[0x0][0x264] ;  /* 0x00009900ff027b82 */ /* 0x000e620000000800 */
[----:B------:R-:W-:Y:S01]  /*0c90*/  ULDC.64 UR4, c[0x0][0x268] ;  /* 0x00009a0000047ab9 */ /* 0x000fe20000000a00 */
[----:B------:R-:W-:Y:S02]  /*0ca0*/  IMAD R12, R13, R12, R18 ;  /* 0x0000000c0d0c7224 */ /* 0x000fe400078e0212 */
[----:B------:R-:W-:Y:S01]  /*0cb0*/  IMAD.MOV.U32 R19, RZ, RZ, RZ ;  /* 0x000000ffff137224 */ /* 0x000fe200078e00ff */
[----:B-1----:R-:W-:-:S05]  /*0cc0*/  IADD3 R2, R2, UR4, RZ ;  /* 0x0000000402027c10 */ /* 0x002fca000fffe0ff */
[----:B------:R-:W-:-:S04]  /*0cd0*/  VIADD R10, R2, UR5 ;  /* 0x00000005020a7c36 */ /* 0x000fc80008000000 */
[----:B------:R-:W-:-:S07]  /*0ce0*/  IMAD R14, R10, R16, RZ ;  /* 0x000000100a0e7224 */ /* 0x000fce00078e02ff */
.L_x_88:
        /* <DEDUP_REMOVED lines=13> */
[----:B------:R-:W-:-:S05]  /*0dc0*/  IMAD.MOV.U32 R22, RZ, RZ, R3 ;  /* 0x000000ffff167224 */ /* 0x000fca00078e0003 */
[----:B------:R-:W-:Y:S02]  /*0dd0*/  ISETP.NE.AND P1, PT, RZ, UR4, PT ;  /* 0x00000004ff007c0c */ /* 0x000fe4000bf25270 */
[----:B-1----:R-:W-:-:S11]  /*0de0*/  LEA R23, R2, R23, 0x18 ;  /* 0x0000001702177211 */ /* 0x002fd600078ec0ff */
.L_x_86:
[----:B-1----:R-:W1:Y:S01]  /*0df0*/  LDC.64 R4, c[0x0][0x210] ;  /* 0x00008400ff047b82 */ /* 0x002e620000000a00 */
[----:B0-----:R-:W-:Y:S02]  /*0e00*/  R2UR UR4, R8 ;  /* 0x00000000080472ca */ /* 0x001fe400000e0000 */
[----:B------:R-:W-:Y:S02]  /*0e10*/  R2UR UR5, R9 ;  /* 0x00000000090572ca */ /* 0x000fe400000e0000 */
[----:B------:R-:W-:-:S05]  /*0e20*/  IADD3 R3, R20, R22, RZ ;  /* 0x0000001614037210 */ /* 0x000fca0007ffe0ff */
[----:B-1----:R-:W-:-:S06]  /*0e30*/  IMAD.WIDE R4, R3, 0x2, R4 ;  /* 0x0000000203047825 */ /* 0x002fcc00078e0204 */
[----:B------:R-:W2:Y:S01]  /*0e40*/  LDG.E.U16 R27, desc[UR4][R4.64] ;  /* 0x00000004041b7981 */ /* 0x000ea2000c1e1500 */
[----:B------:R-:W-:-:S05]  /*0e50*/  IMAD R30, R22, 0x4, R23 ;  /* 0x00000004161e7824 */ /* 0x000fca00078e0217 */
[----:B------:R0:W1:Y:S01]  /*0e60*/  LDS R24, [R30] ;  /* 0x000000001e187984 */ /* 0x0000620000000800 */
[----:B--2---:R-:W-:Y:S01]  /*0e70*/  HADD2.F32 R27, -RZ, R27.H0_H0 ;  /* 0x2000001bff1b7230 */ /* 0x004fe20000004100 */
        /* <DEDUP_REMOVED lines=15> */
[----:B--2---:R-:W-:Y:S02]  /*0f70*/  @!P3 HADD2.F32 R26, -RZ, R26.H0_H0 ;  /* 0x2000001aff1ab230 */ /* 0x004fe40000004100 */
[----:B----4-:R-:W-:Y:S01]  /*0f80*/  @P3 HADD2.F32 R26, -RZ, R2.H0_H0 ;  /* 0x20000002ff1a3230 */ /* 0x010fe20000004100 */
[----:B01----:R-:W-:Y:S06]  /*0f90*/  BRA `(.L_x_85) ;  /* 0x00000000004c7947 */ /* 0x003fec0003800000 */
.L_x_84:
        /* <DEDUP_REMOVED lines=11> */
[----:B------:R-:W-:Y:S01]  /*1050*/  @P3 IMAD R30, R7, 0x4, R30 ;  /* 0x00000004071e3824 */ /* 0x000fe200078e021e */
[----:B------:R-:W-:-:S05]  /*1060*/  @!P3 IADD3 R26, R26, R25, RZ ;  /* 0x000000191a1ab210 */ /* 0x000fca0007ffe0ff */
[----:B------:R-:W0:Y:S01]  /*1070*/  @P3 LDS R30, [R30] ;  /* 0x000000001e1e3984 */ /* 0x000e220000000800 */
[----:B------:R-:W-:Y:S02]  /*1080*/  @!P3 IMAD R28, R26, 0x4, R23 ;  /* 0x000000041a1cb824 */ /* 0x000fe400078e0217 */
[----:B0-----:R-:W-:-:S06]  /*1090*/  @P3 FADD R29, -R30, -RZ ;  /* 0x800000ff1e1d3221 */ /* 0x001fcc0000000100 */
[----:B------:R0:W1:Y:S01]  /*10a0*/  @!P3 LDS R29, [R28] ;  /* 0x000000001c1db984 */ /* 0x0000620000000800 */
[----:B--2---:R-:W-:Y:S02]  /*10b0*/  @P3 HADD2.F32 R26, -RZ, R2.H0_H0 ;  /* 0x20000002ff1a3230 */ /* 0x004fe40000004100 */
[----:B01--4-:R-:W-:-:S07]  /*10c0*/  @!P3 HADD2.F32 R26, -RZ, R4.H0_H0 ;  /* 0x20000004ff1ab230 */ /* 0x013fce0000004100 */
.L_x_85:
[----:B------:R-:W0:Y:S01]  /*10d0*/  LDC.64 R2, c[0x0][0x238] ;  /* 0x00008e00ff027b82 */ /* 0x000e220000000a00 */
[--C-:B------:R-:W-:Y:S02]  /*10e0*/  IMAD.IADD R5, R21, 0x1, R22.reuse ;  /* 0x0000000115057824 */ /* 0x100fe400078e0216 */
[----:B------:R-:W-:Y:S01]  /*10f0*/  FMUL R26, R29, R26 ;  /* 0x0000001a1d1a7220 */ /* 0x000fe20000400000 */
[----:B------:R-:W-:Y:S01]  /*1100*/  IMAD.IADD R22, R0, 0x1, R22 ;  /* 0x0000000100167824 */ /* 0x000fe200078e0216 */
[----:B------:R-:W-:Y:S02]  /*1110*/  R2UR UR4, R8 ;  /* 0x00000000080472ca */ /* 0x000fe400000e0000 */
[----:B------:R-:W-:Y:S01]  /*1120*/  R2UR UR5, R9 ;  /* 0x00000000090572ca */ /* 0x000fe200000e0000 */
[----:B------:R-:W-:Y:S01]  /*1130*/  FFMA R24, R27, R24, R26 ;  /* 0x000000181b187223 */ /* 0x000fe2000000001a */
[----:B------:R-:W-:-:S04]  /*1140*/  ISETP.GE.AND P3, PT, R22, R25, PT ;  /* 0x000000191600720c */ /* 0x000fc80003f66270 */
[----:B------:R-:W-:Y:S01]  /*1150*/  F2FP.F16.F32.PACK_AB R24, RZ, R24 ;  /* 0x00000018ff18723e */ /* 0x000fe200000000ff */
[----:B0-----:R-:W-:-:S06]  /*1160*/  IMAD.WIDE R2, R5, 0x2, R2 ;  /* 0x0000000205027825 */ /* 0x001fcc00078e0202 */
[----:B------:R1:W-:Y:S02]  /*1170*/  STG.E.U16 desc[UR4][R2.64], R24 ;  /* 0x0000001802007986 */ /* 0x0003e4000c101504 */
[----:B------:R-:W-:Y:S05]  /*1180*/  @!P3 BRA `(.L_x_86) ;  /* 0xfffffffc0018b947 */ /* 0x000fea000383ffff */
[----:B------:R-:W-:Y:S05]  /*1190*/  BRA `(.L_x_82) ;  /* 0x0000000000387947 */ /* 0x000fea0003800000 */
.L_x_83:
[----:B------:R-:W1:Y:S02]  /*11a0*/  S2R R23, SR_TID.X ;  /* 0x0000000000177919 */ /* 0x000e640000002100 */
.L_x_87:
[----:B--2---:R-:W2:Y:S01]  /*11b0*/  LDC.64 R2, c[0x0][0x210] ;  /* 0x00008400ff027b82 */ /* 0x004ea20000000a00 */
[----:B0-----:R-:W-:Y:S01]  /*11c0*/  R2UR UR4, R8 ;  /* 0x00000000080472ca */ /* 0x001fe200000e0000 */
[----:B-1----:R-:W-:Y:S01]  /*11d0*/  IMAD.IADD R5, R20, 0x1, R23 ;  /* 0x0000000114057824 */ /* 0x002fe200078e0217 */
[----:B------:R-:W-:-:S03]  /*11e0*/  R2UR UR5, R9 ;  /* 0x00000000090572ca */ /* 0x000fc600000e0000 */
[----:B--2---:R-:W-:Y:S02]  /*11f0*/  IMAD.WIDE R2, R5, 0x2, R2 ;  /* 0x0000000205027825 */ /* 0x004fe400078e0202 */
[----:B------:R-:W0:Y:S08]  /*1200*/  LDC.64 R4, c[0x0][0x238] ;  /* 0x00008e00ff047b82 */ /* 0x000e300000000a00 */
[----:B------:R-:W2:Y:S01]  /*1210*/  LDG.E.U16 R3, desc[UR4][R2.64] ;  /* 0x0000000402037981 */ /* 0x000ea2000c1e1500 */
[----:B------:R-:W-:Y:S01]  /*1220*/  IMAD.IADD R25, R21, 0x1, R23 ;  /* 0x0000000115197824 */ /* 0x000fe200078e0217 */
[----:B------:R-:W-:-:S04]  /*1230*/  IADD3 R23, R0, R23, RZ ;  /* 0x0000001700177210 */ /* 0x000fc80007ffe0ff */
[----:B------:R-:W-:Y:S01]  /*1240*/  ISETP.GE.AND P1, PT, R23, R22, PT ;  /* 0x000000161700720c */ /* 0x000fe20003f26270 */
[----:B0-----:R-:W-:-:S05]  /*1250*/  IMAD.WIDE R4, R25, 0x2, R4 ;  /* 0x0000000219047825 */ /* 0x001fca00078e0204 */
[----:B--2---:R2:W-:Y:S07]  /*1260*/  STG.E.U16 desc[UR4][R4.64], R3 ;  /* 0x0000000304007986 */ /* 0x0045ee000c101504 */
[----:B------:R-:W-:Y:S05]  /*1270*/  @!P1 BRA `(.L_x_87) ;  /* 0xfffffffc00cc9947 */ /* 0x000fea000383ffff */
.L_x_82:
[----:B------:R-:W-:Y:S05]  /*1280*/  BSYNC B1 ;  /* 0x0000000000017941 */ /* 0x000fea0003800000 */
.L_x_81:
[----:B------:R-:W-:Y:S02]  /*1290*/  ULDC UR4, c[0x0][0x25c] ;  /* 0x0000970000047ab9 */ /* 0x000fe40000000800 */
[----:B------:R-:W-:Y:S01]  /*12a0*/  VIADD R19, R19, UR4 ;  /* 0x0000000413137c36 */ /* 0x000fe20008000000 */
[----:B------:R-:W-:-:S04]  /*12b0*/  ULDC UR4, c[0x0][0x264] ;  /* 0x0000990000047ab9 */ /* 0x000fc80000000800 */
[----:B------:R-:W-:-:S13]  /*12c0*/  ISETP.GE.AND P1, PT, R19, UR4, PT ;  /* 0x0000000413007c0c */ /* 0x000fda000bf26270 */
[----:B------:R-:W-:Y:S05]  /*12d0*/  @!P1 BRA `(.L_x_88) ;  /* 0xfffffff800849947 */ /* 0x000fea000383ffff */
.L_x_80:
[----:B------:R-:W-:Y:S01]  /*12e0*/  ULDC UR4, c[0x0][0x258] ;  /* 0x0000960000047ab9 */ /* 0x000fe20000000800 */
[----:B---3--:R-:W-:Y:S02]  /*12f0*/  IMAD.IADD R13, R6, 0x1, R13 ;  /* 0x00000001060d7824 */ /* 0x008fe400078e020d */
[----:B-1----:R-:W-:-:S05]  /*1300*/  IMAD.U32 R2, RZ, RZ, UR4 ;  /* 0x00000004ff027e24 */ /* 0x002fca000f8e00ff */
[----:B------:R-:W-:-:S13]  /*1310*/  ISETP.GE.AND P1, PT, R13, R2, PT ;  /* 0x000000020d00720c */ /* 0x000fda0003f26270 */
[----:B------:R-:W-:Y:S05]  /*1320*/  @!P1 BRA `(.L_x_89) ;  /* 0xfffffff800489947 */ /* 0x000fea000383ffff */
.L_x_79:
[----:B------:R-:W-:Y:S05]  /*1330*/  BSYNC B0 ;  /* 0x0000000000007941 */ /* 0x000fea0003800000 */
.L_x_78:
        /* <DEDUP_REMOVED lines=18> */
.L_x_96:
[----:B------:R-:W-:Y:S01]  /*1460*/  IMAD R0, R16, UR5, RZ ;  /* 0x0000000510007c24 */ /* 0x000fe2000f8e02ff */
[----:B------:R-:W-:Y:S02]  /*1470*/  ULDC UR4, c[0x0][0x264] ;  /* 0x0000990000047ab9 */ /* 0x000fe40000000800 */
[C---:B------:R-:W-:Y:S01]  /*1480*/  IMAD R21, R13.reuse, UR4, R18 ;  /* 0x000000040d157c24 */ /* 0x040fe2000f8e0212 */
[----:B------:R-:W-:Y:S01]  /*1490*/  ULDC UR4, c[0x0][0x258] ;  /* 0x0000960000047ab9 */ /* 0x000fe20000000800 */
[----:B------:R-:W-:Y:S01]  /*14a0*/  IMAD R19, R13, UR5, R0 ;  /* 0x000000050d137c24 */ /* 0x000fe2000f8e0200 */
[----:B-1----:R-:W-:Y:S01]  /*14b0*/  IADD3 R13, R12, R13, RZ ;  /* 0x0000000d0c0d7210 */ /* 0x002fe20007ffe0ff */
[----:B------:R-:W-:-:S03]  /*14c0*/  IMAD.MOV.U32 R0, RZ, RZ, RZ ;  /* 0x000000ffff007224 */ /* 0x000fc600078e00ff */
[----:B--2---:R-:W-:-:S13]  /*14d0*/  ISETP.GE.AND P3, PT, R13, UR4, PT ;  /* 0x000000040d007c0c */ /* 0x004fda000bf66270 */
.L_x_95:
[----:B------:R-:W1:Y:S01]  /*14e0*/  LDC R27, c[0x0][0x25c] ;  /* 0x00009700ff1b7b82 */ /* 0x000e620000000800 */
[----:B------:R-:W-:Y:S01]  /*14f0*/  BSSY B1, `(.L_x_92) ;  /* 0x0000013000017945 */ /* 0x000fe20003800000 */
[----:B-1----:R-:W-:-:S13]  /*1500*/  ISETP.GE.AND P1, PT, R14, R27, PT ;  /* 0x0000001b0e00720c */ /* 0x002fda0003f26270 */
[----:B--2---:R-:W-:Y:S05]  /*1510*/  @P1 BRA `(.L_x_93) ;  /* 0x0000000000401947 */ /* 0x004fea0003800000 */
[----:B------:R-:W1:Y:S01]  /*1520*/  LDC.64 R2, c[0x0][0x238] ;  /* 0x00008e00ff027b82 */ /* 0x000e620000000a00 */
[--C-:B------:R-:W-:Y:S02]  /*1530*/  IMAD.IADD R23, R19, 0x1, R0.reuse ;  /* 0x0000000113177824 */ /* 0x100fe400078e0200 */
[----:B------:R-:W-:Y:S02]  /*1540*/  IMAD.IADD R25, R21, 0x1, R0 ;  /* 0x0000000115197824 */ /* 0x000fe400078e0200 */
[----:B------:R-:W-:-:S07]  /*1550*/  IMAD.MOV.U32 R10, RZ, RZ, R14 ;  /* 0x000000ffff0a7224 */ /* 0x000fce00078e000e */
.L_x_94:
[----:B--2---:R-:W2:Y:S01]  /*1560*/  LDC.64 R4, c[0x0][0x210] ;  /* 0x00008400ff047b82 */ /* 0x004ea20000000a00 */
[----:B0-----:R-:W-:Y:S01]  /*1570*/  R2UR UR8, R8 ;  /* 0x00000000080872ca */ /* 0x001fe200000e0000 */
[----:B------:R-:W-:Y:S01]  /*1580*/  IMAD.IADD R7, R25, 0x1, R10 ;  /* 0x0000000119077824 */ /* 0x000fe200078e020a */
[----:B------:R-:W-:-:S03]  /*1590*/  R2UR UR9, R9 ;  /* 0x00000000090972ca */ /* 0x000fc600000e0000 */
[----:B--2---:R-:W-:-:S10]  /*15a0*/  IMAD.WIDE R6, R7, 0x2, R4 ;  /* 0x0000000207067825 */ /* 0x004fd400078e0204 */
[----:B------:R-:W2:Y:S01]  /*15b0*/  LDG.E.U16 R7, desc[UR8][R6.64] ;  /* 0x0000000806077981 */ /* 0x000ea2000c1e1500 */
[----:B------:R-:W-:Y:S01]  /*15c0*/  IADD3 R5, R23, R10, RZ ;  /* 0x0000000a17057210 */ /* 0x000fe20007ffe0ff */
[----:B---3--:R-:W-:-:S04]  /*15d0*/  IMAD.IADD R10, R15, 0x1, R10 ;  /* 0x000000010f0a7824 */ /* 0x008fc800078e020a */
[----:B-1----:R-:W-:Y:S01]  /*15e0*/  IMAD.WIDE R4, R5, 0x2, R2 ;  /* 0x0000000205047825 */ /* 0x002fe200078e0202 */
[----:B------:R-:W-:-:S04]  /*15f0*/  ISETP.GE.AND P1, PT, R10, R27, PT ;  /* 0x0000001b0a00720c */ /* 0x000fc80003f26270 */
[----:B--2---:R2:W-:Y:S09]  /*1600*/  STG.E.U16 desc[UR8][R4.64], R7 ;  /* 0x0000000704007986 */ /* 0x0045f2000c101508 */
[----:B------:R-:W-:Y:S05]  /*1610*/  @!P1 BRA `(.L_x_94) ;  /* 0xfffffffc00d09947 */ /* 0x000fea000383ffff */
.L_x_93:
[----:B------:R-:W-:Y:S05]  /*1620*/  BSYNC B1 ;  /* 0x0000000000017941 */ /* 0x000fea0003800000 */
.L_x_92:
[----:B------:R-:W-:Y:S01]  /*1630*/  IMAD.IADD R0, R0, 0x1, R27 ;  /* 0x0000000100007824 */ /* 0x000fe200078e021b */
[----:B------:R-:W-:-:S04]  /*1640*/  ULDC UR4, c[0x0][0x264] ;  /* 0x0000990000047ab9 */ /* 0x000fc80000000800 */
[----:B------:R-:W-:-:S13]  /*1650*/  ISETP.GE.AND P1, PT, R0, UR4, PT ;  /* 0x0000000400007c0c */ /* 0x000fda000bf26270 */
[----:B------:R-:W-:Y:S05]  /*1660*/  @!P1 BRA `(.L_x_95) ;  /* 0xfffffffc009c9947 */ /* 0x000fea000383ffff */
[----:B------:R-:W-:Y:S05]  /*1670*/  @!P3 BRA `(.L_x_96) ;  /* 0xfffffffc0078b947 */ /* 0x000fea000383ffff */
.L_x_91:
[----:B------:R-:W-:Y:S05]  /*1680*/  BSYNC B0 ;  /* 0x0000000000007941 */ /* 0x000fea0003800000 */
.L_x_90:
        /* <DEDUP_REMOVED lines=22> */
.L_x_103:
[----:B------:R-:W1:Y:S01]  /*17f0*/  LDC.64 R2, c[0x0][0x230] ;  /* 0x00008c00ff027b82 */ /* 0x000e620000000a00 */
[----:B------:R-:W-:Y:S01]  /*1800*/  ULDC UR4, c[0x0][0x260] ;  /* 0x0000980000047ab9 */ /* 0x000fe20000000800 */
[----:B0-----:R-:W-:Y:S01]  /*1810*/  R2UR UR8, R8 ;  /* 0x00000000080872ca */ /* 0x001fe200000e0000 */
[----:B------:R-:W-:Y:S01]  /*1820*/  IMAD.U32 R14, RZ, RZ, UR4 ;  /* 0x00000004ff0e7e24 */ /* 0x000fe2000f8e00ff */
        /* <DEDUP_REMOVED lines=16> */
[----:B------:R-:W-:Y:S01]  /*1930*/  IMAD.MOV.U32 R6, RZ, RZ, RZ ;  /* 0x000000ffff067224 */ /* 0x000fe200078e00ff */
[----:B------:R-:W-:Y:S02]  /*1940*/  SHF.L.U32 R4, R19, 0x8, RZ ;  /* 0x0000000813047819 */ /* 0x000fe400000006ff */
[----:B------:R-:W-:Y:S02]  /*1950*/  CS2R R2, SRZ ;  /* 0x0000000000027805 */ /* 0x000fe4000001ff00 */
[----:B------:R-:W-:Y:S01]  /*1960*/  LOP3.LUT R0, R0, 0xff, RZ, 0xc0, !PT ;  /* 0x000000ff00007812 */ /* 0x000fe200078ec0ff */
[----:B------:R-:W-:Y:S01]  /*1970*/  UMOV UR4, URZ ;  /* 0x0000003f00047c82 */ /* 0x000fe20008000000 */
[----:B------:R-:W-:Y:S01]  /*1980*/  LOP3.LUT R23, R4, 0x80000000, RZ, 0xfc, !PT ;  /* 0x8000000004177812 */ /* 0x000fe200078efcff */
[----:B------:R-:W-:Y:S02]  /*1990*/  ULDC.64 UR8, c[0x4][0x78] ;  /* 0x01001e0000087ab9 */ /* 0x000fe40000000a00 */
[----:B------:R-:W-:-:S07]  /*19a0*/  VIADD R22, R0, 0xffffff80 ;  /* 0xffffff8000167836 */ /* 0x000fce0000000000 */
.L_x_102:
[----:B0-----:R-:W-:Y:S01]  /*19b0*/  IMAD.SHL.U32 R0, R2, 0x4, RZ ;  /* 0x0000000402007824 */ /* 0x001fe200078e00ff */
[----:B------:R-:W-:Y:S02]  /*19c0*/  R2UR UR10, R8 ;  /* 0x00000000080a72ca */ /* 0x000fe400000e0000 */
        /* <DEDUP_REMOVED lines=19> */
[----:B------:R-:W-:Y:S01]  /*1b00*/  @P3 LEA R21, R2, R1, 0x2 ;  /* 0x0000000102153211 */ /* 0x000fe200078e10ff */
[----:B------:R-:W-:-:S04]  /*1b10*/  IMAD R20, R0, 0x4, R1 ;  /* 0x0000000400147824 */ /* 0x000fc800078e0201 */
        /* <DEDUP_REMOVED lines=17> */
[----:B0-----:R-:W-:-:S05]  /*1c30*/  LEA.HI R6, R0, R7, RZ, 0x2 ;  /* 0x0000000700067211 */ /* 0x001fca00078f10ff */
[----:B------:R-:W-:-:S05]  /*1c40*/  IMAD.MOV R0, RZ, RZ, -R6 ;  /* 0x000000ffff007224 */ /* 0x000fca00078e0a06 */
[----:B------:R-:W-:Y:S02]  /*1c50*/  @P4 MOV R6, R0 ;  /* 0x0000000000064202 */ /* 0x000fe40000000f00 */
        /* <DEDUP_REMOVED lines=9> */
.L_x_101:
[----:B------:R-:W-:Y:S01]  /*1cf0*/  FMUL R0, RZ, R19 ;  /* 0x00000013ff007220 */ /* 0x000fe20000400000 */
[----:B------:R-:W-:-:S07]  /*1d00*/  IMAD.MOV.U32 R6, RZ, RZ, RZ ;  /* 0x000000ffff067224 */ /* 0x000fce00078e00ff */
.L_x_100:
[----:B------:R-:W-:Y:S05]  /*1d10*/  BSYNC B1 ;  /* 0x0000000000017941 */ /* 0x000fea0003800000 */
.L_x_99:
        /* <DEDUP_REMOVED lines=18> */
[----:B------:R-:W-:Y:S01]  /*1e40*/  IMAD R3, R4, 0x4, R13 ;  /* 0x0000000404037824 */ /* 0x000fe200078e020d */
[----:B------:R-:W-:-:S02]  /*1e50*/  FSEL R2, R5, R2, !P3 ;  /* 0x0000000205027208 */ /* 0x000fc40005800000 */
[----:B------:R-:W-:Y:S02]  /*1e60*/  FSEL R0, R0, -R0, !P4 ;  /* 0x8000000000007208 */ /* 0x000fe40006000000 */
[----:B------:R-:W-:Y:S01]  /*1e70*/  LEA R5, R15, R12, 0x2 ;  /* 0x0000000c0f057211 */ /* 0x000fe200078e10ff */
[----:B------:R-:W-:Y:S01]  /*1e80*/  IMAD.IADD R15, R18, 0x1, R15 ;  /* 0x00000001120f7824 */ /* 0x000fe200078e020f */
[----:B------:R-:W-:Y:S01]  /*1e90*/  FSEL R2, R2, -R2, !P5 ;  /* 0x8000000202027208 */ /* 0x000fe20006800000 */
[----:B------:R1:W-:Y:S03]  /*1ea0*/  STS [R3], R0 ;  /* 0x0000000003007388 */ /* 0x0003e60000000800 */
[----:B------:R-:W-:Y:S01]  /*1eb0*/  ISETP.GE.AND P3, PT, R15, R14, PT ;  /* 0x0000000e0f00720c */ /* 0x000fe20003f66270 */
[----:B------:R1:W-:-:S12]  /*1ec0*/  STS [R5], R2 ;  /* 0x0000000205007388 */ /* 0x0003d80000000800 */
[----:B-1----:R-:W-:Y:S05]  /*1ed0*/  @!P3 BRA `(.L_x_103) ;  /* 0xfffffff80044b947 */ /* 0x002fea000383ffff */
.L_x_98:
[----:B------:R-:W-:Y:S05]  /*1ee0*/  BSYNC B0 ;  /* 0x0000000000007941 */ /* 0x000fea0003800000 */
.L_x_97:
[----:B------:R-:W-:Y:S06]  /*1ef0*/  BAR.SYNC.DEFER_BLOCKING 0x0 ;  /* 0x0000000000007b1d */ /* 0x000fec0000010000 */
[----:B------:R-:W-:Y:S04]  /*1f00*/  BSSY B0, `(.L_x_104) ;  /* 0x0000068000007945 */ /* 0x000fe80003800000 */
[----:B------:R-:W-:Y:S05]  /*1f10*/  @P2 BRA `(.L_x_105) ;  /* 0x0000000400982947 */ /* 0x000fea0003800000 */
[----:B------:R-:W1:Y:S01]  /*1f20*/  LDC R0, c[0x0][RZ] ;  /* 0x00000000ff007b82 */ /* 0x000e620000000800 */
[-C--:B------:R-:W-:Y:S01]  /*1f30*/  LEA.HI R19, R14, R14.reuse, RZ, 0x1 ;  /* 0x0000000e0e137211 */ /* 0x080fe200078f08ff */
[----:B------:R-:W-:Y:S02]  /*1f40*/  IMAD.IADD R17, R10, 0x1, -R14 ;  /* 0x000000010a117824 */ /* 0x000fe400078e0a0e */
[----:B------:R-:W-:Y:S01]  /*1f50*/  IMAD R28, R16, UR5, RZ ;  /* 0x00000005101c7c24 */ /* 0x000fe2000f8e02ff */
[----:B------:R-:W-:Y:S01]  /*1f60*/  SHF.R.S32.HI R19, RZ, 0x1, R19 ;  /* 0x00000001ff137819 */ /* 0x000fe20000011413 */
[----:B------:R-:W-:Y:S02]  /*1f70*/  VIADD R18, R10, 0xffffffff ;  /* 0xffffffff0a127836 */ /* 0x000fe40000000000 */
[----:B---3--:R-:W2:Y:S01]  /*1f80*/  LDC R15, c[0x0][0x4] ;  /* 0x00000100ff0f7b82 */ /* 0x008ea20000000800 */
[----:B------:R-:W-:Y:S01]  /*1f90*/  IMAD.MOV.U32 R20, RZ, RZ, R11 ;  /* 0x000000ffff147224 */ /* 0x000fe200078e000b */
[----:B------:R-:W-:-:S07]  /*1fa0*/  IADD3 R21, R19, -R14, RZ ;  /* 0x8000000e13157210 */ /* 0x000fce0007ffe0ff */
.L_x_115:
[----:B---3--:R-:W3:Y:S02]  /*1fb0*/  LDC R2, c[0x0][0x268] ;  /* 0x00009a00ff027b82 */ /* 0x008ee40000000800 */
[----:B---3--:R-:W-:-:S13]  /*1fc0*/  ISETP.GE.AND P3, PT, R2, 0x1, PT ;  /* 0x000000010200780c */ /* 0x008fda0003f66270 */
[----:B0-----:R-:W-:Y:S05]  /*1fd0*/  @!P3 BRA `(.L_x_106) ;  /* 0x000000040058b947 */ /* 0x001fea0003800000 */
[----:B------:R-:W-:Y:S01]  /*1fe0*/  ULDC UR4, c[0x0][0x264] ;  /* 0x0000990000047ab9 */ /* 0x000fe20000000800 */
[----:B------:R-:W-:Y:S02]  /*1ff0*/  IMAD R23, R16, UR6, RZ ;  /* 0x0000000610177c24 */ /* 0x000fe4000f8e02ff */
[----:B------:R-:W-:Y:S02]  /*2000*/  IMAD.MOV.U32 R14, RZ, RZ, RZ ;  /* 0x000000ffff0e7224 */ /* 0x000fe400078e00ff */
[----:B------:R-:W-:-:S07]  /*2010*/  VIADD R25, R28, UR4 ;  /* 0x000000041c197c36 */ /* 0x000fce0008000000 */
.L_x_114:
        /* <DEDUP_REMOVED lines=10> */
.L_x_113:
[----:B---3--:R-:W3:Y:S01]  /*20c0*/  LDC.64 R2, c[0x0][0x218] ;  /* 0x00008600ff027b82 */ /* 0x008ee20000000a00 */
[----:B0-----:R-:W-:Y:S01]  /*20d0*/  IMAD.IADD R5, R24, 0x1, R27 ;  /* 0x0000000118057824 */ /* 0x001fe200078e021b */
[----:B0-----:R-:W-:Y:S01]  /*20e0*/  R2UR UR8, R8 ;  /* 0x00000000080872ca */ /* 0x001fe200000e0000 */
[----:B------:R-:W-:Y:S01]  /*20f0*/  ULDC UR7, c[0x0][0x260] ;  /* 0x0000980000077ab9 */ /* 0x000fe20000000800 */
[----:B------:R-:W-:Y:S01]  /*2100*/  R2UR UR9, R9 ;  /* 0x00000000090972ca */ /* 0x000fe200000e0000 */
[----:B---3--:R-:W-:-:S03]  /*2110*/  IMAD.WIDE R2, R5, 0x2, R2 ;  /* 0x0000000205027825 */ /* 0x008fc600078e0202 */
[----:B------:R-:W0:Y:S01]  /*2120*/  LDC.64 R4, c[0x0][0x238] ;  /* 0x00008e00ff047b82 */ /* 0x000e220000000a00 */
[----:B------:R-:W-:-:S08]  /*2130*/  IADD3 R7, R22, R27, RZ ;  /* 0x0000001b16077210 */ /* 0x000fd00007ffe0ff */
[----:B------:R3:W5:Y:S01]  /*2140*/  LDG.E.U16 R29, desc[UR8][R2.64] ;  /* 0x00000008021d7981 */ /* 0x000762000c1e1500 */
[----:B0-----:R-:W-:Y:S01]  /*2150*/  IMAD.WIDE R4, R7, 0x2, R4 ;  /* 0x0000000207047825 */ /* 0x001fe200078e0204 */
[----:B---3--:R-:W-:Y:S06]  /*2160*/  @!P1 BRA `(.L_x_109) ;  /* 0x0000000000c49947 */ /* 0x008fec0003800000 */
[----:B------:R-:W-:Y:S01]  /*2170*/  IMAD R26, R27, 0x4, R12 ;  /* 0x000000041b1a7824 */ /* 0x000fe200078e020c */
[----:B------:R-:W-:Y:S01]  /*2180*/  ULDC.U8 UR4, c[0x0][0x244] ;  /* 0x0000910000047ab9 */ /* 0x000fe20000000000 */
[----:B-----5:R-:W-:Y:S01]  /*2190*/  HADD2.F32 R29, -RZ, R29.H0_H0 ;  /* 0x2000001dff1d7230 */ /* 0x020fe20000004100 */
        /* <DEDUP_REMOVED lines=17> */
[----:B---3--:R-:W-:Y:S02]  /*22b0*/  @!P3 HADD2.F32 R30, -RZ, R30.H0_H0 ;  /* 0x2000001eff1eb230 */ /* 0x008fe40000004100 */
[----:B----4-:R-:W-:Y:S01]  /*22c0*/  @P3 HADD2.F32 R30, -RZ, R7.H0_H0 ;  /* 0x20000007ff1e3230 */ /* 0x010fe20000004100 */
[----:B0-----:R-:W-:Y:S06]  /*22d0*/  BRA `(.L_x_111) ;  /* 0x00000000004c7947 */ /* 0x001fec0003800000 */
.L_x_110:
        /* <DEDUP_REMOVED lines=10> */
[----:B------:R-:W-:-:S05]  /*2380*/  @P3 IMAD.IADD R30, R17, 0x1, R31 ;  /* 0x00000001111e3824 */ /* 0x000fca00078e021f */
[----:B------:R-:W-:Y:S01]  /*2390*/  @P3 LEA R33, R30, R13, 0x2 ;  /* 0x0000000d1e213211 */ /* 0x000fe200078e10ff */
[----:B------:R-:W-:-:S04]  /*23a0*/  @!P3 IMAD.IADD R30, R10, 0x1, R31 ;  /* 0x000000010a1eb824 */ /* 0x000fc800078e021f */
[----:B------:R-:W-:Y:S01]  /*23b0*/  @!P3 IMAD R32, R30, 0x4, R13 ;  /* 0x000000041e20b824 */ /* 0x000fe200078e020d */
[----:B------:R-:W5:Y:S02]  /*23c0*/  @P3 LDS R33, [R33] ;  /* 0x0000000021213984 */ /* 0x000f640000000800 */
[----:B-----5:R-:W-:-:S06]  /*23d0*/  @P3 FADD R31, -R33, -RZ ;  /* 0x800000ff211f3221 */ /* 0x020fcc0000000100 */
[----:B------:R0:W0:Y:S01]  /*23e0*/  @!P3 LDS R31, [R32] ;  /* 0x00000000201fb984 */ /* 0x0000220000000800 */
[----:B---3--:R-:W-:Y:S02]  /*23f0*/  @P3 HADD2.F32 R30, -RZ, R6.H0_H0 ;  /* 0x20000006ff1e3230 */ /* 0x008fe40000004100 */
[----:B0---4-:R-:W-:-:S07]  /*2400*/  @!P3 HADD2.F32 R30, -RZ, R2.H0_H0 ;  /* 0x20000002ff1eb230 */ /* 0x011fce0000004100 */
.L_x_111:
[----:B------:R-:W-:Y:S01]  /*2410*/  FMUL R30, R31, R30 ;  /* 0x0000001e1f1e7220 */ /* 0x000fe20000400000 */
[----:B------:R-:W-:Y:S02]  /*2420*/  R2UR UR8, R8 ;  /* 0x00000000080872ca */ /* 0x000fe400000e0000 */
[----:B------:R-:W-:Y:S01]  /*2430*/  R2UR UR9, R9 ;  /* 0x00000000090972ca */ /* 0x000fe200000e0000 */
[----:B------:R-:W-:-:S05]  /*2440*/  FFMA R26, R29, R26, R30 ;  /* 0x0000001a1d1a7223 */ /* 0x000fca000000001e */
[----:B------:R-:W-:-:S07]  /*2450*/  F2FP.F16.F32.PACK_AB R26, RZ, R26 ;  /* 0x0000001aff1a723e */ /* 0x000fce00000000ff */
[----:B------:R3:W-:Y:S01]  /*2460*/  STG.E.U16 desc[UR8][R4.64], R26 ;  /* 0x0000001a04007986 */ /* 0x0007e2000c101508 */
[----:B------:R-:W-:Y:S05]  /*2470*/  BRA `(.L_x_112) ;  /* 0x00000000000c7947 */ /* 0x000fea0003800000 */
.L_x_109:
[----:B------:R-:W-:Y:S02]  /*2480*/  R2UR UR8, R8 ;  /* 0x00000000080872ca */ /* 0x000fe400000e0000 */
[----:B------:R-:W-:-:S13]  /*2490*/  R2UR UR9, R9 ;  /* 0x00000000090972ca */ /* 0x000fda00000e0000 */
[----:B-----5:R0:W-:Y:S02]  /*24a0*/  STG.E.U16 desc[UR8][R4.64], R29 ;  /* 0x0000001d04007986 */ /* 0x0201e4000c101508 */
.L_x_112:
[----:B-1----:R-:W-:-:S05]  /*24b0*/  IMAD.IADD R27, R0, 0x1, R27 ;  /* 0x00000001001b7824 */ /* 0x002fca00078e021b */
[----:B------:R-:W-:-:S13]  /*24c0*/  ISETP.GE.AND P3, PT, R27, UR7, PT ;  /* 0x000000071b007c0c */ /* 0x000fda000bf66270 */
[----:B------:R-:W-:Y:S05]  /*24d0*/  @!P3 BRA `(.L_x_113) ;  /* 0xfffffff800f8b947 */ /* 0x000fea000383ffff */
.L_x_108:
[----:B------:R-:W-:Y:S05]  /*24e0*/  BSYNC B1 ;  /* 0x0000000000017941 */ /* 0x000fea0003800000 */
.L_x_107:
[----:B------:R-:W-:Y:S02]  /*24f0*/  ULDC UR4, c[0x0][0x25c] ;  /* 0x0000970000047ab9 */ /* 0x000fe40000000800 */
[----:B------:R-:W-:Y:S01]  /*2500*/  VIADD R14, R14, UR4 ;  /* 0x000000040e0e7c36 */ /* 0x000fe20008000000 */
[----:B------:R-:W-:-:S04]  /*2510*/  ULDC UR4, c[0x0][0x268] ;  /* 0x00009a0000047ab9 */ /* 0x000fc80000000800 */
[----:B------:R-:W-:-:S13]  /*2520*/  ISETP.GE.AND P3, PT, R14, UR4, PT ;  /* 0x000000040e007c0c */ /* 0x000fda000bf66270 */
[----:B------:R-:W-:Y:S05]  /*2530*/  @!P3 BRA `(.L_x_114) ;  /* 0xfffffff800b8b947 */ /* 0x000fea000383ffff */
.L_x_106:
[----:B--2---:R-:W-:Y:S01]  /*2540*/  IMAD.IADD R20, R15, 0x1, R20 ;  /* 0x000000010f147824 */ /* 0x004fe200078e0214 */
[----:B------:R-:W-:-:S04]  /*2550*/  ULDC UR4, c[0x0][0x258] ;  /* 0x0000960000047ab9 */ /* 0x000fc80000000800 */
[----:B------:R-:W-:-:S13]  /*2560*/  ISETP.GE.AND P3, PT, R20, UR4, PT ;  /* 0x0000000414007c0c */ /* 0x000fda000bf66270 */
[----:B------:R-:W-:Y:S05]  /*2570*/  @!P3 BRA `(.L_x_115) ;  /* 0xfffffff8008cb947 */ /* 0x000fea000383ffff */
.L_x_105:
[----:B------:R-:W-:Y:S05]  /*2580*/  BSYNC B0 ;  /* 0x0000000000007941 */ /* 0x000fea0003800000 */
.L_x_104:
        /* <DEDUP_REMOVED lines=17> */
.L_x_122:
        /* <DEDUP_REMOVED lines=8> */
.L_x_121:
        /* <DEDUP_REMOVED lines=9> */
.L_x_120:
        /* <DEDUP_REMOVED lines=11> */
.L_x_119:
[----:B------:R-:W-:Y:S05]  /*2860*/  BSYNC B1 ;  /* 0x0000000000017941 */ /* 0x000fea0003800000 */
.L_x_118:
[----:B------:R-:W-:Y:S01]  /*2870*/  IMAD.IADD R10, R10, 0x1, R29 ;  /* 0x000000010a0a7824 */ /* 0x000fe200078e021d */
[----:B------:R-:W-:-:S04]  /*2880*/  ULDC UR6, c[0x0][0x268] ;  /* 0x00009a0000067ab9 */ /* 0x000fc80000000800 */
[----:B------:R-:W-:-:S13]  /*2890*/  ISETP.GE.AND P1, PT, R10, UR6, PT ;  /* 0x000000060a007c0c */ /* 0x000fda000bf26270 */
[----:B------:R-:W-:Y:S05]  /*28a0*/  @!P1 BRA `(.L_x_121) ;  /* 0xfffffffc009c9947 */ /* 0x000fea000383ffff */
[----:B------:R-:W-:Y:S05]  /*28b0*/  @!P3 BRA `(.L_x_122) ;  /* 0xfffffffc0078b947 */ /* 0x000fea000383ffff */
.L_x_117:
[----:B------:R-:W-:Y:S05]  /*28c0*/  BSYNC B0 ;  /* 0x0000000000007941 */ /* 0x000fea0003800000 */
.L_x_116:
        /* <DEDUP_REMOVED lines=12> */
.L_x_129:
[----:B------:R-:W-:Y:S01]  /*2990*/  ULDC UR6, c[0x0][0x26c] ;  /* 0x00009b0000067ab9 */ /* 0x000fe20000000800 */
[C---:B------:R-:W-:Y:S02]  /*29a0*/  IMAD R19, R15.reuse, UR5, R0 ;  /* 0x000000050f137c24 */ /* 0x040fe4000f8e0200 */
[----:B------:R-:W-:Y:S01]  /*29b0*/  IMAD R21, R15, UR6, R10 ;  /* 0x000000060f157c24 */ /* 0x000fe2000f8e020a */
[----:B------:R-:W-:Y:S01]  /*29c0*/  ULDC UR6, c[0x0][0x258] ;  /* 0x0000960000067ab9 */ /* 0x000fe20000000800 */
[----:B----4-:R-:W-:Y:S02]  /*29d0*/  IMAD.IADD R15, R18, 0x1, R15 ;  /* 0x00000001120f7824 */ /* 0x010fe400078e020f */
[----:B------:R-:W-:-:S03]  /*29e0*/  IMAD.MOV.U32 R14, RZ, RZ, RZ ;  /* 0x000000ffff0e7224 */ /* 0x000fc600078e00ff */
[----:B--2---:R-:W-:-:S13]  /*29f0*/  ISETP.GE.AND P2, PT, R15, UR6, PT ;  /* 0x000000060f007c0c */ /* 0x004fda000bf46270 */
.L_x_128:
        /* <DEDUP_REMOVED lines=9> */
.L_x_127:
        /* <DEDUP_REMOVED lines=11> */
.L_x_126:
[----:B------:R-:W-:Y:S05]  /*2b40*/  BSYNC B1 ;  /* 0x0000000000017941 */ /* 0x000fea0003800000 */
.L_x_125:
[----:B------:R-:W-:Y:S02]  /*2b50*/  ULDC UR6, c[0x0][0x25c] ;  /* 0x0000970000067ab9 */ /* 0x000fe40000000800 */
[----:B------:R-:W-:Y:S01]  /*2b60*/  VIADD R14, R14, UR6 ;  /* 0x000000060e0e7c36 */ /* 0x000fe20008000000 */
[----:B------:R-:W-:-:S04]  /*2b70*/  ULDC UR6, c[0x0][0x26c] ;  /* 0x00009b0000067ab9 */ /* 0x000fc80000000800 */
[----:B------:R-:W-:-:S13]  /*2b80*/  ISETP.GE.AND P1, PT, R14, UR6, PT ;  /* 0x000000060e007c0c */ /* 0x000fda000bf26270 */
[----:B------:R-:W-:Y:S05]  /*2b90*/  @!P1 BRA `(.L_x_128) ;  /* 0xfffffffc00989947 */ /* 0x000fea000383ffff */
[----:B------:R-:W-:Y:S05]  /*2ba0*/  @!P2 BRA `(.L_x_129) ;  /* 0xfffffffc0078a947 */ /* 0x000fea000383ffff */
.L_x_124:
[----:B------:R-:W-:Y:S05]  /*2bb0*/  BSYNC B0 ;  /* 0x0000000000007941 */ /* 0x000fea0003800000 */
.L_x_123:
        /* <DEDUP_REMOVED lines=14> */
.L_x_134:
[----:B------:R-:W-:Y:S01]  /*2ca0*/  IMAD.IADD R2, R16, 0x1, R11 ;  /* 0x0000000110027824 */ /* 0x000fe200078e020b */
[----:B------:R-:W-:Y:S01]  /*2cb0*/  ULDC UR6, c[0x0][0x26c] ;  /* 0x00009b0000067ab9 */ /* 0x000fe20000000800 */
[----:B------:R-:W-:Y:S02]  /*2cc0*/  IMAD.MOV.U32 R10, RZ, RZ, RZ ;  /* 0x000000ffff0a7224 */ /* 0x000fe400078e00ff */
[----:B------:R-:W-:Y:S02]  /*2cd0*/  IMAD R21, R2, UR6, R25 ;  /* 0x0000000602157c24 */ /* 0x000fe4000f8e0219 */
[----:B--2---:R-:W-:-:S07]  /*2ce0*/  IMAD R23, R15, R2, R0 ;  /* 0x000000020f177224 */ /* 0x004fce00078e0200 */
.L_x_133:
        /* <DEDUP_REMOVED lines=9> */
.L_x_132:
        /* <DEDUP_REMOVED lines=11> */
.L_x_131:
[----:B------:R-:W-:Y:S05]  /*2e30*/  BSYNC B0 ;  /* 0x0000000000007941 */ /* 0x000fea0003800000 */
.L_x_130:
        /* <DEDUP_REMOVED lines=9> */
.L_x_135:
        /* <DEDUP_REMOVED lines=11> */
.L_x_589:


//--------------------- .text._ZN18transformer_engine30fused_qkv_rope_backward_kernelIfEEvPKT_S3_S3_PKfS5_PS1_15NVTE_QKV_Formatbiiiiiiiiii --------------------------
	.section	.text._ZN18transformer_engine30fused_qkv_rope_backward_kernelIfEEvPKT_S3_S3_PKfS5_PS1_15NVTE_QKV_Formatbiiiiiiiiii,"ax",@progbits
	.align	128
        .global         _ZN18transformer_engine30fused_qkv_rope_backward_kernelIfEEvPKT_S3_S3_PKfS5_PS1_15NVTE_QKV_Formatbiiiiiiiiii
        .type           _ZN18transformer_engine30fused_qkv_rope_backward_kernelIfEEvPKT_S3_S3_PKfS5_PS1_15NVTE_QKV_Formatbiiiiiiiiii,@function
        .size           _ZN18transformer_engine30fused_qkv_rope_backward_kernelIfEEvPKT_S3_S3_PKfS5_PS1_15NVTE_QKV_Formatbiiiiiiiiii,(.L_x_590 - _ZN18transformer_engine30fused_qkv_rope_backward_kernelIfEEvPKT_S3_S3_PKfS5_PS1_15NVTE_QKV_Formatbiiiiiiiiii)
        .other          _ZN18transformer_engine30fused_qkv_rope_backward_kernelIfEEvPKT_S3_S3_PKfS5_PS1_15NVTE_QKV_Formatbiiiiiiiiii,@"STO_CUDA_ENTRY STV_DEFAULT"
_ZN18transformer_engine30fused_qkv_rope_backward_kernelIfEEvPKT_S3_S3_PKfS5_PS1_15NVTE_QKV_Formatbiiiiiiiiii:
.text._ZN18transformer_engine30fused_qkv_rope_backward_kernelIfEEvPKT_S3_S3_PKfS5_PS1_15NVTE_QKV_Formatbiiiiiiiiii:
        /* <DEDUP_REMOVED lines=27> */
[----:B------:R-:W-:Y:S01]  /*01b0*/  HFMA2.MMA R13, -RZ, RZ, 0, 0 ;  /* 0x00000000ff0d7435 */ /* 0x000fe200000001ff */
[----:B------:R-:W-:Y:S01]  /*01c0*/  IMAD.U32 R6, RZ, RZ, UR4 ;  /* 0x00000004ff067e24 */ /* 0x000fe2000f8e00ff */
[----:B------:R-:W-:Y:S01]  /*01d0*/  MOV R7, UR5 ;  /* 0x0000000500077c02 */ /* 0x000fe20008000f00 */
[----:B------:R-:W-:-:S02]  /*01e0*/  IMAD.U32 R10, RZ, RZ, UR6 ;  /* 0x00000006ff0a7e24 */ /* 0x000fc4000f8e00ff */
[----:B------:R-:W-:Y:S02]  /*01f0*/  IMAD.U32 R11, RZ, RZ, UR7 ;  /* 0x00000007ff0b7e24 */ /* 0x000fe4000f8e00ff */
[----:B------:R-:W-:Y:S02]  /*0200*/  IMAD.MOV.U32 R8, RZ, RZ, 0x1b9 ;  /* 0x000001b9ff087424 */ /* 0x000fe400078e00ff */
[----:B0-----:R-:W-:-:S07]  /*0210*/  IMAD.MOV.U32 R12, RZ, RZ, 0x1 ;  /* 0x00000001ff0c7424 */ /* 0x001fce00078e00ff */
[----:B------:R-:W-:-:S07]  /*0220*/  LEPC R20, `(.L_x_137) ;  /* 0x000000001014794e */ /* 0x000fce0000000000 */
[----:B-1----:R-:W-:Y:S05]  /*0230*/  CALL.ABS.NOINC R14 ;  /* 0x000000000e007343 */ /* 0x002fea0003c00000 */
.L_x_137:
        /* <DEDUP_REMOVED lines=13> */
.L_x_138:
[----:B------:R-:W0:Y:S02]  /*0310*/  LDC R0, c[0x0][0x24c] ;  /* 0x00009300ff007b82 */ /* 0x000e240000000800 */
[----:B0-----:R-:W-:-:S05]  /*0320*/  IMAD R0, R0, UR5, RZ ;  /* 0x0000000500007c24 */ /* 0x001fca000f8e02ff */
[----:B------:R-:W-:-:S04]  /*0330*/  LEA.HI R0, R0, R0, RZ, 0x1 ;  /* 0x0000000000007211 */ /* 0x000fc800078f08ff */
[----:B------:R-:W-:-:S07]  /*0340*/  LEA.HI.SX32 R19, R0, R19, 0x1f ;  /* 0x0000001300137211 */ /* 0x000fce00078ffaff */
.L_x_136:
        /* <DEDUP_REMOVED lines=14> */
.L_x_145:
[----:B------:R-:W1:Y:S01]  /*0430*/  LDC R11, c[0x0][0x260] ;  /* 0x00009800ff0b7b82 */ /* 0x000e620000000800 */
[----:B0-----:R-:W-:Y:S02]  /*0440*/  R2UR UR4, R14 ;  /* 0x000000000e0472ca */ /* 0x001fe400000e0000 */
[----:B------:R-:W-:-:S05]  /*0450*/  R2UR UR5, R15 ;  /* 0x000000000f0572ca */ /* 0x000fca00000e0000 */
[----:B------:R-:W0:Y:S01]  /*0460*/  LDC.64 R12, c[0x0][0x228] ;  /* 0x00008a00ff0c7b82 */ /* 0x000e220000000a00 */
[----:B-1----:R-:W-:-:S04]  /*0470*/  IMAD R3, R19, R11, R10 ;  /* 0x0000000b13037224 */ /* 0x002fc800078e020a */
[----:B0-----:R-:W-:-:S06]  /*0480*/  IMAD.WIDE R12, R3, 0x4, R12 ;  /* 0x00000004030c7825 */ /* 0x001fcc00078e020c */
[----:B------:R-:W2:Y:S01]  /*0490*/  LDG.E R12, desc[UR4][R12.64] ;  /* 0x000000040c0c7981 */ /* 0x000ea2000c1e1900 */
[----:B------:R-:W-:Y:S01]  /*04a0*/  BSSY B0, `(.L_x_140) ;  /* 0x000004c000007945 */ /* 0x000fe20003800000 */
[C---:B--2---:R-:W-:Y:S01]  /*04b0*/  FMUL R3, R12.reuse, 0.63661974668502807617 ;  /* 0x3f22f9830c037820 */ /* 0x044fe20000400000 */
[----:B------:R-:W-:-:S05]  /*04c0*/  FSETP.GE.AND P1, PT, |R12|, 105615, PT ;  /* 0x47ce47800c00780b */ /* 0x000fca0003f26200 */
        /* <DEDUP_REMOVED lines=10> */
[----:B------:R-:W-:Y:S01]  /*0570*/  BSSY B1, `(.L_x_143) ;  /* 0x0000019000017945 */ /* 0x000fe20003800000 */
[----:B------:R-:W-:Y:S01]  /*0580*/  IMAD.MOV.U32 R8, RZ, RZ, RZ ;  /* 0x000000ffff087224 */ /* 0x000fe200078e00ff */
[----:B------:R-:W-:Y:S02]  /*0590*/  LOP3.LUT R0, R0, 0xff, RZ, 0xc0, !PT ;  /* 0x000000ff00007812 */ /* 0x000fe400078ec0ff */
[----:B------:R-:W-:Y:S02]  /*05a0*/  CS2R R4, SRZ ;  /* 0x0000000000047805 */ /* 0x000fe4000001ff00 */
[----:B------:R-:W-:Y:S02]  /*05b0*/  MOV R13, RZ ;  /* 0x000000ff000d7202 */ /* 0x000fe40000000f00 */
[----:B------:R-:W-:Y:S01]  /*05c0*/  LOP3.LUT R23, R3, 0x80000000, RZ, 0xfc, !PT ;  /* 0x8000000003177812 */ /* 0x000fe200078efcff */
[----:B------:R-:W-:-:S05]  /*05d0*/  VIADD R16, R0, 0xffffff80 ;  /* 0xffffff8000107836 */ /* 0x000fca0000000000 */
[----:B------:R-:W-:-:S07]  /*05e0*/  SHF.R.U32.HI R18, RZ, 0x5, R16 ;  /* 0x00000005ff127819 */ /* 0x000fce0000011610 */
.L_x_144:
        /* <DEDUP_REMOVED lines=18> */
.L_x_143:
[----:B------:R-:W-:Y:S01]  /*0710*/  LOP3.LUT P1, R7, R16, 0x1f, RZ, 0xc0, !PT ;  /* 0x0000001f10077812 */ /* 0x000fe2000782c0ff */
[----:B------:R1:W-:Y:S01]  /*0720*/  STL [R1+0x18], R8 ;  /* 0x0000180801007387 */ /* 0x0003e20000100800 */
[C---:B------:R-:W-:Y:S02]  /*0730*/  IADD3 R16, -R18.reuse, 0x4, RZ ;  /* 0x0000000412107810 */ /* 0x040fe40007ffe1ff */
[----:B0-----:R-:W-:-:S05]  /*0740*/  IADD3 R0, -R18, 0x6, RZ ;  /* 0x0000000612007810 */ /* 0x001fca0007ffe1ff */
        /* <DEDUP_REMOVED lines=21> */
[----:B------:R-:W0:Y:S02]  /*08a0*/  I2F.F64.S64 R4, R6 ;  /* 0x0000000600047312 */ /* 0x000e240000301c00 */
[----:B0-----:R-:W-:Y:S01]  /*08b0*/  DMUL R4, R4, UR4 ;  /* 0x0000000404047c28 */ /* 0x001fe20008000000 */
[----:B------:R-:W-:Y:S02]  /*08c0*/  LEA.HI R3, R0, R21, RZ, 0x2 ;  /* 0x0000001500037211 */ /* 0x000fe400078f10ff */
[----:B------:R-:W-:-:S07]  /*08d0*/  @P1 LOP3.LUT R12, R12, 0x80000000, RZ, 0x3c, !PT ;  /* 0x800000000c0c1812 */ /* 0x000fce00078e3cff */
[----:B------:R-:W0:Y:S01]  /*08e0*/  F2F.F32.F64 R4, R4 ;  /* 0x0000000400047310 */ /* 0x000e220000301000 */
[----:B------:R-:W-:Y:S02]  /*08f0*/  IADD3 R0, -R3, RZ, RZ ;  /* 0x000000ff03007210 */ /* 0x000fe40007ffe1ff */
[----:B------:R-:W-:-:S03]  /*0900*/  ISETP.NE.AND P1, PT, R12, RZ, PT ;  /* 0x000000ff0c00720c */ /* 0x000fc60003f25270 */
[----:B------:R-:W-:Y:S01]  /*0910*/  @P2 IMAD.MOV.U32 R3, RZ, RZ, R0 ;  /* 0x000000ffff032224 */ /* 0x000fe200078e0000 */
[----:B0-----:R-:W-:Y:S01]  /*0920*/  FSEL R0, R4, -R4, !P1 ;  /* 0x8000000404007208 */ /* 0x001fe20004800000 */
[----:B-1----:R-:W-:Y:S08]  /*0930*/  BRA `(.L_x_141) ;  /* 0x0000000000087947 */ /* 0x002ff00003800000 */
.L_x_142:
[----:B------:R-:W-:Y:S01]  /*0940*/  FMUL R0, RZ, R12 ;  /* 0x0000000cff007220 */ /* 0x000fe20000400000 */
[----:B------:R-:W-:-:S07]  /*0950*/  IMAD.MOV.U32 R3, RZ, RZ, RZ ;  /* 0x000000ffff037224 */ /* 0x000fce00078e00ff */
.L_x_141:
[----:B------:R-:W-:Y:S05]  /*0960*/  BSYNC B0 ;  /* 0x0000000000007941 */ /* 0x000fea0003800000 */
.L_x_140:
[----:B------:R-:W0:Y:S01]  /*0970*/  S2UR UR5, SR_CgaCtaId ;  /* 0x00000000000579c3 */ /* 0x000e220000008800 */
[----:B------:R-:W-:Y:S02]  /*0980*/  IMAD.MOV.U32 R4, RZ, RZ, 0x37cbac00 ;  /* 0x37cbac00ff047424 */ /* 0x000fe400078e00ff */
[----:B------:R-:W-:Y:S01]  /*0990*/  FMUL R5, R0, R0 ;  /* 0x0000000000057220 */ /* 0x000fe20000400000 */
[----:B------:R-:W-:Y:S01]  /*09a0*/  IMAD.MOV.U32 R6, RZ, RZ, 0x394d4153 ;  /* 0x394d4153ff067424 */ /* 0x000fe200078e00ff */
[----:B------:R-:W-:Y:S01]  /*09b0*/  LOP3.LUT R8, R3, 0x1, RZ, 0xc0, !PT ;  /* 0x0000000103087812 */ /* 0x000fe200078ec0ff */
[----:B------:R-:W-:Y:S01]  /*09c0*/  UMOV UR4, 0x400 ;  /* 0x0000040000047882 */ /* 0x000fe20000000000 */
[C---:B------:R-:W-:Y:S01]  /*09d0*/  FFMA R4, R5.reuse, R4, -0.0013887860113754868507 ;  /* 0xbab607ed05047423 */ /* 0x040fe20000000004 */
[C---:B------:R-:W-:Y:S01]  /*09e0*/  FFMA R6, R5.reuse, -R6, 0.0083327032625675201416 ;  /* 0x3c0885e405067423 */ /* 0x040fe20000000806 */
[C---:B------:R-:W-:Y:S01]  /*09f0*/  FFMA R7, R5.reuse, R0, RZ ;  /* 0x0000000005077223 */ /* 0x040fe200000000ff */
[----:B------:R-:W-:Y:S01]  /*0a00*/  ISETP.NE.U32.AND P1, PT, R8, 0x1, PT ;  /* 0x000000010800780c */ /* 0x000fe20003f25070 */
[C---:B------:R-:W-:Y:S01]  /*0a10*/  FFMA R4, R5.reuse, R4, 0.041666727513074874878 ;  /* 0x3d2aaabb05047423 */ /* 0x040fe20000000004 */
[----:B------:R-:W-:Y:S01]  /*0a20*/  FFMA R6, R5, R6, -0.16666662693023681641 ;  /* 0xbe2aaaa805067423 */ /* 0x000fe20000000006 */
[----:B------:R-:W-:-:S02]  /*0a30*/  LOP3.LUT P2, RZ, R3, 0x2, RZ, 0xc0, !PT ;  /* 0x0000000203ff7812 */ /* 0x000fc4000784c0ff */
[----:B------:R-:W-:Y:S01]  /*0a40*/  FFMA R4, R5, R4, -0.4999999701976776123 ;  /* 0xbeffffff05047423 */ /* 0x000fe20000000004 */
[----:B------:R-:W-:Y:S01]  /*0a50*/  FFMA R7, R7, R6, R0 ;  /* 0x0000000607077223 */ /* 0x000fe20000000000 */
[----:B------:R-:W-:Y:S01]  /*0a60*/  IADD3 R0, R3, 0x1, RZ ;  /* 0x0000000103007810 */ /* 0x000fe20007ffe0ff */
[----:B------:R-:W-:Y:S02]  /*0a70*/  IMAD.IADD R3, R10, 0x1, R11 ;  /* 0x000000010a037824 */ /* 0x000fe400078e020b */
[----:B------:R-:W-:Y:S01]  /*0a80*/  FFMA R4, R5, R4, 1 ;  /* 0x3f80000005047423 */ /* 0x000fe20000000004 */
[----:B------:R-:W-:-:S04]  /*0a90*/  LOP3.LUT P3, RZ, R0, 0x2, RZ, 0xc0, !PT ;  /* 0x0000000200ff7812 */ /* 0x000fc8000786c0ff */
        /* <DEDUP_REMOVED lines=12> */
.L_x_139:
        /* <DEDUP_REMOVED lines=12> */
[C---:B-1----:R-:W-:Y:S02]  /*0c20*/  LEA.HI R5, R8.reuse, R8, RZ, 0x1 ;  /* 0x0000000808057211 */ /* 0x042fe400078f08ff */
[----:B------:R-:W-:-:S02]  /*0c30*/  IADD3 R6, R8, -0x1, RZ ;  /* 0xffffffff08067810 */ /* 0x000fc40007ffe0ff */
[----:B------:R-:W-:-:S05]  /*0c40*/  SHF.R.S32.HI R5, RZ, 0x1, R5 ;  /* 0x00000001ff057819 */ /* 0x000fca0000011405 */
[----:B--2---:R-:W-:-:S07]  /*0c50*/  IMAD.IADD R8, R5, 0x1, -R8 ;  /* 0x0000000105087824 */ /* 0x004fce00078e0a08 */
.L_x_157:
[----:B-1----:R-:W1:Y:S02]  /*0c60*/  LDC R9, c[0x0][0x264] ;  /* 0x00009900ff097b82 */ /* 0x002e640000000800 */
        /* <DEDUP_REMOVED lines=9> */
.L_x_156:
[----:B-1----:R-:W1:Y:S01]  /*0d00*/  S2R R24, SR_TID.X ;  /* 0x0000000000187919 */ /* 0x002e620000002100 */
[----:B------:R-:W1:Y:S01]  /*0d10*/  LDC R27, c[0x0][0x260] ;  /* 0x00009800ff1b7b82 */ /* 0x000e620000000800 */
[----:B------:R-:W-:Y:S01]  /*0d20*/  BSSY B1, `(.L_x_149) ;  /* 0x0000049000017945 */ /* 0x000fe20003800000 */
[----:B-1----:R-:W-:-:S13]  /*0d30*/  ISETP.GE.AND P1, PT, R24, R27, PT ;  /* 0x0000001b1800720c */ /* 0x002fda0003f26270 */
[----:B--2---:R-:W-:Y:S05]  /*0d40*/  @P1 BRA `(.L_x_150) ;  /* 0x0000000400181947 */ /* 0x004fea0003800000 */
[----:B------:R-:W-:Y:S01]  /*0d50*/  IMAD R21, R10, R7, R11 ;  /* 0x000000070a157224 */ /* 0x000fe200078e020b */
[----:B------:R-:W-:-:S03]  /*0d60*/  IADD3 R13, R9, R12, RZ ;  /* 0x0000000c090d7210 */ /* 0x000fc60007ffe0ff */
[----:B------:R-:W-:Y:S01]  /*0d70*/  IMAD.IADD R16, R21, 0x1, R12 ;  /* 0x0000000115107824 */ /* 0x000fe200078e020c */
[----:B------:R-:W-:Y:S06]  /*0d80*/  @!P0 BRA `(.L_x_151) ;  /* 0x0000000000d08947 */ /* 0x000fec0003800000 */
[----:B------:R-:W1:Y:S01]  /*0d90*/  S2R R21, SR_CgaCtaId ;  /* 0x0000000000157919 */ /* 0x000e620000008800 */
[----:B------:R-:W-:Y:S01]  /*0da0*/  ULDC.U8 UR4, c[0x0][0x244] ;  /* 0x0000910000047ab9 */ /* 0x000fe20000000000 */
[----:B------:R-:W-:Y:S01]  /*0db0*/  MOV R18, 0x400 ;  /* 0x0000040000127802 */ /* 0x000fe20000000f00 */
[----:B------:R-:W-:-:S06]  /*0dc0*/  UPRMT UR4, UR4, 0x8880, URZ ;  /* 0x0000888004047896 */ /* 0x000fcc000800003f */
[----:B------:R-:W-:Y:S02]  /*0dd0*/  ISETP.NE.AND P1, PT, RZ, UR4, PT ;  /* 0x00000004ff007c0c */ /* 0x000fe4000bf25270 */
[----:B-1----:R-:W-:-:S11]  /*0de0*/  LEA R18, R21, R18, 0x18 ;  /* 0x0000001215127211 */ /* 0x002fd600078ec0ff */
.L_x_154:
[----:B------:R-:W-:Y:S01]  /*0df0*/  IMAD R29, R24, 0x4, R18 ;  /* 0x00000004181d7824 */ /* 0x000fe200078e0212 */
[----:B-1----:R-:W1:Y:S01]  /*0e00*/  LDC.64 R22, c[0x0][0x210] ;  /* 0x00008400ff167b82 */ /* 0x002e620000000a00 */
[----:B0-----:R-:W-:Y:S01]  /*0e10*/  R2UR UR4, R14 ;  /* 0x000000000e0472ca */ /* 0x001fe200000e0000 */
[----:B------:R-:W-:Y:S01]  /*0e20*/  IMAD.IADD R21, R13, 0x1, R24 ;  /* 0x000000010d157824 */ /* 0x000fe200078e0218 */
[----:B------:R-:W-:Y:S01]  /*0e30*/  R2UR UR5, R15 ;  /* 0x000000000f0572ca */ /* 0x000fe200000e0000 */
[----:B------:R0:W2:Y:S02]  /*0e40*/  LDS R26, [R29] ;  /* 0x000000001d1a7984 */ /* 0x0000a40000000800 */
[----:B-1----:R-:W-:-:S10]  /*0e50*/  IMAD.WIDE R22, R21, 0x4, R22 ;  /* 0x0000000415167825 */ /* 0x002fd400078e0216 */
[----:B------:R0:W5:Y:S01]  /*0e60*/  LDG.E R25, desc[UR4][R22.64] ;  /* 0x0000000416197981 */ /* 0x000162000c1e1900 */
[----:B------:R-:W-:Y:S01]  /*0e70*/  ULDC UR4, c[0x0][0x260] ;  /* 0x0000980000047ab9 */ /* 0x000fe20000000800 */
[----:B--2---:R-:W-:Y:S05]  /*0e80*/  @!P1 BRA `(.L_x_152) ;  /* 0x00000000002c9947 */ /* 0x004fea0003800000 */
[----:B------:R-:W-:Y:S01]  /*0e90*/  LOP3.LUT R20, R24, 0x1, RZ, 0xc0, !PT ;  /* 0x0000000118147812 */ /* 0x000fe200078ec0ff */
[----:B0-----:R-:W-:-:S03]  /*0ea0*/  IMAD R29, R6, 0x4, R29 ;  /* 0x00000004061d7824 */ /* 0x001fc600078e021d */
[----:B------:R-:W-:-:S13]  /*0eb0*/  ISETP.NE.U32.AND P3, PT, R20, 0x1, PT ;  /* 0x000000011400780c */ /* 0x000fda0003f65070 */
[----:B------:R-:W0:Y:S01]  /*0ec0*/  @!P3 LDS R27, [R29] ;  /* 0x000000001d1bb984 */ /* 0x000e220000000800 */
[C---:B------:R-:W-:Y:S02]  /*0ed0*/  @!P3 IADD3 R20, P4, R22.reuse, -0x4, RZ ;  /* 0xfffffffc1614b810 */ /* 0x040fe40007f9e0ff */
[----:B------:R-:W-:Y:S02]  /*0ee0*/  @P3 IADD3 R20, P5, R22, 0x4, RZ ;  /* 0x0000000416143810 */ /* 0x000fe40007fbe0ff */
[----:B------:R-:W-:Y:S02]  /*0ef0*/  @!P3 IADD3.X R21, R23, -0x1, RZ, P4, !PT ;  /* 0xffffffff1715b810 */ /* 0x000fe400027fe4ff */
[----:B------:R-:W-:Y:S01]  /*0f00*/  @P3 IADD3.X R21, RZ, R23, RZ, P5, !PT ;  /* 0x00000017ff153210 */ /* 0x000fe20002ffe4ff */
[----:B0-----:R-:W-:-:S06]  /*0f10*/  @!P3 FADD R27, -R27, -RZ ;  /* 0x800000ff1b1bb221 */ /* 0x001fcc0000000100 */
[----:B------:R0:W1:Y:S01]  /*0f20*/  @P3 LDS R27, [R29+0x8] ;  /* 0x000008001d1b3984 */ /* 0x0000620000000800 */
[----:B------:R-:W-:Y:S05]  /*0f30*/  BRA `(.L_x_153) ;  /* 0x0000000000307947 */ /* 0x000fea0003800000 */
.L_x_152:
[----:B------:R-:W-:-:S05]  /*0f40*/  IMAD.IADD R21, R5, 0x1, R24 ;  /* 0x0000000105157824 */ /* 0x000fca00078e0218 */
[----:B------:R-:W-:-:S13]  /*0f50*/  ISETP.GE.AND P3, PT, R21, UR4, PT ;  /* 0x0000000415007c0c */ /* 0x000fda000bf66270 */
[----:B0-----:R-:W-:Y:S02]  /*0f60*/  @P3 IMAD R29, R5, 0x4, R29 ;  /* 0x00000004051d3824 */ /* 0x001fe400078e021d */
[----:B------:R-:W-:-:S04]  /*0f70*/  @!P3 VIADD R21, R21, UR4 ;  /* 0x000000041515bc36 */ /* 0x000fc80008000000 */
[----:B------:R-:W0:Y:S01]  /*0f80*/  @P3 LDS R29, [R29] ;  /* 0x000000001d1d3984 */ /* 0x000e220000000800 */
[----:B------:R-:W-:Y:S02]  /*0f90*/  @!P3 IMAD R28, R21, 0x4, R18 ;  /* 0x00000004151cb824 */ /* 0x000fe400078e0212 */
[----:B------:R-:W-:-:S04]  /*0fa0*/  @P3 IMAD.WIDE R20, R8, 0x4, R22 ;  /* 0x0000000408143825 */ /* 0x000fc800078e0216 */
[----:B------:R-:W-:-:S04]  /*0fb0*/  @!P3 IMAD.WIDE R22, R5, 0x4, R22 ;  /* 0x000000040516b825 */ /* 0x000fc800078e0216 */
[----:B------:R-:W-:Y:S01]  /*0fc0*/  @!P3 IMAD.MOV.U32 R21, RZ, RZ, R23 ;  /* 0x000000ffff15b224 */ /* 0x000fe200078e0017 */
[----:B------:R-:W-:Y:S01]  /*0fd0*/  @!P3 MOV R20, R22 ;  /* 0x000000160014b202 */ /* 0x000fe20000000f00 */
[----:B0-----:R-:W-:-:S06]  /*0fe0*/  @P3 FADD R27, -R29, -RZ ;  /* 0x800000ff1d1b3221 */ /* 0x001fcc0000000100 */
[----:B------:R2:W4:Y:S02]  /*0ff0*/  @!P3 LDS R27, [R28] ;  /* 0x000000001c1bb984 */ /* 0x0005240000000800 */
.L_x_153:
[----:B------:R-:W-:Y:S01]  /*1000*/  R2UR UR6, R14 ;  /* 0x000000000e0672ca */ /* 0x000fe200000e0000 */
[----:B------:R-:W3:Y:S01]  /*1010*/  LDC.64 R22, c[0x0][0x238] ;  /* 0x00008e00ff167b82 */ /* 0x000ee20000000a00 */
[----:B------:R-:W-:-:S13]  /*1020*/  R2UR UR7, R15 ;  /* 0x000000000f0772ca */ /* 0x000fda00000e0000 */
[----:B------:R-:W1:Y:S01]  /*1030*/  LDG.E R20, desc[UR6][R20.64] ;  /* 0x0000000614147981 */ /* 0x000e62000c1e1900 */
[--C-:B0-----:R-:W-:Y:S02]  /*1040*/  IMAD.IADD R29, R16, 0x1, R24.reuse ;  /* 0x00000001101d7824 */ /* 0x101fe400078e0218 */
[----:B------:R-:W-:-:S05]  /*1050*/  IMAD.IADD R24, R3, 0x1, R24 ;  /* 0x0000000103187824 */ /* 0x000fca00078e0218 */
[----:B------:R-:W-:Y:S01]  /*1060*/  ISETP.GE.AND P3, PT, R24, UR4, PT ;  /* 0x0000000418007c0c */ /* 0x000fe2000bf66270 */
[----:B---3--:R-:W-:-:S04]  /*1070*/  IMAD.WIDE R22, R29, 0x4, R22 ;  /* 0x000000041d167825 */ /* 0x008fc800078e0216 */
[----:B-12-4-:R-:W-:-:S04]  /*1080*/  FMUL R28, R20, R27 ;  /* 0x0000001b141c7220 */ /* 0x016fc80000400000 */
[----:B-----5:R-:W-:-:S05]  /*1090*/  FFMA R25, R25, R26, R28 ;  /* 0x0000001a19197223 */ /* 0x020fca000000001c */
[----:B------:R1:W-:Y:S01]  /*10a0*/  STG.E desc[UR6][R22.64], R25 ;  /* 0x0000001916007986 */ /* 0x0003e2000c101906 */
[----:B------:R-:W-:Y:S05]  /*10b0*/  @!P3 BRA `(.L_x_154) ;  /* 0xfffffffc004cb947 */ /* 0x000fea000383ffff */
[----:B------:R-:W-:Y:S05]  /*10c0*/  BRA `(.L_x_150) ;  /* 0x0000000000387947 */ /* 0x000fea0003800000 */
.L_x_151:
[----:B------:R-:W1:Y:S02]  /*10d0*/  S2R R18, SR_TID.X ;  /* 0x0000000000127919 */ /* 0x000e640000002100 */
.L_x_155:
[----:B--2---:R-:W2:Y:S01]  /*10e0*/  LDC.64 R20, c[0x0][0x210] ;  /* 0x00008400ff147b82 */ /* 0x004ea20000000a00 */
[----:B0-----:R-:W-:Y:S01]  /*10f0*/  R2UR UR4, R14 ;  /* 0x000000000e0472ca */ /* 0x001fe200000e0000 */
[----:B-1----:R-:W-:Y:S01]  /*1100*/  IMAD.IADD R23, R13, 0x1, R18 ;  /* 0x000000010d177824 */ /* 0x002fe200078e0212 */
[----:B------:R-:W-:-:S03]  /*1110*/  R2UR UR5, R15 ;  /* 0x000000000f0572ca */ /* 0x000fc600000e0000 */
[----:B--2---:R-:W-:Y:S02]  /*1120*/  IMAD.WIDE R22, R23, 0x4, R20 ;  /* 0x0000000417167825 */ /* 0x004fe400078e0214 */
[----:B------:R-:W0:Y:S08]  /*1130*/  LDC.64 R20, c[0x0][0x238] ;  /* 0x00008e00ff147b82 */ /* 0x000e300000000a00 */
[----:B------:R-:W2:Y:S01]  /*1140*/  LDG.E R23, desc[UR4][R22.64] ;  /* 0x0000000416177981 */ /* 0x000ea2000c1e1900 */
[----:B------:R-:W-:Y:S01]  /*1150*/  IADD3 R25, R16, R18, RZ ;  /* 0x0000001210197210 */ /* 0x000fe20007ffe0ff */
[----:B------:R-:W-:-:S05]  /*1160*/  IMAD.IADD R18, R3, 0x1, R18 ;  /* 0x0000000103127824 */ /* 0x000fca00078e0212 */
[----:B------:R-:W-:Y:S01]  /*1170*/  ISETP.GE.AND P1, PT, R18, R27, PT ;  /* 0x0000001b1200720c */ /* 0x000fe20003f26270 */
[----:B0-----:R-:W-:-:S05]  /*1180*/  IMAD.WIDE R20, R25, 0x4, R20 ;  /* 0x0000000419147825 */ /* 0x001fca00078e0214 */
[----:B--2---:R2:W-:Y:S07]  /*1190*/  STG.E desc[UR4][R20.64], R23 ;  /* 0x0000001714007986 */ /* 0x0045ee000c101904 */
[----:B------:R-:W-:Y:S05]  /*11a0*/  @!P1 BRA `(.L_x_155) ;  /* 0xfffffffc00cc9947 */ /* 0x000fea000383ffff */
.L_x_150:
[----:B------:R-:W-:Y:S05]  /*11b0*/  BSYNC B1 ;  /* 0x0000000000017941 */ /* 0x000fea0003800000 */
.L_x_149:
[----:B------:R-:W-:Y:S02]  /*11c0*/  ULDC UR4, c[0x0][0x25c] ;  /* 0x0000970000047ab9 */ /* 0x000fe40000000800 */
[----:B------:R-:W-:Y:S01]  /*11d0*/  VIADD R12, R12, UR4 ;  /* 0x000000040c0c7c36 */ /* 0x000fe20008000000 */
[----:B------:R-:W-:-:S04]  /*11e0*/  ULDC UR4, c[0x0][0x264] ;  /* 0x0000990000047ab9 */ /* 0x000fc80000000800 */
[----:B------:R-:W-:-:S13]  /*11f0*/  ISETP.GE.AND P1, PT, R12, UR4, PT ;  /* 0x000000040c007c0c */ /* 0x000fda000bf26270 */
[----:B------:R-:W-:Y:S05]  /*1200*/  @!P1 BRA `(.L_x_156) ;  /* 0xfffffff800bc9947 */ /* 0x000fea000383ffff */
.L_x_148:
[----:B------:R-:W-:Y:S01]  /*1210*/  ULDC UR4, c[0x0][0x258] ;  /* 0x0000960000047ab9 */ /* 0x000fe20000000800 */
[----:B---3--:R-:W-:Y:S02]  /*1220*/  IMAD.IADD R7, R4, 0x1, R7 ;  /* 0x0000000104077824 */ /* 0x008fe400078e0207 */
[----:B------:R-:W-:-:S05]  /*1230*/  IMAD.U32 R9, RZ, RZ, UR4 ;  /* 0x00000004ff097e24 */ /* 0x000fca000f8e00ff */
[----:B------:R-:W-:-:S13]  /*1240*/  ISETP.GE.AND P1, PT, R7, R9, PT ;  /* 0x000000090700720c */ /* 0x000fda0003f26270 */
[----:B------:R-:W-:Y:S05]  /*1250*/  @!P1 BRA `(.L_x_157) ;  /* 0xfffffff800809947 */ /* 0x000fea000383ffff */
.L_x_147:
[----:B------:R-:W-:Y:S05]  /*1260*/  BSYNC B0 ;  /* 0x0000000000007941 */ /* 0x000fea0003800000 */
.L_x_146:
[----:B------:R-:W3:Y:S01]  /*1270*/  LDC R13, c[0x0][0x260] ;  /* 0x00009800ff0d7b82 */ /* 0x000ee20000000800 */
[----:B------:R-:W-:Y:S01]  /*1280*/  ISETP.GE.AND P0, PT, R0, R9, PT ;  /* 0x000000090000720c */ /* 0x000fe20003f06270 */
[----:B------:R-:W-:Y:S01]  /*1290*/  ULDC UR4, c[0x0][0x25c] ;  /* 0x0000970000047ab9 */ /* 0x000fe20000000800 */
[----:B------:R-:W-:Y:S02]  /*12a0*/  BSSY B0, `(.L_x_158) ;  /* 0x0000031000007945 */ /* 0x000fe40003800000 */
[----:B---3--:R-:W-:-:S13]  /*12b0*/  ISETP.LT.AND P0, PT, R13, UR4, !P0 ;  /* 0x000000040d007c0c */ /* 0x008fda000c701270 */
[----:B------:R-:W-:Y:S05]  /*12c0*/  @!P0 BRA `(.L_x_159) ;  /* 0x0000000000b88947 */ /* 0x000fea0003800000 */
[----:B------:R-:W3:Y:S01]  /*12d0*/  LDC R12, c[0x0][0x4] ;  /* 0x00000100ff0c7b82 */ /* 0x000ee20000000800 */
[----:B------:R-:W-:Y:S02]  /*12e0*/  ULDC UR4, c[0x0][0x264] ;  /* 0x0000990000047ab9 */ /* 0x000fe40000000800 */
[----:B------:R-:W-:-:S13]  /*12f0*/  ISETP.LT.AND P1, PT, RZ, UR4, PT ;  /* 0x00000004ff007c0c */ /* 0x000fda000bf21270 */
[----:B------:R-:W-:Y:S05]  /*1300*/  @!P1 BRA `(.L_x_159) ;  /* 0x0000000000a89947 */ /* 0x000fea0003800000 */
[----:B------:R-:W4:Y:S01]  /*1310*/  S2R R4, SR_TID.X ;  /* 0x0000000000047919 */ /* 0x000f220000002100 */
[----:B------:R-:W0:Y:S01]  /*1320*/  LDC R16, c[0x0][RZ] ;  /* 0x00000000ff107b82 */ /* 0x000e220000000800 */
[----:B------:R-:W-:Y:S01]  /*1330*/  MOV R3, R0 ;  /* 0x0000000000037202 */ /* 0x000fe20000000f00 */
[----:B----4-:R-:W-:-:S07]  /*1340*/  IMAD.IADD R13, R4, 0x1, R13 ;  /* 0x00000001040d7824 */ /* 0x010fce00078e020d */
.L_x_164:
[----:B------:R-:W-:Y:S01]  /*1350*/  ULDC UR6, c[0x0][0x264] ;  /* 0x0000990000067ab9 */ /* 0x000fe20000000800 */
[----:B------:R-:W-:Y:S01]  /*1360*/  ULDC.64 UR4, c[0x0][0x268] ;  /* 0x00009a0000047ab9 */ /* 0x000fe20000000a00 */
[----:B------:R-:W-:Y:S01]  /*1370*/  IMAD.MOV.U32 R10, RZ, RZ, RZ ;  /* 0x000000ffff0a7224 */ /* 0x000fe200078e00ff */
[----:B------:R-:W-:-:S04]  /*1380*/  UIADD3 UR4, UR4, UR6, URZ ;  /* 0x0000000604047290 */ /* 0x000fc8000fffe03f */
[----:B------:R-:W-:-:S03]  /*1390*/  UIADD3 UR4, UR4, UR5, URZ ;  /* 0x0000000504047290 */ /* 0x000fc6000fffe03f */
[----:B------:R-:W-:Y:S02]  /*13a0*/  ULDC UR5, c[0x0][0x264] ;  /* 0x0000990000057ab9 */ /* 0x000fe40000000800 */
[----:B-12---:R-:W-:Y:S02]  /*13b0*/  IMAD R23, R3, UR5, R2 ;  /* 0x0000000503177c24 */ /* 0x006fe4000f8e0202 */
[----:B------:R-:W-:-:S04]  /*13c0*/  IMAD R4, R17, UR4, RZ ;  /* 0x0000000411047c24 */ /* 0x000fc8000f8e02ff */
[----:B------:R-:W-:Y:S01]  /*13d0*/  IMAD R21, R3, UR4, R4 ;  /* 0x0000000403157c24 */ /* 0x000fe2000f8e0204 */
[----:B------:R-:W-:Y:S01]  /*13e0*/  ULDC UR4, c[0x0][0x258] ;  /* 0x0000960000047ab9 */ /* 0x000fe20000000800 */
[----:B---3--:R-:W-:-:S05]  /*13f0*/  IMAD.IADD R3, R12, 0x1, R3 ;  /* 0x000000010c037824 */ /* 0x008fca00078e0203 */
[----:B------:R-:W-:-:S13]  /*1400*/  ISETP.GE.AND P3, PT, R3, UR4, PT ;  /* 0x0000000403007c0c */ /* 0x000fda000bf66270 */
.L_x_163:
[----:B------:R-:W1:Y:S01]  /*1410*/  LDC R22, c[0x0][0x25c] ;  /* 0x00009700ff167b82 */ /* 0x000e620000000800 */
[----:B------:R-:W-:Y:S01]  /*1420*/  BSSY B1, `(.L_x_160) ;  /* 0x0000013000017945 */ /* 0x000fe20003800000 */
[----:B-1----:R-:W-:-:S13]  /*1430*/  ISETP.GE.AND P1, PT, R13, R22, PT ;  /* 0x000000160d00720c */ /* 0x002fda0003f26270 */
[----:B--2---:R-:W-:Y:S05]  /*1440*/  @P1 BRA `(.L_x_161) ;  /* 0x0000000000401947 */ /* 0x004fea0003800000 */
[----:B------:R-:W1:Y:S01]  /*1450*/  LDC.64 R4, c[0x0][0x238] ;  /* 0x00008e00ff047b82 */ /* 0x000e620000000a00 */
[----:B------:R-:W-:Y:S01]  /*1460*/  IMAD.IADD R18, R21, 0x1, R10 ;  /* 0x0000000115127824 */ /* 0x000fe200078e020a */
[----:B------:R-:W-:Y:S01]  /*1470*/  IADD3 R20, R23, R10, RZ ;  /* 0x0000000a17147210 */ /* 0x000fe20007ffe0ff */
[----:B------:R-:W-:-:S07]  /*1480*/  IMAD.MOV.U32 R11, RZ, RZ, R13 ;  /* 0x000000ffff0b7224 */ /* 0x000fce00078e000d */
.L_x_162:
[----:B--2---:R-:W2:Y:S01]  /*1490*/  LDC.64 R6, c[0x0][0x210] ;  /* 0x00008400ff067b82 */ /* 0x004ea20000000a00 */
[----:B0-----:R-:W-:Y:S01]  /*14a0*/  R2UR UR4, R14 ;  /* 0x000000000e0472ca */ /* 0x001fe200000e0000 */
[----:B------:R-:W-:Y:S01]  /*14b0*/  IMAD.IADD R9, R20, 0x1, R11 ;  /* 0x0000000114097824 */ /* 0x000fe200078e020b */
[----:B------:R-:W-:-:S03]  /*14c0*/  R2UR UR5, R15 ;  /* 0x000000000f0572ca */ /* 0x000fc600000e0000 */
[----:B--2---:R-:W-:-:S10]  /*14d0*/  IMAD.WIDE R8, R9, 0x4, R6 ;  /* 0x0000000409087825 */ /* 0x004fd400078e0206 */
[----:B------:R-:W2:Y:S01]  /*14e0*/  LDG.E R9, desc[UR4][R8.64] ;  /* 0x0000000408097981 */ /* 0x000ea2000c1e1900 */
[--C-:B------:R-:W-:Y:S02]  /*14f0*/  IMAD.IADD R7, R18, 0x1, R11.reuse ;  /* 0x0000000112077824 */ /* 0x100fe400078e020b */
[----:B------:R-:W-:Y:S02]  /*1500*/  IMAD.IADD R11, R16, 0x1, R11 ;  /* 0x00000001100b7824 */ /* 0x000fe400078e020b */
[----:B-1----:R-:W-:-:S03]  /*1510*/  IMAD.WIDE R6, R7, 0x4, R4 ;  /* 0x0000000407067825 */ /* 0x002fc600078e0204 */
[----:B------:R-:W-:Y:S02]  /*1520*/  ISETP.GE.AND P1, PT, R11, R22, PT ;  /* 0x000000160b00720c */ /* 0x000fe40003f26270 */
[----:B--2---:R2:W-:Y:S11]  /*1530*/  STG.E desc[UR4][R6.64], R9 ;  /* 0x0000000906007986 */ /* 0x0045f6000c101904 */
[----:B------:R-:W-:Y:S05]  /*1540*/  @!P1 BRA `(.L_x_162) ;  /* 0xfffffffc00d09947 */ /* 0x000fea000383ffff */
.L_x_161:
[----:B------:R-:W-:Y:S05]  /*1550*/  BSYNC B1 ;  /* 0x0000000000017941 */ /* 0x000fea0003800000 */
.L_x_160:
[----:B------:R-:W-:Y:S01]  /*1560*/  IADD3 R10, R10, R22, RZ ;  /* 0x000000160a0a7210 */ /* 0x000fe20007ffe0ff */
[----:B------:R-:W-:-:S03]  /*1570*/  ULDC UR4, c[0x0][0x264] ;  /* 0x0000990000047ab9 */ /* 0x000fc60000000800 */
[----:B------:R-:W-:-:S13]  /*1580*/  ISETP.GE.AND P1, PT, R10, UR4, PT ;  /* 0x000000040a007c0c */ /* 0x000fda000bf26270 */
[----:B------:R-:W-:Y:S05]  /*1590*/  @!P1 BRA `(.L_x_163) ;  /* 0xfffffffc009c9947 */ /* 0x000fea000383ffff */
[----:B------:R-:W-:Y:S05]  /*15a0*/  @!P3 BRA `(.L_x_164) ;  /* 0xfffffffc0068b947 */ /* 0x000fea000383ffff */
.L_x_159:
[----:B------:R-:W-:Y:S05]  /*15b0*/  BSYNC B0 ;  /* 0x0000000000007941 */ /* 0x000fea0003800000 */
.L_x_158:
        /* <DEDUP_REMOVED lines=8> */
[----:B------:R-:W-:-:S05]  /*1640*/  IMAD R4, R13, 0x3, RZ ;  /* 0x000000030d047824 */ /* 0x000fca00078e02ff */
[----:B------:R-:W-:Y:S02]  /*1650*/  SEL R4, R4, R13, P3 ;  /* 0x0000000d04047207 */ /* 0x000fe40001800000 */
[----:B----4-:R-:W-:-:S05]  /*1660*/  LEA R2, R3, R2, 0x18 ;  /* 0x0000000203027211 */ /* 0x010fca00078ec0ff */
[----:B------:R-:W-:-:S05]  /*1670*/  IMAD R3, R13, 0x8, R2 ;  /* 0x000000080d037824 */ /* 0x000fca00078e0202 */
[----:B------:R-:W-:Y:S01]  /*1680*/  SEL R3, R2, R3, !P3 ;  /* 0x0000000302037207 */ /* 0x000fe20005800000 */
[----:B------:R-:W-:Y:S06]  /*1690*/  @!P1 BRA `(.L_x_165) ;  /* 0x0000000400e09947 */ /* 0x000fec0003800000 */
[----:B------:R-:W0:Y:S01]  /*16a0*/  S2R R5, SR_TID.X ;  /* 0x0000000000057919 */ /* 0x000e220000002100 */
[----:B------:R-:W-:Y:S01]  /*16b0*/  ULDC UR5, c[0x0][0x4] ;  /* 0x0000010000057ab9 */ /* 0x000fe20000000800 */
[----:B------:R-:W-:Y:S01]  /*16c0*/  BSSY B0, `(.L_x_165) ;  /* 0x0000075000007945 */ /* 0x000fe20003800000 */
[----:B0-----:R-:W-:-:S05]  /*16d0*/  IMAD R16, R5, UR5, R0 ;  /* 0x0000000505107c24 */ /* 0x001fca000f8e0200 */
[----:B------:R-:W-:-:S13]  /*16e0*/  ISETP.GE.AND P3, PT, R16, R13, PT ;  /* 0x0000000d1000720c */ /* 0x000fda0003f66270 */
[----:B------:R-:W-:Y:S05]  /*16f0*/  @P3 BRA `(.L_x_166) ;  /* 0x0000000400c43947 */ /* 0x000fea0003800000 */
[----:B------:R-:W0:Y:S02]  /*1700*/  LDC R11, c[0x0][RZ] ;  /* 0x00000000ff0b7b82 */ /* 0x000e240000000800 */
[----:B0-----:R-:W-:-:S07]  /*1710*/  IMAD R11, R11, UR5, RZ ;  /* 0x000000050b0b7c24 */ /* 0x001fce000f8e02ff */
.L_x_171:
[----:B--2---:R-:W0:Y:S01]  /*1720*/  LDC.64 R6, c[0x0][0x230] ;  /* 0x00008c00ff067b82 */ /* 0x004e220000000a00 */
[----:B------:R-:W-:Y:S01]  /*1730*/  ULDC UR4, c[0x0][0x260] ;  /* 0x0000980000047ab9 */ /* 0x000fe20000000800 */
[----:B------:R-:W-:Y:S01]  /*1740*/  R2UR UR6, R14 ;  /* 0x000000000e0672ca */ /* 0x000fe200000e0000 */
[----:B------:R-:W-:Y:S01]  /*1750*/  IMAD.U32 R13, RZ, RZ, UR4 ;  /* 0x00000004ff0d7e24 */ /* 0x000fe2000f8e00ff */
[----:B------:R-:W-:-:S03]  /*1760*/  R2UR UR7, R15 ;  /* 0x000000000f0772ca */ /* 0x000fc600000e0000 */
[----:B------:R-:W-:-:S04]  /*1770*/  IMAD R5, R19, R13, R16 ;  /* 0x0000000d13057224 */ /* 0x000fc800078e0210 */
[----:B0-----:R-:W-:-:S06]  /*1780*/  IMAD.WIDE R6, R5, 0x4, R6 ;  /* 0x0000000405067825 */ /* 0x001fcc00078e0206 */
[----:B------:R-:W2:Y:S01]  /*1790*/  LDG.E R18, desc[UR6][R6.64] ;  /* 0x0000000606127981 */ /* 0x000ea2000c1e1900 */
[----:B------:R-:W-:Y:S01]  /*17a0*/  BSSY B1, `(.L_x_167) ;  /* 0x000004a000017945 */ /* 0x000fe20003800000 */
[C---:B--2---:R-:W-:Y:S01]  /*17b0*/  FMUL R8, R18.reuse, 0.63661974668502807617 ;  /* 0x3f22f98312087820 */ /* 0x044fe20000400000 */
[----:B------:R-:W-:-:S03]  /*17c0*/  FSETP.GE.AND P3, PT, |R18|, 105615, PT ;  /* 0x47ce47801200780b */ /* 0x000fc60003f66200 */
[----:B---3--:R-:W0:Y:S02]  /*17d0*/  F2I.NTZ R12, R8 ;  /* 0x00000008000c7305 */ /* 0x008e240000203100 */
        /* <DEDUP_REMOVED lines=13> */
[----:B-1----:R-:W-:Y:S01]  /*18b0*/  LOP3.LUT R25, R6, 0x80000000, RZ, 0xfc, !PT ;  /* 0x8000000006197812 */ /* 0x002fe200078efcff */
[----:B------:R-:W-:Y:S01]  /*18c0*/  ULDC.64 UR6, c[0x4][0x78] ;  /* 0x01001e0000067ab9 */ /* 0x000fe20000000a00 */
[----:B------:R-:W-:-:S04]  /*18d0*/  IADD3 R7, R5, -0x80, RZ ;  /* 0xffffff8005077810 */ /* 0x000fc80007ffe0ff */
[----:B------:R-:W-:-:S07]  /*18e0*/  SHF.R.U32.HI R10, RZ, 0x5, R7 ;  /* 0x00000005ff0a7819 */ /* 0x000fce0000011607 */
.L_x_170:
        /* <DEDUP_REMOVED lines=36> */
[----:B-1----:R-:W-:-:S04]  /*1b30*/  SHF.R.U32.HI R12, RZ, 0x1f, R9 ;  /* 0x0000001fff0c7819 */ /* 0x002fc80000011609 */
        /* <DEDUP_REMOVED lines=13> */
[----:B------:R-:W-:Y:S08]  /*1c10*/  BRA `(.L_x_168) ;  /* 0x0000000000087947 */ /* 0x000ff00003800000 */
.L_x_169:
[----:B------:R-:W-:Y:S01]  /*1c20*/  FMUL R5, RZ, R18 ;  /* 0x00000012ff057220 */ /* 0x000fe20000400000 */
[----:B------:R-:W-:-:S07]  /*1c30*/  IMAD.MOV.U32 R12, RZ, RZ, RZ ;  /* 0x000000ffff0c7224 */ /* 0x000fce00078e00ff */
.L_x_168:
[----:B------:R-:W-:Y:S05]  /*1c40*/  BSYNC B1 ;  /* 0x0000000000017941 */ /* 0x000fea0003800000 */
.L_x_167:
[----:B------:R-:W-:Y:S02]  /*1c50*/  IMAD.MOV.U32 R7, RZ, RZ, 0x37cbac00 ;  /* 0x37cbac00ff077424 */ /* 0x000fe400078e00ff */
[----:B------:R-:W-:Y:S01]  /*1c60*/  FMUL R6, R5, R5 ;  /* 0x0000000505067220 */ /* 0x000fe20000400000 */
[----:B------:R-:W-:Y:S01]  /*1c70*/  IMAD.MOV.U32 R9, RZ, RZ, 0x394d4153 ;  /* 0x394d4153ff097424 */ /* 0x000fe200078e00ff */
[----:B------:R-:W-:Y:S02]  /*1c80*/  LOP3.LUT R10, R12, 0x1, RZ, 0xc0, !PT ;  /* 0x000000010c0a7812 */ /* 0x000fe400078ec0ff */
        /* <DEDUP_REMOVED lines=12> */
[----:B------:R-:W-:Y:S01]  /*1d50*/  LOP3.LUT P5, RZ, R5, 0x2, RZ, 0xc0, !PT ;  /* 0x0000000205ff7812 */ /* 0x000fe200078ac0ff */
[----:B------:R-:W-:-:S03]  /*1d60*/  IMAD R6, R9, 0x4, R2 ;  /* 0x0000000409067824 */ /* 0x000fc600078e0202 */
        /* <DEDUP_REMOVED lines=9> */
[----:B0-----:R-:W-:Y:S05]  /*1e00*/  @!P3 BRA `(.L_x_171) ;  /* 0xfffffff80044b947 */ /* 0x001fea000383ffff */
.L_x_166:
[----:B------:R-:W-:Y:S05]  /*1e10*/  BSYNC B0 ;  /* 0x0000000000007941 */ /* 0x000fea0003800000 */
.L_x_165:
[----:B------:R-:W-:Y:S06]  /*1e20*/  BAR.SYNC.DEFER_BLOCKING 0x0 ;  /* 0x0000000000007b1d */ /* 0x000fec0000010000 */
[----:B------:R-:W-:Y:S04]  /*1e30*/  BSSY B0, `(.L_x_172) ;  /* 0x000006e000007945 */ /* 0x000fe80003800000 */
[----:B------:R-:W-:Y:S05]  /*1e40*/  @P2 BRA `(.L_x_173) ;  /* 0x0000000400b02947 */ /* 0x000fea0003800000 */
[----:B------:R-:W4:Y:S01]  /*1e50*/  LDC.64 R18, c[0x0][0x268] ;  /* 0x00009a00ff127b82 */ /* 0x000f220000000a00 */
[----:B------:R-:W-:Y:S01]  /*1e60*/  ULDC UR4, c[0x0][0x264] ;  /* 0x0000990000047ab9 */ /* 0x000fe20000000800 */
[-C--:B--2---:R-:W-:Y:S01]  /*1e70*/  LEA.HI R7, R13, R13.reuse, RZ, 0x1 ;  /* 0x0000000d0d077211 */ /* 0x084fe200078f08ff */
[C---:B------:R-:W-:Y:S02]  /*1e80*/  IMAD.IADD R9, R4.reuse, 0x1, -R13 ;  /* 0x0000000104097824 */ /* 0x040fe400078e0a0d */
[----:B------:R-:W-:Y:S01]  /*1e90*/  VIADD R10, R4, 0xffffffff ;  /* 0xffffffff040a7836 */ /* 0x000fe20000000000 */
[----:B------:R-:W-:Y:S01]  /*1ea0*/  SHF.R.S32.HI R7, RZ, 0x1, R7 ;  /* 0x00000001ff077819 */ /* 0x000fe20000011407 */
[----:B------:R-:W-:Y:S01]  /*1eb0*/  IMAD.MOV.U32 R11, RZ, RZ, R0 ;  /* 0x000000ffff0b7224 */ /* 0x000fe200078e0000 */
[----:B------:R-:W2:Y:S02]  /*1ec0*/  LDC R5, c[0x0][RZ] ;  /* 0x00000000ff057b82 */ /* 0x000ea40000000800 */
[----:B---3--:R-:W-:-:S06]  /*1ed0*/  IADD3 R12, R7, -R13, RZ ;  /* 0x8000000d070c7210 */ /* 0x008fcc0007ffe0ff */
[----:B------:R-:W3:Y:S01]  /*1ee0*/  LDC R6, c[0x0][0x4] ;  /* 0x00000100ff067b82 */ /* 0x000ee20000000800 */
[----:B----4-:R-:W-:-:S05]  /*1ef0*/  IADD3 R8, R18, UR4, RZ ;  /* 0x0000000412087c10 */ /* 0x010fca000fffe0ff */
[----:B------:R-:W-:-:S04]  /*1f00*/  IMAD.IADD R8, R8, 0x1, R19 ;  /* 0x0000000108087824 */ /* 0x000fc800078e0213 */
[----:B--2---:R-:W-:-:S07]  /*1f10*/  IMAD R13, R8, R17, RZ ;  /* 0x00000011080d7224 */ /* 0x004fce00078e02ff */
.L_x_183:
[----:B0-----:R-:W0:Y:S02]  /*1f20*/  LDC R16, c[0x0][0x268] ;  /* 0x00009a00ff107b82 */ /* 0x001e240000000800 */
[----:B0-----:R-:W-:-:S13]  /*1f30*/  ISETP.GE.AND P3, PT, R16, 0x1, PT ;  /* 0x000000011000780c */ /* 0x001fda0003f66270 */
[----:B--2---:R-:W-:Y:S05]  /*1f40*/  @!P3 BRA `(.L_x_174) ;  /* 0x000000040060b947 */ /* 0x004fea0003800000 */
[----:B------:R-:W-:Y:S01]  /*1f50*/  ULDC UR4, c[0x0][0x264] ;  /* 0x0000990000047ab9 */ /* 0x000fe20000000800 */
[----:B------:R-:W-:Y:S02]  /*1f60*/  IMAD R16, R17, R18, RZ ;  /* 0x0000001211107224 */ /* 0x000fe400078e02ff */
[----:B------:R-:W-:Y:S02]  /*1f70*/  IMAD.MOV.U32 R19, RZ, RZ, RZ ;  /* 0x000000ffff137224 */ /* 0x000fe400078e00ff */
[----:B------:R-:W-:-:S07]  /*1f80*/  VIADD R24, R13, UR4 ;  /* 0x000000040d187c36 */ /* 0x000fce0008000000 */
.L_x_182:
[----:B0-----:R-:W0:Y:S01]  /*1f90*/  S2R R28, SR_TID.X ;  /* 0x00000000001c7919 */ /* 0x001e220000002100 */
[----:B------:R-:W0:Y:S01]  /*1fa0*/  LDC R27, c[0x0][0x260] ;  /* 0x00009800ff1b7b82 */ /* 0x000e220000000800 */
[----:B------:R-:W-:Y:S01]  /*1fb0*/  BSSY B1, `(.L_x_175) ;  /* 0x000004c000017945 */ /* 0x000fe20003800000 */
[----:B0-----:R-:W-:-:S13]  /*1fc0*/  ISETP.GE.AND P3, PT, R28, R27, PT ;  /* 0x0000001b1c00720c */ /* 0x001fda0003f66270 */
[----:B--2---:R-:W-:Y:S05]  /*1fd0*/  @P3 BRA `(.L_x_176) ;  /* 0x0000000400243947 */ /* 0x004fea0003800000 */
[----:B------:R-:W-:Y:S01]  /*1fe0*/  ULDC UR4, c[0x0][0x268] ;  /* 0x00009a0000047ab9 */ /* 0x000fe20000000800 */
[----:B------:R-:W-:Y:S02]  /*1ff0*/  IMAD R20, R8, R11, R24 ;  /* 0x0000000b08147224 */ /* 0x000fe400078e0218 */
[----:B------:R-:W-:Y:S02]  /*2000*/  IMAD R26, R11, UR4, R16 ;  /* 0x000000040b1a7c24 */ /* 0x000fe4000f8e0210 */
[--C-:B-1----:R-:W-:Y:S02]  /*2010*/  IMAD.IADD R25, R20, 0x1, R19.reuse ;  /* 0x0000000114197824 */ /* 0x102fe400078e0213 */
[----:B------:R-:W-:Y:S01]  /*2020*/  IMAD.IADD R26, R26, 0x1, R19 ;  /* 0x000000011a1a7824 */ /* 0x000fe200078e0213 */
[----:B------:R-:W-:Y:S06]  /*2030*/  @!P1 BRA `(.L_x_177) ;  /* 0x0000000000d49947 */ /* 0x000fec0003800000 */
[----:B------:R-:W-:Y:S02]  /*2040*/  ULDC.U8 UR4, c[0x0][0x244] ;  /* 0x0000910000047ab9 */ /* 0x000fe40000000000 */
[----:B------:R-:W-:-:S06]  /*2050*/  UPRMT UR4, UR4, 0x8880, URZ ;  /* 0x0000888004047896 */ /* 0x000fcc000800003f */
[----:B------:R-:W-:-:S13]  /*2060*/  ISETP.NE.AND P3, PT, RZ, UR4, PT ;  /* 0x00000004ff007c0c */ /* 0x000fda000bf65270 */
.L_x_180:
[----:B0-----:R-:W-:Y:S01]  /*2070*/  IMAD R27, R28, 0x4, R3 ;  /* 0x000000041c1b7824 */ /* 0x001fe200078e0203 */
[----:B------:R-:W0:Y:S01]  /*2080*/  LDC.64 R22, c[0x0][0x218] ;  /* 0x00008600ff167b82 */ /* 0x000e220000000a00 */
[----:B------:R-:W-:Y:S02]  /*2090*/  R2UR UR4, R14 ;  /* 0x000000000e0472ca */ /* 0x000fe400000e0000 */
[----:B------:R-:W-:Y:S02]  /*20a0*/  R2UR UR5, R15 ;  /* 0x000000000f0572ca */ /* 0x000fe400000e0000 */
[----:B------:R-:W1:Y:S01]  /*20b0*/  LDS R27, [R27] ;  /* 0x000000001b1b7984 */ /* 0x000e620000000800 */
[----:B------:R-:W-:-:S05]  /*20c0*/  IADD3 R21, R26, R28, RZ ;  /* 0x0000001c1a157210 */ /* 0x000fca0007ffe0ff */
[----:B0-----:R-:W-:-:S05]  /*20d0*/  IMAD.WIDE R22, R21, 0x4, R22 ;  /* 0x0000000415167825 */ /* 0x001fca00078e0216 */
[----:B------:R0:W5:Y:S01]  /*20e0*/  LDG.E R30, desc[UR4][R22.64] ;  /* 0x00000004161e7981 */ /* 0x000162000c1e1900 */
[----:B------:R-:W-:Y:S01]  /*20f0*/  ULDC UR4, c[0x0][0x260] ;  /* 0x0000980000047ab9 */ /* 0x000fe20000000800 */
[----:B-1----:R-:W-:Y:S05]  /*2100*/  @!P3 BRA `(.L_x_178) ;  /* 0x000000000030b947 */ /* 0x002fea0003800000 */
[----:B------:R-:W-:Y:S01]  /*2110*/  LOP3.LUT R20, R28, 0x1, RZ, 0xc0, !PT ;  /* 0x000000011c147812 */ /* 0x000fe200078ec0ff */
[----:B------:R-:W-:-:S03]  /*2120*/  IMAD.IADD R21, R10, 0x1, R28 ;  /* 0x000000010a157824 */ /* 0x000fc600078e021c */
[----:B------:R-:W-:Y:S01]  /*2130*/  ISETP.NE.U32.AND P4, PT, R20, 0x1, PT ;  /* 0x000000011400780c */ /* 0x000fe20003f85070 */
[----:B------:R-:W-:-:S12]  /*2140*/  IMAD R31, R21, 0x4, R2 ;  /* 0x00000004151f7824 */ /* 0x000fd800078e0202 */
[----:B------:R-:W1:Y:S01]  /*2150*/  @!P4 LDS R29, [R31] ;  /* 0x000000001f1dc984 */ /* 0x000e620000000800 */
[C---:B------:R-:W-:Y:S02]  /*2160*/  @!P4 IADD3 R20, P5, R22.reuse, -0x4, RZ ;  /* 0xfffffffc1614c810 */ /* 0x040fe40007fbe0ff */
[----:B------:R-:W-:Y:S02]  /*2170*/  @P4 IADD3 R20, P6, R22, 0x4, RZ ;  /* 0x0000000416144810 */ /* 0x000fe40007fde0ff */
[----:B------:R-:W-:-:S03]  /*2180*/  @!P4 IADD3.X R21, R23, -0x1, RZ, P5, !PT ;  /* 0xffffffff1715c810 */ /* 0x000fc60002ffe4ff */
[----:B------:R-:W-:Y:S02]  /*2190*/  @P4 IMAD.X R21, RZ, RZ, R23, P6 ;  /* 0x000000ffff154224 */ /* 0x000fe400030e0617 */
[----:B-1----:R-:W-:-:S06]  /*21a0*/  @!P4 FADD R29, -R29, -RZ ;  /* 0x800000ff1d1dc221 */ /* 0x002fcc0000000100 */
[----:B------:R2:W4:Y:S01]  /*21b0*/  @P4 LDS R29, [R31+0x8] ;  /* 0x000008001f1d4984 */ /* 0x0005220000000800 */
[----:B------:R-:W-:Y:S05]  /*21c0*/  BRA `(.L_x_179) ;  /* 0x0000000000347947 */ /* 0x000fea0003800000 */
.L_x_178:
[----:B------:R-:W-:-:S04]  /*21d0*/  IADD3 R20, R7, R28, RZ ;  /* 0x0000001c07147210 */ /* 0x000fc80007ffe0ff */
[----:B------:R-:W-:-:S13]  /*21e0*/  ISETP.GE.AND P4, PT, R20, UR4, PT ;  /* 0x0000000414007c0c */ /* 0x000fda000bf86270 */
[----:B------:R-:W-:-:S04]  /*21f0*/  @P4 IMAD.IADD R21, R9, 0x1, R20 ;  /* 0x0000000109154824 */ /* 0x000fc800078e0214 */
[----:B------:R-:W-:Y:S02]  /*2200*/  @P4 IMAD R32, R21, 0x4, R2 ;  /* 0x0000000415204824 */ /* 0x000fe400078e0202 */
[----:B------:R-:W-:-:S04]  /*2210*/  @!P4 IMAD.IADD R21, R4, 0x1, R20 ;  /* 0x000000010415c824 */ /* 0x000fc800078e0214 */
[----:B------:R-:W1:Y:S01]  /*2220*/  @P4 LDS R32, [R32] ;  /* 0x0000000020204984 */ /* 0x000e620000000800 */
[----:B------:R-:W-:Y:S02]  /*2230*/  @!P4 IMAD R31, R21, 0x4, R2 ;  /* 0x00000004151fc824 */ /* 0x000fe400078e0202 */
[----:B------:R-:W-:-:S04]  /*2240*/  @P4 IMAD.WIDE R20, R12, 0x4, R22 ;  /* 0x000000040c144825 */ /* 0x000fc800078e0216 */
[----:B0-----:R-:W-:-:S04]  /*2250*/  @!P4 IMAD.WIDE R22, R7, 0x4, R22 ;  /* 0x000000040716c825 */ /* 0x001fc800078e0216 */
[----:B------:R-:W-:Y:S01]  /*2260*/  @!P4 IMAD.MOV.U32 R21, RZ, RZ, R23 ;  /* 0x000000ffff15c224 */ /* 0x000fe200078e0017 */
[----:B------:R-:W-:Y:S01]  /*2270*/  @!P4 MOV R20, R22 ;  /* 0x000000160014c202 */ /* 0x000fe20000000f00 */
[----:B-1----:R-:W-:-:S06]  /*2280*/  @P4 FADD R29, -R32, -RZ ;  /* 0x800000ff201d4221 */ /* 0x002fcc0000000100 */
[----:B------:R0:W1:Y:S02]  /*2290*/  @!P4 LDS R29, [R31] ;  /* 0x000000001f1dc984 */ /* 0x0000640000000800 */
.L_x_179:
[----:B------:R-:W-:Y:S01]  /*22a0*/  R2UR UR6, R14 ;  /* 0x000000000e0672ca */ /* 0x000fe200000e0000 */
[----:B0-----:R-:W-:Y:S01]  /*22b0*/  IMAD.MOV.U32 R22, RZ, RZ, R20 ;  /* 0x000000ffff167224 */ /* 0x001fe200078e0014 */
[----:B------:R-:W-:Y:S01]  /*22c0*/  R2UR UR7, R15 ;  /* 0x000000000f0772ca */ /* 0x000fe200000e0000 */
[----:B------:R-:W-:Y:S02]  /*22d0*/  IMAD.MOV.U32 R23, RZ, RZ, R21 ;  /* 0x000000ffff177224 */ /* 0x000fe400078e0015 */
[----:B------:R-:W0:Y:S10]  /*22e0*/  LDC.64 R20, c[0x0][0x238] ;  /* 0x00008e00ff147b82 */ /* 0x000e340000000a00 */
[----:B------:R-:W1:Y:S01]  /*22f0*/  LDG.E R22, desc[UR6][R22.64] ;  /* 0x0000000616167981 */ /* 0x000e62000c1e1900 */
[----:B--2---:R-:W-:Y:S01]  /*2300*/  IMAD.IADD R31, R25, 0x1, R28 ;  /* 0x00000001191f7824 */ /* 0x004fe200078e021c */
[----:B------:R-:W-:-:S04]  /*2310*/  IADD3 R28, R5, R28, RZ ;  /* 0x0000001c051c7210 */ /* 0x000fc80007ffe0ff */
[----:B------:R-:W-:Y:S01]  /*2320*/  ISETP.GE.AND P4, PT, R28, UR4, PT ;  /* 0x000000041c007c0c */ /* 0x000fe2000bf86270 */
[----:B0-----:R-:W-:-:S04]  /*2330*/  IMAD.WIDE R20, R31, 0x4, R20 ;  /* 0x000000041f147825 */ /* 0x001fc800078e0214 */
[----:B-1--4-:R-:W-:-:S04]  /*2340*/  FMUL R29, R22, R29 ;  /* 0x0000001d161d7220 */ /* 0x012fc80000400000 */
[----:B-----5:R-:W-:-:S05]  /*2350*/  FFMA R27, R30, R27, R29 ;  /* 0x0000001b1e1b7223 */ /* 0x020fca000000001d */
[----:B------:R0:W-:Y:S01]  /*2360*/  STG.E desc[UR6][R20.64], R27 ;  /* 0x0000001b14007986 */ /* 0x0001e2000c101906 */
[----:B------:R-:W-:Y:S05]  /*2370*/  @!P4 BRA `(.L_x_180) ;  /* 0xfffffffc003cc947 */ /* 0x000fea000383ffff */
[----:B------:R-:W-:Y:S05]  /*2380*/  BRA `(.L_x_176) ;  /* 0x0000000000387947 */ /* 0x000fea0003800000 */
.L_x_177:
[----:B------:R-:W0:Y:S02]  /*2390*/  S2R R28, SR_TID.X ;  /* 0x00000000001c7919 */ /* 0x000e240000002100 */
.L_x_181:
[----:B--2---:R-:W1:Y:S01]  /*23a0*/  LDC.64 R20, c[0x0][0x218] ;  /* 0x00008600ff147b82 */ /* 0x004e620000000a00 */
[----:B------:R-:W-:Y:S01]  /*23b0*/  R2UR UR4, R14 ;  /* 0x000000000e0472ca */ /* 0x000fe200000e0000 */
[----:B0-----:R-:W-:Y:S01]  /*23c0*/  IMAD.IADD R23, R26, 0x1, R28 ;  /* 0x000000011a177824 */ /* 0x001fe200078e021c */
[----:B------:R-:W-:-:S03]  /*23d0*/  R2UR UR5, R15 ;  /* 0x000000000f0572ca */ /* 0x000fc600000e0000 */
[----:B-1----:R-:W-:Y:S02]  /*23e0*/  IMAD.WIDE R22, R23, 0x4, R20 ;  /* 0x0000000417167825 */ /* 0x002fe400078e0214 */
[----:B------:R-:W0:Y:S08]  /*23f0*/  LDC.64 R20, c[0x0][0x238] ;  /* 0x00008e00ff147b82 */ /* 0x000e300000000a00 */
[----:B------:R-:W2:Y:S01]  /*2400*/  LDG.E R23, desc[UR4][R22.64] ;  /* 0x0000000416177981 */ /* 0x000ea2000c1e1900 */
[----:B------:R-:W-:-:S02]  /*2410*/  IMAD.IADD R29, R25, 0x1, R28 ;  /* 0x00000001191d7824 */ /* 0x000fc400078e021c */
[----:B------:R-:W-:-:S05]  /*2420*/  IMAD.IADD R28, R5, 0x1, R28 ;  /* 0x00000001051c7824 */ /* 0x000fca00078e021c */
[----:B------:R-:W-:Y:S01]  /*2430*/  ISETP.GE.AND P3, PT, R28, R27, PT ;  /* 0x0000001b1c00720c */ /* 0x000fe20003f66270 */
[----:B0-----:R-:W-:-:S05]  /*2440*/  IMAD.WIDE R20, R29, 0x4, R20 ;  /* 0x000000041d147825 */ /* 0x001fca00078e0214 */
[----:B--2---:R2:W-:Y:S07]  /*2450*/  STG.E desc[UR4][R20.64], R23 ;  /* 0x0000001714007986 */ /* 0x0045ee000c101904 */
[----:B------:R-:W-:Y:S05]  /*2460*/  @!P3 BRA `(.L_x_181) ;  /* 0xfffffffc00ccb947 */ /* 0x000fea000383ffff */
.L_x_176:
[----:B------:R-:W-:Y:S05]  /*2470*/  BSYNC B1 ;  /* 0x0000000000017941 */ /* 0x000fea0003800000 */
.L_x_175:
[----:B------:R-:W-:Y:S02]  /*2480*/  ULDC UR4, c[0x0][0x25c] ;  /* 0x0000970000047ab9 */ /* 0x000fe40000000800 */
[----:B------:R-:W-:Y:S01]  /*2490*/  VIADD R19, R19, UR4 ;  /* 0x0000000413137c36 */ /* 0x000fe20008000000 */
[----:B------:R-:W-:-:S04]  /*24a0*/  ULDC UR4, c[0x0][0x268] ;  /* 0x00009a0000047ab9 */ /* 0x000fc80000000800 */
[----:B------:R-:W-:-:S13]  /*24b0*/  ISETP.GE.AND P3, PT, R19, UR4, PT ;  /* 0x0000000413007c0c */ /* 0x000fda000bf66270 */
[----:B------:R-:W-:Y:S05]  /*24c0*/  @!P3 BRA `(.L_x_182) ;  /* 0xfffffff800b0b947 */ /* 0x000fea000383ffff */
.L_x_174:
[----:B---3--:R-:W-:Y:S01]  /*24d0*/  IADD3 R11, R6, R11, RZ ;  /* 0x0000000b060b7210 */ /* 0x008fe20007ffe0ff */
[----:B------:R-:W-:-:S03]  /*24e0*/  ULDC UR4, c[0x0][0x258] ;  /* 0x0000960000047ab9 */ /* 0x000fc60000000800 */
[----:B------:R-:W-:-:S13]  /*24f0*/  ISETP.GE.AND P3, PT, R11, UR4, PT ;  /* 0x000000040b007c0c */ /* 0x000fda000bf66270 */
[----:B------:R-:W-:Y:S05]  /*2500*/  @!P3 BRA `(.L_x_183) ;  /* 0xfffffff80084b947 */ /* 0x000fea000383ffff */
.L_x_173:
[----:B------:R-:W-:Y:S05]  /*2510*/  BSYNC B0 ;  /* 0x0000000000007941 */ /* 0x000fea0003800000 */
.L_x_172:
[----:B------:R-:W-:Y:S01]  /*2520*/  ULDC UR4, c[0x0][0x264] ;  /* 0x0000990000047ab9 */ /* 0x000fe20000000800 */
[----:B------:R-:W-:Y:S01]  /*2530*/  ULDC.64 UR8, c[0x0][0x268] ;  /* 0x00009a0000087ab9 */ /* 0x000fe20000000a00 */
[----:B------:R-:W-:Y:S01]  /*2540*/  BSSY B0, `(.L_x_184) ;  /* 0x0000031000007945 */ /* 0x000fe20003800000 */
[----:B------:R-:W-:-:S04]  /*2550*/  UIADD3 UR4, UR8, UR4, URZ ;  /* 0x0000000408047290 */ /* 0x000fc8000fffe03f */
[----:B------:R-:W-:-:S06]  /*2560*/  UIADD3 UR5, UR4, UR9, URZ ;  /* 0x0000000904057290 */ /* 0x000fcc000fffe03f */
[----:B-1----:R-:W-:Y:S01]  /*2570*/  IMAD R22, R17, UR5, RZ ;  /* 0x0000000511167c24 */ /* 0x002fe2000f8e02ff */
[----:B------:R-:W-:Y:S06]  /*2580*/  @!P0 BRA `(.L_x_185) ;  /* 0x0000000000b08947 */ /* 0x000fec0003800000 */
[----:B------:R-:W1:Y:S01]  /*2590*/  LDC R13, c[0x0][0x4] ;  /* 0x00000100ff0d7b82 */ /* 0x000e620000000800 */
[----:B------:R-:W-:Y:S02]  /*25a0*/  ULDC UR6, c[0x0][0x268] ;  /* 0x00009a0000067ab9 */ /* 0x000fe40000000800 */
[----:B------:R-:W-:-:S13]  /*25b0*/  ISETP.LT.AND P1, PT, RZ, UR6, PT ;  /* 0x00000006ff007c0c */ /* 0x000fda000bf21270 */
[----:B------:R-:W-:Y:S05]  /*25c0*/  @!P1 BRA `(.L_x_185) ;  /* 0x0000000000a09947 */ /* 0x000fea0003800000 */
[----:B------:R-:W0:Y:S01]  /*25d0*/  S2R R2, SR_TID.X ;  /* 0x0000000000027919 */ /* 0x000e220000002100 */
[----:B------:R-:W4:Y:S01]  /*25e0*/  LDC R19, c[0x0][RZ] ;  /* 0x00000000ff137b82 */ /* 0x000f220000000800 */
[----:B------:R-:W-:Y:S01]  /*25f0*/  ULDC.64 UR6, c[0x0][0x260] ;  /* 0x0000980000067ab9 */ /* 0x000fe20000000a00 */
[----:B------:R-:W-:Y:S02]  /*2600*/  IMAD.MOV.U32 R10, RZ, RZ, R0 ;  /* 0x000000ffff0a7224 */ /* 0x000fe400078e0000 */
[----:B------:R-:W-:Y:S02]  /*2610*/  VIADD R25, R22, UR7 ;  /* 0x0000000716197c36 */ /* 0x000fe40008000000 */
[----:B0-2---:R-:W-:-:S07]  /*2620*/  VIADD R20, R2, UR6 ;  /* 0x0000000602147c36 */ /* 0x005fce0008000000 */
.L_x_190:
[----:B------:R-:W-:Y:S01]  /*2630*/  IMAD R3, R17, UR8, RZ ;  /* 0x0000000811037c24 */ /* 0x000fe2000f8e02ff */
[----:B------:R-:W-:Y:S01]  /*2640*/  ULDC UR6, c[0x0][0x268] ;  /* 0x00009a0000067ab9 */ /* 0x000fe20000000800 */
[C---:B------:R-:W-:Y:S01]  /*2650*/  IMAD R16, R10.reuse, UR5, R25 ;  /* 0x000000050a107c24 */ /* 0x040fe2000f8e0219 */
[----:B------:R-:W-:Y:S01]  /*2660*/  HFMA2.MMA R11, -RZ, RZ, 0, 0 ;  /* 0x00000000ff0b7435 */ /* 0x000fe200000001ff */
[----:B------:R-:W-:Y:S01]  /*2670*/  IMAD R18, R10, UR6, R3 ;  /* 0x000000060a127c24 */ /* 0x000fe2000f8e0203 */
[----:B------:R-:W-:Y:S01]  /*2680*/  ULDC UR6, c[0x0][0x258] ;  /* 0x0000960000067ab9 */ /* 0x000fe20000000800 */
[----:B-1----:R-:W-:-:S05]  /*2690*/  IMAD.IADD R10, R13, 0x1, R10 ;  /* 0x000000010d0a7824 */ /* 0x002fca00078e020a */
[----:B--2---:R-:W-:-:S13]  /*26a0*/  ISETP.GE.AND P3, PT, R10, UR6, PT ;  /* 0x000000060a007c0c */ /* 0x004fda000bf66270 */
.L_x_189:
[----:B------:R-:W0:Y:S01]  /*26b0*/  LDC R27, c[0x0][0x25c] ;  /* 0x00009700ff1b7b82 */ /* 0x000e220000000800 */
[----:B------:R-:W-:Y:S01]  /*26c0*/  BSSY B1, `(.L_x_186) ;  /* 0x0000013000017945 */ /* 0x000fe20003800000 */
[----:B0-----:R-:W-:-:S13]  /*26d0*/  ISETP.GE.AND P1, PT, R20, R27, PT ;  /* 0x0000001b1400720c */ /* 0x001fda0003f26270 */
[----:B--2---:R-:W-:Y:S05]  /*26e0*/  @P1 BRA `(.L_x_187) ;  /* 0x0000000000401947 */ /* 0x004fea0003800000 */
[----:B------:R-:W0:Y:S01]  /*26f0*/  LDC.64 R4, c[0x0][0x238] ;  /* 0x00008e00ff047b82 */ /* 0x000e220000000a00 */
[--C-:B------:R-:W-:Y:S02]  /*2700*/  IMAD.IADD R21, R16, 0x1, R11.reuse ;  /* 0x0000000110157824 */ /* 0x100fe400078e020b */
[----:B------:R-:W-:Y:S02]  /*2710*/  IMAD.IADD R23, R18, 0x1, R11 ;  /* 0x0000000112177824 */ /* 0x000fe400078e020b */
[----:B---3--:R-:W-:-:S03]  /*2720*/  IMAD.MOV.U32 R12, RZ, RZ, R20 ;  /* 0x000000ffff0c7224 */ /* 0x008fc600078e0014 */
[----:B------:R-:W1:Y:S04]  /*2730*/  LDC.64 R2, c[0x0][0x218] ;  /* 0x00008600ff027b82 */ /* 0x000e680000000a00 */
.L_x_188:
[----:B------:R-:W-:Y:S01]  /*2740*/  R2UR UR6, R14 ;  /* 0x000000000e0672ca */ /* 0x000fe200000e0000 */
[----:B--2---:R-:W-:Y:S01]  /*2750*/  IMAD.IADD R9, R23, 0x1, R12 ;  /* 0x0000000117097824 */ /* 0x004fe200078e020c */
[----:B------:R-:W-:-:S03]  /*2760*/  R2UR UR7, R15 ;  /* 0x000000000f0772ca */ /* 0x000fc600000e0000 */
[----:B-1----:R-:W-:-:S10]  /*2770*/  IMAD.WIDE R8, R9, 0x4, R2 ;  /* 0x0000000409087825 */ /* 0x002fd400078e0202 */
[----:B------:R-:W2:Y:S01]  /*2780*/  LDG.E R9, desc[UR6][R8.64] ;  /* 0x0000000608097981 */ /* 0x000ea2000c1e1900 */
[----:B------:R-:W-:Y:S01]  /*2790*/  IADD3 R7, R21, R12, RZ ;  /* 0x0000000c15077210 */ /* 0x000fe20007ffe0ff */
[----:B----4-:R-:W-:-:S04]  /*27a0*/  IMAD.IADD R12, R19, 0x1, R12 ;  /* 0x00000001130c7824 */ /* 0x010fc800078e020c */
[----:B0-----:R-:W-:Y:S01]  /*27b0*/  IMAD.WIDE R6, R7, 0x4, R4 ;  /* 0x0000000407067825 */ /* 0x001fe200078e0204 */
[----:B------:R-:W-:-:S04]  /*27c0*/  ISETP.GE.AND P1, PT, R12, R27, PT ;  /* 0x0000001b0c00720c */ /* 0x000fc80003f26270 */
[----:B--2---:R2:W-:Y:S09]  /*27d0*/  STG.E desc[UR6][R6.64], R9 ;  /* 0x0000000906007986 */ /* 0x0045f2000c101906 */
[----:B------:R-:W-:Y:S05]  /*27e0*/  @!P1 BRA `(.L_x_188) ;  /* 0xfffffffc00d49947 */ /* 0x000fea000383ffff */
.L_x_187:
[----:B------:R-:W-:Y:S05]  /*27f0*/  BSYNC B1 ;  /* 0x0000000000017941 */ /* 0x000fea0003800000 */
.L_x_186:
[----:B------:R-:W-:Y:S01]  /*2800*/  IMAD.IADD R11, R11, 0x1, R27 ;  /* 0x000000010b0b7824 */ /* 0x000fe200078e021b */
[----:B------:R-:W-:-:S04]  /*2810*/  ULDC UR6, c[0x0][0x268] ;  /* 0x00009a0000067ab9 */ /* 0x000fc80000000800 */
[----:B------:R-:W-:-:S13]  /*2820*/  ISETP.GE.AND P1, PT, R11, UR6, PT ;  /* 0x000000060b007c0c */ /* 0x000fda000bf26270 */
[----:B------:R-:W-:Y:S05]  /*2830*/  @!P1 BRA `(.L_x_189) ;  /* 0xfffffffc009c9947 */ /* 0x000fea000383ffff */
[----:B------:R-:W-:Y:S05]  /*2840*/  @!P3 BRA `(.L_x_190) ;  /* 0xfffffffc0078b947 */ /* 0x000fea000383ffff */
.L_x_185:
[----:B------:R-:W-:Y:S05]  /*2850*/  BSYNC B0 ;  /* 0x0000000000007941 */ /* 0x000fea0003800000 */
.L_x_184:
[----:B------:R-:W-:Y:S06]  /*2860*/  BAR.SYNC.DEFER_BLOCKING 0x0 ;  /* 0x0000000000007b1d */ /* 0x000fec0000010000 */
[----:B------:R-:W-:Y:S04]  /*2870*/  BSSY B0, `(.L_x_191) ;  /* 0x000002d000007945 */ /* 0x000fe80003800000 */
[----:B------:R-:W-:Y:S05]  /*2880*/  @P2 BRA `(.L_x_192) ;  /* 0x0000000000ac2947 */ /* 0x000fea0003800000 */
[----:B----4-:R-:W4:Y:S01]  /*2890*/  LDC R19, c[0x0][0x4] ;  /* 0x00000100ff137b82 */ /* 0x010f220000000800 */
[----:B------:R-:W-:Y:S01]  /*28a0*/  ULDC UR6, c[0x0][0x26c] ;  /* 0x00009b0000067ab9 */ /* 0x000fe20000000800 */
[----:B------:R-:W-:Y:S01]  /*28b0*/  VIADD R10, R22, UR4 ;  /* 0x00000004160a7c36 */ /* 0x000fe20008000000 */
[----:B------:R-:W-:-:S13]  /*28c0*/  ISETP.LT.AND P1, PT, RZ, UR6, PT ;  /* 0x00000006ff007c0c */ /* 0x000fda000bf21270 */
[----:B------:R-:W-:Y:S05]  /*28d0*/  @!P1 BRA `(.L_x_192) ;  /* 0x0000000000989947 */ /* 0x000fea0003800000 */
[----:B------:R-:W1:Y:S01]  /*28e0*/  S2R R22, SR_TID.X ;  /* 0x0000000000167919 */ /* 0x000e620000002100 */
[----:B0-2---:R-:W0:Y:S01]  /*28f0*/  LDC R21, c[0x0][RZ] ;  /* 0x00000000ff157b82 */ /* 0x005e220000000800 */
[----:B------:R-:W-:Y:S02]  /*2900*/  IMAD R11, R17, UR6, RZ ;  /* 0x00000006110b7c24 */ /* 0x000fe4000f8e02ff */
[----:B---3--:R-:W-:-:S07]  /*2910*/  IMAD.MOV.U32 R12, RZ, RZ, R0 ;  /* 0x000000ffff0c7224 */ /* 0x008fce00078e0000 */
.L_x_197:
[----:B------:R-:W-:Y:S01]  /*2920*/  ULDC UR6, c[0x0][0x26c] ;  /* 0x00009b0000067ab9 */ /* 0x000fe20000000800 */
[C---:B------:R-:W-:Y:S02]  /*2930*/  IMAD R18, R12.reuse, UR5, R10 ;  /* 0x000000050c127c24 */ /* 0x040fe4000f8e020a */
[----:B------:R-:W-:Y:S01]  /*2940*/  IMAD R20, R12, UR6, R11 ;  /* 0x000000060c147c24 */ /* 0x000fe2000f8e020b */
[----:B----4-:R-:W-:Y:S01]  /*2950*/  IADD3 R12, R19, R12, RZ ;  /* 0x0000000c130c7210 */ /* 0x010fe20007ffe0ff */
[----:B------:R-:W-:Y:S01]  /*2960*/  ULDC UR6, c[0x0][0x258] ;  /* 0x0000960000067ab9 */ /* 0x000fe20000000800 */
[----:B-1----:R-:W-:Y:S02]  /*2970*/  IMAD.MOV.U32 R13, RZ, RZ, RZ ;  /* 0x000000ffff0d7224 */ /* 0x002fe400078e00ff */
[----:B---3--:R-:W-:-:S13]  /*2980*/  ISETP.GE.AND P2, PT, R12, UR6, PT ;  /* 0x000000060c007c0c */ /* 0x008fda000bf46270 */
.L_x_196:
[----:B------:R-:W1:Y:S01]  /*2990*/  LDC R27, c[0x0][0x260] ;  /* 0x00009800ff1b7b82 */ /* 0x000e620000000800 */
[----:B------:R-:W-:Y:S01]  /*29a0*/  BSSY B1, `(.L_x_193) ;  /* 0x0000013000017945 */ /* 0x000fe20003800000 */
[----:B-1----:R-:W-:-:S13]  /*29b0*/  ISETP.GE.AND P1, PT, R22, R27, PT ;  /* 0x0000001b1600720c */ /* 0x002fda0003f26270 */
[----:B---3--:R-:W-:Y:S05]  /*29c0*/  @P1 BRA `(.L_x_194) ;  /* 0x0000000000401947 */ /* 0x008fea0003800000 */
[----:B------:R-:W1:Y:S01]  /*29d0*/  LDC.64 R2, c[0x0][0x238] ;  /* 0x00008e00ff027b82 */ /* 0x000e620000000a00 */
[--C-:B------:R-:W-:Y:S02]  /*29e0*/  IMAD.IADD R23, R18, 0x1, R13.reuse ;  /* 0x0000000112177824 */ /* 0x100fe400078e020d */
[----:B------:R-:W-:Y:S02]  /*29f0*/  IMAD.IADD R25, R20, 0x1, R13 ;  /* 0x0000000114197824 */ /* 0x000fe400078e020d */
[----:B------:R-:W-:-:S03]  /*2a00*/  IMAD.MOV.U32 R16, RZ, RZ, R22 ;  /* 0x000000ffff107224 */ /* 0x000fc600078e0016 */
[----:B------:R-:W2:Y:S04]  /*2a10*/  LDC.64 R4, c[0x0][0x220] ;  /* 0x00008800ff047b82 */ /* 0x000ea80000000a00 */
.L_x_195:
[----:B------:R-:W-:Y:S02]  /*2a20*/  R2UR UR6, R14 ;  /* 0x000000000e0672ca */ /* 0x000fe400000e0000 */
[----:B------:R-:W-:Y:S02]  /*2a30*/  R2UR UR7, R15 ;  /* 0x000000000f0772ca */ /* 0x000fe400000e0000 */
[----:B---3--:R-:W-:-:S05]  /*2a40*/  IADD3 R9, R25, R16, RZ ;  /* 0x0000001019097210 */ /* 0x008fca0007ffe0ff */
[----:B--2---:R-:W-:-:S06]  /*2a50*/  IMAD.WIDE R8, R9, 0x4, R4 ;  /* 0x0000000409087825 */ /* 0x004fcc00078e0204 */
[----:B------:R-:W2:Y:S01]  /*2a60*/  LDG.E R9, desc[UR6][R8.64] ;  /* 0x0000000608097981 */ /* 0x000ea2000c1e1900 */
[--C-:B------:R-:W-:Y:S02]  /*2a70*/  IMAD.IADD R7, R23, 0x1, R16.reuse ;  /* 0x0000000117077824 */ /* 0x100fe400078e0210 */
[----:B0-----:R-:W-:Y:S02]  /*2a80*/  IMAD.IADD R16, R21, 0x1, R16 ;  /* 0x0000000115107824 */ /* 0x001fe400078e0210 */
[----:B-1----:R-:W-:-:S03]  /*2a90*/  IMAD.WIDE R6, R7, 0x4, R2 ;  /* 0x0000000407067825 */ /* 0x002fc600078e0202 */
[----:B------:R-:W-:Y:S02]  /*2aa0*/  ISETP.GE.AND P1, PT, R16, R27, PT ;  /* 0x0000001b1000720c */ /* 0x000fe40003f26270 */
[----:B--2---:R3:W-:Y:S11]  /*2ab0*/  STG.E desc[UR6][R6.64], R9 ;  /* 0x0000000906007986 */ /* 0x0047f6000c101906 */
[----:B------:R-:W-:Y:S05]  /*2ac0*/  @!P1 BRA `(.L_x_195) ;  /* 0xfffffffc00d49947 */ /* 0x000fea000383ffff */
.L_x_194:
[----:B------:R-:W-:Y:S05]  /*2ad0*/  BSYNC B1 ;  /* 0x0000000000017941 */ /* 0x000fea0003800000 */
.L_x_193:
[----:B------:R-:W-:Y:S02]  /*2ae0*/  ULDC UR6, c[0x0][0x25c] ;  /* 0x0000970000067ab9 */ /* 0x000fe40000000800 */
[----:B------:R-:W-:Y:S01]  /*2af0*/  VIADD R13, R13, UR6 ;  /* 0x000000060d0d7c36 */ /* 0x000fe20008000000 */
[----:B------:R-:W-:-:S04]  /*2b00*/  ULDC UR6, c[0x0][0x26c] ;  /* 0x00009b0000067ab9 */ /* 0x000fc80000000800 */
[----:B------:R-:W-:-:S13]  /*2b10*/  ISETP.GE.AND P1, PT, R13, UR6, PT ;  /* 0x000000060d007c0c */ /* 0x000fda000bf26270 */
[----:B------:R-:W-:Y:S05]  /*2b20*/  @!P1 BRA `(.L_x_196) ;  /* 0xfffffffc00989947 */ /* 0x000fea000383ffff */
[----:B------:R-:W-:Y:S05]  /*2b30*/  @!P2 BRA `(.L_x_197) ;  /* 0xfffffffc0078a947 */ /* 0x000fea000383ffff */
.L_x_192:
[----:B------:R-:W-:Y:S05]  /*2b40*/  BSYNC B0 ;  /* 0x0000000000007941 */ /* 0x000fea0003800000 */
.L_x_191:
[----:B------:R-:W-:Y:S05]  /*2b50*/  @!P0 EXIT ;  /* 0x000000000000894d */ /* 0x000fea0003800000 */
[----:B------:R-:W-:Y:S02]  /*2b60*/  ULDC UR4, c[0x0][0x26c] ;  /* 0x00009b0000047ab9 */ /* 0x000fe40000000800 */
[----:B------:R-:W-:-:S13]  /*2b70*/  ISETP.LT.AND P0, PT, RZ, UR4, PT ;  /* 0x00000004ff007c0c */ /* 0x000fda000bf01270 */
[----:B------:R-:W-:Y:S05]  /*2b80*/  @!P0 EXIT ;  /* 0x000000000000894d */ /* 0x000fea0003800000 */
[----:B------:R-:W5:Y:S01]  /*2b90*/  S2R R3, SR_TID.X ;  /* 0x0000000000037919 */ /* 0x000f620000002100 */
[----:B------:R-:W0:Y:S01]  /*2ba0*/  LDC R4, c[0x0][0x268] ;  /* 0x00009a00ff047b82 */ /* 0x000e220000000800 */
[----:B------:R-:W-:-:S07]  /*2bb0*/  ULDC UR5, c[0x0][0x260] ;  /* 0x0000980000057ab9 */ /* 0x000fce0000000800 */
[----:B------:R-:W0:Y:S01]  /*2bc0*/  LDC R11, c[0x0][0x264] ;  /* 0x00009900ff0b7b82 */ /* 0x000e220000000800 */
[----:B-----5:R-:W-:Y:S01]  /*2bd0*/  VIADD R25, R3, UR5 ;  /* 0x0000000503197c36 */ /* 0x020fe20008000000 */
[C-C-:B0-----:R-:W-:Y:S02]  /*2be0*/  IADD3 R2, R11.reuse, R3, R4.reuse ;  /* 0x000000030b027210 */ /* 0x141fe40007ffe004 */
[----:B------:R-:W-:Y:S01]  /*2bf0*/  IADD3 R11, R11, UR4, R4 ;  /* 0x000000040b0b7c10 */ /* 0x000fe2000fffe004 */
[----:B------:R-:W-:Y:S01]  /*2c00*/  ULDC UR4, c[0x0][0x4] ;  /* 0x0000010000047ab9 */ /* 0x000fe20000000800 */
[----:B------:R-:W-:Y:S01]  /*2c10*/  IADD3 R10, R2, UR5, RZ ;  /* 0x00000005020a7c10 */ /* 0x000fe2000fffe0ff */
[----:B------:R-:W-:-:S06]  /*2c20*/  ULDC UR5, c[0x0][0x0] ;  /* 0x0000000000057ab9 */ /* 0x000fcc0000000800 */
.L_x_202:
[----:B------:R-:W-:Y:S01]  /*2c30*/  IMAD.IADD R2, R17, 0x1, R0 ;  /* 0x0000000111027824 */ /* 0x000fe200078e0200 */
[----:B------:R-:W-:Y:S01]  /*2c40*/  ULDC UR6, c[0x0][0x26c] ;  /* 0x00009b0000067ab9 */ /* 0x000fe20000000800 */
[----:B---3--:R-:W-:Y:S02]  /*2c50*/  IMAD.MOV.U32 R12, RZ, RZ, RZ ;  /* 0x000000ffff0c7224 */ /* 0x008fe400078e00ff */
[----:B--2---:R-:W-:Y:S02]  /*2c60*/  IMAD R21, R2, UR6, R25 ;  /* 0x0000000602157c24 */ /* 0x004fe4000f8e0219 */
[----:B------:R-:W-:-:S07]  /*2c70*/  IMAD R23, R11, R2, R10 ;  /* 0x000000020b177224 */ /* 0x000fce00078e020a */
.L_x_201:
[----:B------:R-:W0:Y:S01]  /*2c80*/  LDC R27, c[0x0][0x25c] ;  /* 0x00009700ff1b7b82 */ /* 0x000e220000000800 */
[----:B------:R-:W-:Y:S01]  /*2c90*/  BSSY B0, `(.L_x_198) ;  /* 0x0000013000007945 */ /* 0x000fe20003800000 */
[----:B0-----:R-:W-:-:S13]  /*2ca0*/  ISETP.GE.AND P0, PT, R25, R27, PT ;  /* 0x0000001b1900720c */ /* 0x001fda0003f06270 */
[----:B--2---:R-:W-:Y:S05]  /*2cb0*/  @P0 BRA `(.L_x_199) ;  /* 0x0000000000400947 */ /* 0x004fea0003800000 */
[----:B------:R-:W0:Y:S01]  /*2cc0*/  LDC.64 R8, c[0x0][0x238] ;  /* 0x00008e00ff087b82 */ /* 0x000e220000000a00 */
[----:B-1----:R-:W-:Y:S01]  /*2cd0*/  IMAD.IADD R13, R21, 0x1, R12 ;  /* 0x00000001150d7824 */ /* 0x002fe200078e020c */
[----:B----4-:R-:W-:Y:S01]  /*2ce0*/  IADD3 R19, R23, R12, RZ ;  /* 0x0000000c17137210 */ /* 0x010fe20007ffe0ff */
[----:B------:R-:W-:-:S05]  /*2cf0*/  IMAD.MOV.U32 R16, RZ, RZ, R25 ;  /* 0x000000ffff107224 */ /* 0x000fca00078e0019 */
[----:B------:R-:W1:Y:S02]  /*2d00*/  LDC.64 R6, c[0x0][0x220] ;  /* 0x00008800ff067b82 */ /* 0x000e640000000a00 */
.L_x_200:
[----:B------:R-:W-:Y:S01]  /*2d10*/  R2UR UR6, R14 ;  /* 0x000000000e0672ca */ /* 0x000fe200000e0000 */
[----:B-12---:R-:W-:Y:S01]  /*2d20*/  IMAD.WIDE R2, R13, 0x4, R6 ;  /* 0x000000040d027825 */ /* 0x006fe200078e0206 */
[----:B------:R-:W-:-:S13]  /*2d30*/  R2UR UR7, R15 ;  /* 0x000000000f0772ca */ /* 0x000fda00000e0000 */
[----:B------:R-:W2:Y:S01]  /*2d40*/  LDG.E R3, desc[UR6][R2.64] ;  /* 0x0000000602037981 */ /* 0x000ea2000c1e1900 */
[----:B------:R-:W-:Y:S02]  /*2d50*/  VIADD R16, R16, UR5 ;  /* 0x0000000510107c36 */ /* 0x000fe40008000000 */
[C---:B0-----:R-:W-:Y:S01]  /*2d60*/  IMAD.WIDE R4, R19.reuse, 0x4, R8 ;  /* 0x0000000413047825 */ /* 0x041fe200078e0208 */
[----:B------:R-:W-:Y:S02]  /*2d70*/  IADD3 R19, R19, UR5, RZ ;  /* 0x0000000513137c10 */ /* 0x000fe4000fffe0ff */
[----:B------:R-:W-:Y:S01]  /*2d80*/  ISETP.GE.AND P0, PT, R16, R27, PT ;  /* 0x0000001b1000720c */ /* 0x000fe20003f06270 */
[----:B------:R-:W-:Y:S01]  /*2d90*/  VIADD R13, R13, UR5 ;  /* 0x000000050d0d7c36 */ /* 0x000fe20008000000 */
[----:B--2---:R2:W-:Y:S11]  /*2da0*/  STG.E desc[UR6][R4.64], R3 ;  /* 0x0000000304007986 */ /* 0x0045f6000c101906 */
[----:B------:R-:W-:Y:S05]  /*2db0*/  @!P0 BRA `(.L_x_200) ;  /* 0xfffffffc00d48947 */ /* 0x000fea000383ffff */
.L_x_199:
[----:B------:R-:W-:Y:S05]  /*2dc0*/  BSYNC B0 ;  /* 0x0000000000007941 */ /* 0x000fea0003800000 */
.L_x_198:
        /* <DEDUP_REMOVED lines=9> */
.L_x_203:
        /* <DEDUP_REMOVED lines=10> */
.L_x_590:


//--------------------- .text._ZN18transformer_engine29fused_qkv_rope_forward_kernelI13__nv_bfloat16EEvPKT_PKfS6_PKiPS2_S9_S9_15NVTE_QKV_Formatbiiiiiiiiii --------------------------
	.section	.text._ZN18transformer_engine29fused_qkv_rope_forward_kernelI13__nv_bfloat16EEvPKT_PKfS6_PKiPS2_S9_S9_15NVTE_QKV_Formatbiiiiiiiiii,"ax",@progbits
	.align	128
        .global         _ZN18transformer_engine29fused_qkv_rope_forward_kernelI13__nv_bfloat16EEvPKT_PKfS6_PKiPS2_S9_S9_15NVTE_QKV_Formatbiiiiiiiiii
        .type           _ZN18transformer_engine29fused_qkv_rope_forward_kernelI13__nv_bfloat16EEvPKT_PKfS6_PKiPS2_S9_S9_15NVTE_QKV_Formatbiiiiiiiiii,@function
        .size           _ZN18transformer_engine29fused_qkv_rope_forward_kernelI13__nv_bfloat16EEvPKT_PKfS6_PKiPS2_S9_S9_15NVTE_QKV_Formatbiiiiiiiiii,(.L_x_591 - _ZN18transformer_engine29fused_qkv_rope_forward_kernelI13__nv_bfloat16EEvPKT_PKfS6_PKiPS2_S9_S9_15NVTE_QKV_Formatbiiiiiiiiii)
        .other          _ZN18transformer_engine29fused_qkv_rope_forward_kernelI13__nv_bfloat16EEvPKT_PKfS6_PKiPS2_S9_S9_15NVTE_QKV_Formatbiiiiiiiiii,@"STO_CUDA_ENTRY STV_DEFAULT"
_ZN18transformer_engine29fused_qkv_rope_forward_kernelI13__nv_bfloat16EEvPKT_PKfS6_PKiPS2_S9_S9_15NVTE_QKV_Formatbiiiiiiiiii:
.text._ZN18transformer_engine29fused_qkv_rope_forward_kernelI13__nv_bfloat16EEvPKT_PKfS6_PKiPS2_S9_S9_15NVTE_QKV_Formatbiiiiiiiiii:
[----:B------:R-:W0:Y:S08]  /*0000*/  LDC R1, c[0x0][0x28] ;  /* 0x00000a00ff017b82 */ /* 0x000e300000000800 */
[----:B------:R-:W1:Y:S01]  /*0010*/  LDC R0, c[0x0][0x248] ;  /* 0x00009200ff007b82 */ /* 0x000e620000000800 */
[----:B------:R-:W2:Y:S01]  /*0020*/  S2R R3, SR_CTAID.Y ;  /* 0x0000000000037919 */ /* 0x000ea20000002600 */
[----:B------:R-:W-:Y:S01]  /*0030*/  ULDC UR4, c[0x0][0x26c] ;  /* 0x00009b0000047ab9 */ /* 0x000fe20000000800 */
[----:B------:R-:W-:Y:S01]  /*0040*/  ULDC.64 UR38, c[0x0][0x270] ;  /* 0x00009c0000267ab9 */ /* 0x000fe20000000a00 */
[----:B------:R-:W-:Y:S01]  /*0050*/  ULDC.64 UR36, c[0x0][0x208] ;  /* 0x0000820000247ab9 */ /* 0x000fe20000000a00 */
[----:B------:R-:W-:Y:S01]  /*0060*/  UIADD3 UR38, UR38, UR4, URZ ;  /* 0x0000000426267290 */ /* 0x000fe2000fffe03f */
[----:B0-----:R-:W-:-:S02]  /*0070*/  VIADD R1, R1, 0xffffffe0 ;  /* 0xffffffe001017836 */ /* 0x001fc40000000000 */
[----:B------:R-:W0:Y:S01]  /*0080*/  LDC R6, c[0x0][0x250] ;  /* 0x00009400ff067b82 */ /* 0x000e220000000800 */
[----:B------:R-:W-:Y:S01]  /*0090*/  ULDC UR4, c[0x0][0x260] ;  /* 0x0000980000047ab9 */ /* 0x000fe20000000800 */
[----:B------:R-:W-:-:S06]  /*00a0*/  UIADD3 UR39, UR38, UR39, URZ ;  /* 0x0000002726277290 */ /* 0x000fcc000fffe03f */
[----:B------:R-:W2:Y:S08]  /*00b0*/  S2UR UR40, SR_CTAID.X ;  /* 0x00000000002879c3 */ /* 0x000eb00000002500 */
[----:B------:R-:W2:Y:S01]  /*00c0*/  LDC.64 R4, c[0x0][0x258] ;  /* 0x00009600ff047b82 */ /* 0x000ea20000000a00 */
[----:B-1----:R-:W-:Y:S02]  /*00d0*/  ISETP.NE.AND P0, PT, R0, RZ, PT ;  /* 0x000000ff0000720c */ /* 0x002fe40003f05270 */
[----:B0-----:R-:W-:Y:S01]  /*00e0*/  ISETP.GT.AND P1, PT, R6, 0x1, PT ;  /* 0x000000010600780c */ /* 0x001fe20003f24270 */
[----:B--2---:R-:W-:-:S10]  /*00f0*/  IMAD R2, R5, UR40, R3 ;  /* 0x0000002805027c24 */ /* 0x004fd4000f8e0203 */
[----:B------:R-:W-:-:S04]  /*0100*/  @P0 IMAD R2, R3, R4, UR40 ;  /* 0x0000002803020e24 */ /* 0x000fc8000f8e0204 */
[----:B------:R-:W-:Y:S01]  /*0110*/  IMAD R2, R2, UR4, RZ ;  /* 0x0000000402027c24 */ /* 0x000fe2000f8e02ff */
[----:B------:R-:W-:Y:S06]  /*0120*/  @P1 BRA `(.L_x_204) ;  /* 0x0000000000281947 */ /* 0x000fec0003800000 */
[----:B------:R-:W-:Y:S01]  /*0130*/  ULDC.64 UR4, c[0x0][0x228] ;  /* 0x00008a0000047ab9 */ /* 0x000fe20000000a00 */
[----:B------:R-:W-:Y:S01]  /*0140*/  IMAD.MOV.U32 R5, RZ, RZ, RZ ;  /* 0x000000ffff057224 */ /* 0x000fe200078e00ff */
[----:B------:R-:W-:-:S04]  /*0150*/  ISETP.NE.U32.AND P0, PT, RZ, UR4, PT ;  /* 0x00000004ff007c0c */ /* 0x000fc8000bf05070 */
[----:B------:R-:W-:-:S13]  /*0160*/  ISETP.NE.AND.EX P0, PT, RZ, UR5, PT, P0 ;  /* 0x00000005ff007c0c */ /* 0x000fda000bf05300 */
[----:B------:R-:W-:Y:S05]  /*0170*/  @!P0 BRA `(.L_x_205) ;  /* 0x00000000000c8947 */ /* 0x000fea0003800000 */
[----:B------:R-:W0:Y:S02]  /*0180*/  LDC.64 R4, c[0x0][0x228] ;  /* 0x00008a00ff047b82 */ /* 0x000e240000000a00 */
[----:B0-----:R-:W-:-:S06]  /*0190*/  IMAD.WIDE R4, R3, 0x4, R4 ;  /* 0x0000000403047825 */ /* 0x001fcc00078e0204 */
[----:B------:R0:W5:Y:S02]  /*01a0*/  LDG.E R5, desc[UR36][R4.64] ;  /* 0x0000002404057981 */ /* 0x000164000c1e1900 */
.L_x_205:
[----:B-----5:R-:W-:Y:S01]  /*01b0*/  VIADD R5, R5, UR40 ;  /* 0x0000002805057c36 */ /* 0x020fe20008000000 */
[----:B------:R-:W-:Y:S06]  /*01c0*/  BRA `(.L_x_206) ;  /* 0x0000000000907947 */ /* 0x000fec0003800000 */
.L_x_204:
[----:B------:R-:W-:-:S04]  /*01d0*/  LOP3.LUT R0, R4, 0x1, RZ, 0xc0, !PT ;  /* 0x0000000104007812 */ /* 0x000fc800078ec0ff */
[----:B------:R-:W-:-:S13]  /*01e0*/  ISETP.NE.U32.AND P0, PT, R0, 0x1, PT ;  /* 0x000000010000780c */ /* 0x000fda0003f05070 */
[----:B------:R-:W-:Y:S05]  /*01f0*/  @P0 BRA `(.L_x_207) ;  /* 0x0000000000400947 */ /* 0x000fea0003800000 */
[----:B------:R-:W-:Y:S01]  /*0200*/  MOV R14, 0x0 ;  /* 0x00000000000e7802 */ /* 0x000fe20000000f00 */
[----:B------:R-:W-:Y:S01]  /*0210*/  ULDC.64 UR4, c[0x4][0x68] ;  /* 0x01001a0000047ab9 */ /* 0x000fe20000000a00 */
[----:B------:R-:W-:Y:S01]  /*0220*/  ULDC.64 UR6, c[0x4][0x48] ;  /* 0x0100120000067ab9 */ /* 0x000fe20000000a00 */
[----:B------:R-:W-:Y:S01]  /*0230*/  MOV R4, UR4 ;  /* 0x0000000400047c02 */ /* 0x000fe20008000f00 */
[----:B------:R-:W-:Y:S01]  /*0240*/  IMAD.U32 R5, RZ, RZ, UR5 ;  /* 0x00000005ff057e24 */ /* 0x000fe2000f8e00ff */
[----:B------:R-:W-:Y:S01]  /*0250*/  ULDC.64 UR4, c[0x4][0x70] ;  /* 0x01001c0000047ab9 */ /* 0x000fe20000000a00 */
[----:B------:R-:W0:Y:S01]  /*0260*/  LDC.64 R14, c[0x4][R14] ;  /* 0x010000000e0e7b82 */ /* 0x000e220000000a00 */
[----:B------:R-:W-:Y:S01]  /*0270*/  HFMA2.MMA R13, -RZ, RZ, 0, 0 ;  /* 0x00000000ff0d7435 */ /* 0x000fe200000001ff */
[----:B------:R-:W-:Y:S01]  /*0280*/  IMAD.U32 R6, RZ, RZ, UR4 ;  /* 0x00000004ff067e24 */ /* 0x000fe2000f8e00ff */
[----:B------:R-:W-:Y:S01]  /*0290*/  MOV R10, UR6 ;  /* 0x00000006000a7c02 */ /* 0x000fe20008000f00 */
[----:B------:R-:W-:-:S02]  /*02a0*/  IMAD.U32 R7, RZ, RZ, UR5 ;  /* 0x00000005ff077e24 */ /* 0x000fc4000f8e00ff */
[----:B------:R-:W-:Y:S02]  /*02b0*/  IMAD.U32 R11, RZ, RZ, UR7 ;  /* 0x00000007ff0b7e24 */ /* 0x000fe4000f8e00ff */
[----:B------:R-:W-:Y:S02]  /*02c0*/  IMAD.MOV.U32 R8, RZ, RZ, 0x18c ;  /* 0x0000018cff087424 */ /* 0x000fe400078e00ff */
[----:B------:R-:W-:-:S07]  /*02d0*/  IMAD.MOV.U32 R12, RZ, RZ, 0x1 ;  /* 0x00000001ff0c7424 */ /* 0x000fce00078e00ff */
[----:B------:R-:W-:-:S07]  /*02e0*/  LEPC R20, `(.L_x_207) ;  /* 0x000000001014794e */ /* 0x000fce0000000000 */
[----:B0-----:R-:W-:Y:S05]  /*02f0*/  CALL.ABS.NOINC R14 ;  /* 0x000000000e007343 */ /* 0x001fea0003c00000 */
.L_x_207:
[----:B------:R-:W0:Y:S02]  /*0300*/  LDC R5, c[0x0][0x258] ;  /* 0x00009600ff057b82 */ /* 0x000e240000000800 */
[----:B0-----:R-:W-:-:S04]  /*0310*/  LEA.HI R0, R5, R5, RZ, 0x1 ;  /* 0x0000000505007211 */ /* 0x001fc800078f08ff */
[----:B------:R-:W-:-:S04]  /*0320*/  SHF.R.S32.HI R0, RZ, 0x1, R0 ;  /* 0x00000001ff007819 */ /* 0x000fc80000011400 */
[----:B------:R-:W-:-:S13]  /*0330*/  ISETP.LE.AND P0, PT, R0, UR40, PT ;  /* 0x0000002800007c0c */ /* 0x000fda000bf03270 */
[----:B------:R-:W-:Y:S05]  /*0340*/  @!P0 BRA `(.L_x_208) ;  /* 0x0000000000208947 */ /* 0x000fea0003800000 */
[----:B------:R-:W0:Y:S02]  /*0350*/  LDC.64 R6, c[0x0][0x250] ;  /* 0x00009400ff067b82 */ /* 0x000e240000000a00 */
[----:B0-----:R-:W-:-:S04]  /*0360*/  VIADD R3, R7, 0x1 ;  /* 0x0000000107037836 */ /* 0x001fc80000000000 */
[----:B------:R-:W-:Y:S02]  /*0370*/  IMAD R3, R3, R5, RZ ;  /* 0x0000000503037224 */ /* 0x000fe400078e02ff */
[----:B------:R-:W-:-:S03]  /*0380*/  IMAD R5, R5, R6, UR40 ;  /* 0x0000002805057e24 */ /* 0x000fc6000f8e0206 */
[----:B------:R-:W-:-:S04]  /*0390*/  LEA.HI R3, R3, R3, RZ, 0x1 ;  /* 0x0000000303037211 */ /* 0x000fc800078f08ff */
[----:B------:R-:W-:-:S04]  /*03a0*/  SHF.R.S32.HI R3, RZ, 0x1, R3 ;  /* 0x00000001ff037819 */ /* 0x000fc80000011403 */
[----:B------:R-:W-:Y:S01]  /*03b0*/  IADD3 R5, -R3, R5, -R0 ;  /* 0x0000000503057210 */ /* 0x000fe20007ffe900 */
[----:B------:R-:W-:Y:S06]  /*03c0*/  BRA `(.L_x_206) ;  /* 0x0000000000107947 */ /* 0x000fec0003800000 */
.L_x_208:
[----:B------:R-:W-:Y:S02]  /*03d0*/  ULDC UR4, c[0x0][0x254] ;  /* 0x0000950000047ab9 */ /* 0x000fe40000000800 */
[----:B------:R-:W-:-:S05]  /*03e0*/  IMAD R0, R5, UR4, RZ ;  /* 0x0000000405007c24 */ /* 0x000fca000f8e02ff */
[----:B------:R-:W-:-:S04]  /*03f0*/  LEA.HI R0, R0, R0, RZ, 0x1 ;  /* 0x0000000000007211 */ /* 0x000fc800078f08ff */
[----:B------:R-:W-:-:S07]  /*0400*/  LEA.HI.SX32 R5, R0, UR40, 0x1f ;  /* 0x0000002800057c11 */ /* 0x000fce000f8ffaff */
.L_x_206:
[----:B------:R-:W-:Y:S02]  /*0410*/  ULDC.64 UR4, c[0x0][0x218] ;  /* 0x0000860000047ab9 */ /* 0x000fe40000000a00 */
        /* <DEDUP_REMOVED lines=12> */
.L_x_215:
[----:B------:R-:W1:Y:S08]  /*04e0*/  LDC R13, c[0x0][0x268] ;  /* 0x00009a00ff0d7b82 */ /* 0x000e700000000800 */
[----:B------:R-:W2:Y:S01]  /*04f0*/  LDC.64 R6, c[0x0][0x218] ;  /* 0x00008600ff067b82 */ /* 0x000ea20000000a00 */
[----:B-1----:R-:W-:-:S04]  /*0500*/  IMAD R3, R5, R13, R10 ;  /* 0x0000000d05037224 */ /* 0x002fc800078e020a */
[----:B--2---:R-:W-:-:S05]  /*0510*/  IMAD.WIDE R6, R3, 0x4, R6 ;  /* 0x0000000403067825 */ /* 0x004fca00078e0206 */
[----:B------:R-:W2:Y:S01]  /*0520*/  LDG.E R12, desc[UR36][R6.64] ;  /* 0x00000024060c7981 */ /* 0x000ea2000c1e1900 */
[----:B------:R-:W-:Y:S01]  /*0530*/  BSSY B0, `(.L_x_210) ;  /* 0x000004a000007945 */ /* 0x000fe20003800000 */
[C---:B--2---:R-:W-:Y:S01]  /*0540*/  FMUL R3, R12.reuse, 0.63661974668502807617 ;  /* 0x3f22f9830c037820 */ /* 0x044fe20000400000 */
[----:B------:R-:W-:-:S05]  /*0550*/  FSETP.GE.AND P1, PT, |R12|, 105615, PT ;  /* 0x47ce47800c00780b */ /* 0x000fca0003f26200 */
[----:B------:R-:W1:Y:S02]  /*0560*/  F2I.NTZ R3, R3 ;  /* 0x0000000300037305 */ /* 0x000e640000203100 */
[----:B-1----:R-:W-:-:S05]  /*0570*/  I2FP.F32.S32 R9, R3 ;  /* 0x0000000300097245 */ /* 0x002fca0000201400 */
[----:B------:R-:W-:-:S04]  /*0580*/  FFMA R0, R9, -1.5707962512969970703, R12 ;  /* 0xbfc90fda09007823 */ /* 0x000fc8000000000c */
[----:B------:R-:W-:-:S04]  /*0590*/  FFMA R0, R9, -7.5497894158615963534e-08, R0 ;  /* 0xb3a2216809007823 */ /* 0x000fc80000000000 */
[----:B------:R-:W-:Y:S01]  /*05a0*/  FFMA R0, R9, -5.3903029534742383927e-15, R0 ;  /* 0xa7c234c509007823 */ /* 0x000fe20000000000 */
[----:B------:R-:W-:Y:S06]  /*05b0*/  @!P1 BRA `(.L_x_211) ;  /* 0x0000000400049947 */ /* 0x000fec0003800000 */
[----:B------:R-:W-:-:S13]  /*05c0*/  FSETP.NEU.AND P1, PT, |R12|, +INF , PT ;  /* 0x7f8000000c00780b */ /* 0x000fda0003f2d200 */
[----:B------:R-:W-:Y:S05]  /*05d0*/  @!P1 BRA `(.L_x_212) ;  /* 0x0000000000f49947 */ /* 0x000fea0003800000 */
[----:B------:R-:W-:Y:S01]  /*05e0*/  SHF.R.U32.HI R0, RZ, 0x17, R12 ;  /* 0x00000017ff007819 */ /* 0x000fe2000001160c */
[----:B0-----:R-:W-:Y:S01]  /*05f0*/  IMAD.SHL.U32 R4, R12, 0x100, RZ ;  /* 0x000001000c047824 */ /* 0x001fe200078e00ff */
[----:B------:R-:W-:Y:S01]  /*0600*/  BSSY B1, `(.L_x_213) ;  /* 0x0000017000017945 */ /* 0x000fe20003800000 */
[----:B------:R-:W-:Y:S01]  /*0610*/  IMAD.MOV.U32 R17, RZ, RZ, RZ ;  /* 0x000000ffff117224 */ /* 0x000fe200078e00ff */
[----:B------:R-:W-:Y:S01]  /*0620*/  LOP3.LUT R3, R0, 0xff, RZ, 0xc0, !PT ;  /* 0x000000ff00037812 */ /* 0x000fe200078ec0ff */
[----:B------:R-:W-:Y:S01]  /*0630*/  IMAD.MOV.U32 R0, RZ, RZ, RZ ;  /* 0x000000ffff007224 */ /* 0x000fe200078e00ff */
[----:B------:R-:W-:Y:S02]  /*0640*/  CS2R R6, SRZ ;  /* 0x0000000000067805 */ /* 0x000fe4000001ff00 */
[----:B------:R-:W-:Y:S02]  /*0650*/  LOP3.LUT R19, R4, 0x80000000, RZ, 0xfc, !PT ;  /* 0x8000000004137812 */ /* 0x000fe400078efcff */
[----:B------:R-:W-:-:S04]  /*0660*/  IADD3 R16, R3, -0x80, RZ ;  /* 0xffffff8003107810 */ /* 0x000fc80007ffe0ff */
[----:B------:R-:W-:-:S07]  /*0670*/  SHF.R.U32.HI R18, RZ, 0x5, R16 ;  /* 0x00000005ff127819 */ /* 0x000fce0000011610 */
.L_x_214:
[C---:B0-----:R-:W-:Y:S01]  /*0680*/  IMAD.SHL.U32 R4, R6.reuse, 0x4, RZ ;  /* 0x0000000406047824 */ /* 0x041fe200078e00ff */
[----:B------:R-:W-:Y:S01]  /*0690*/  ULDC.64 UR4, c[0x4][0x78] ;  /* 0x01001e0000047ab9 */ /* 0x000fe20000000a00 */
[----:B------:R-:W-:-:S03]  /*06a0*/  SHF.L.U64.HI R3, R6, 0x2, R7 ;  /* 0x0000000206037819 */ /* 0x000fc60000010207 */
        /* <DEDUP_REMOVED lines=13> */
.L_x_213:
[----:B------:R-:W-:Y:S01]  /*0780*/  LOP3.LUT P1, R9, R16, 0x1f, RZ, 0xc0, !PT ;  /* 0x0000001f10097812 */ /* 0x000fe2000782c0ff */
[----:B------:R1:W-:Y:S01]  /*0790*/  STL [R1+0x18], R0 ;  /* 0x0000180001007387 */ /* 0x0003e20000100800 */
[C---:B------:R-:W-:Y:S02]  /*07a0*/  IADD3 R6, -R18.reuse, 0x4, RZ ;  /* 0x0000000412067810 */ /* 0x040fe40007ffe1ff */
[----:B0-----:R-:W-:-:S05]  /*07b0*/  IADD3 R4, -R18, 0x6, RZ ;  /* 0x0000000612047810 */ /* 0x001fca0007ffe1ff */
        /* <DEDUP_REMOVED lines=9> */
[----:B---3--:R-:W-:Y:S02]  /*0850*/  @P1 SHF.R.U32.HI R8, RZ, R7, R6 ;  /* 0x00000007ff081219 */ /* 0x008fe40000011606 */
[-C--:B--2---:R-:W-:Y:S02]  /*0860*/  @P1 SHF.L.U32 R6, R3, R9.reuse, RZ ;  /* 0x0000000903061219 */ /* 0x084fe400000006ff */
[----:B----4-:R-:W-:Y:S02]  /*0870*/  @P1 SHF.L.U32 R9, R4, R9, RZ ;  /* 0x0000000904091219 */ /* 0x010fe400000006ff */
[----:B------:R-:W-:-:S03]  /*0880*/  @P1 SHF.R.U32.HI R7, RZ, R7, R4 ;  /* 0x00000007ff071219 */ /* 0x000fc60000011604 */
[----:B------:R-:W-:Y:S01]  /*0890*/  @P1 IMAD.IADD R4, R8, 0x1, R9 ;  /* 0x0000000108041824 */ /* 0x000fe200078e0209 */
[----:B------:R-:W-:-:S04]  /*08a0*/  @P1 IADD3 R3, R7, R6, RZ ;  /* 0x0000000607031210 */ /* 0x000fc80007ffe0ff */
[----:B------:R-:W-:-:S04]  /*08b0*/  SHF.L.U32.HI R9, R4, 0x2, R3 ;  /* 0x0000000204097819 */ /* 0x000fc80000010603 */
[----:B-1----:R-:W-:-:S04]  /*08c0*/  SHF.R.U32.HI R0, RZ, 0x1f, R9 ;  /* 0x0000001fff007819 */ /* 0x002fc80000011609 */
[----:B------:R-:W-:Y:S01]  /*08d0*/  ISETP.NE.AND P1, PT, R0, RZ, PT ;  /* 0x000000ff0000720c */ /* 0x000fe20003f25270 */
[----:B------:R-:W-:-:S12]  /*08e0*/  IMAD.SHL.U32 R8, R4, 0x4, RZ ;  /* 0x0000000404087824 */ /* 0x000fd800078e00ff */
[----:B------:R-:W-:Y:S02]  /*08f0*/  @P1 LOP3.LUT R9, RZ, R9, RZ, 0x33, !PT ;  /* 0x00000009ff091212 */ /* 0x000fe400078e33ff */
[----:B------:R-:W-:-:S04]  /*0900*/  @P1 LOP3.LUT R8, RZ, R8, RZ, 0x33, !PT ;  /* 0x00000008ff081212 */ /* 0x000fc800078e33ff */
[----:B------:R-:W0:Y:S01]  /*0910*/  I2F.F64.S64 R6, R8 ;  /* 0x0000000800067312 */ /* 0x000e220000301c00 */
[----:B------:R-:W-:Y:S01]  /*0920*/  LEA.HI R3, R3, R0, RZ, 0x2 ;  /* 0x0000000003037211 */ /* 0x000fe200078f10ff */
[----:B0-----:R-:W-:Y:S01]  /*0930*/  DMUL R6, R6, UR4 ;  /* 0x0000000406067c28 */ /* 0x001fe20008000000 */
[----:B------:R-:W-:-:S09]  /*0940*/  @P1 LOP3.LUT R12, R12, 0x80000000, RZ, 0x3c, !PT ;  /* 0x800000000c0c1812 */ /* 0x000fd200078e3cff */
[----:B------:R-:W0:Y:S01]  /*0950*/  F2F.F32.F64 R6, R6 ;  /* 0x0000000600067310 */ /* 0x000e220000301000 */
[----:B------:R-:W-:Y:S01]  /*0960*/  IMAD.MOV R0, RZ, RZ, -R3 ;  /* 0x000000ffff007224 */ /* 0x000fe200078e0a03 */
[----:B------:R-:W-:-:S04]  /*0970*/  ISETP.NE.AND P1, PT, R12, RZ, PT ;  /* 0x000000ff0c00720c */ /* 0x000fc80003f25270 */
[----:B------:R-:W-:Y:S02]  /*0980*/  @P2 MOV R3, R0 ;  /* 0x0000000000032202 */ /* 0x000fe40000000f00 */
[----:B0-----:R-:W-:Y:S01]  /*0990*/  FSEL R0, R6, -R6, !P1 ;  /* 0x8000000606007208 */ /* 0x001fe20004800000 */
[----:B------:R-:W-:Y:S06]  /*09a0*/  BRA `(.L_x_211) ;  /* 0x0000000000087947 */ /* 0x000fec0003800000 */
.L_x_212:
[----:B------:R-:W-:Y:S01]  /*09b0*/  FMUL R0, RZ, R12 ;  /* 0x0000000cff007220 */ /* 0x000fe20000400000 */
[----:B------:R-:W-:-:S07]  /*09c0*/  IMAD.MOV.U32 R3, RZ, RZ, RZ ;  /* 0x000000ffff037224 */ /* 0x000fce00078e00ff */
.L_x_211:
[----:B------:R-:W-:Y:S05]  /*09d0*/  BSYNC B0 ;  /* 0x0000000000007941 */ /* 0x000fea0003800000 */
.L_x_210:
[----:B------:R-:W1:Y:S01]  /*09e0*/  S2UR UR5, SR_CgaCtaId ;  /* 0x00000000000579c3 */ /* 0x000e620000008800 */
[----:B0-----:R-:W-:Y:S02]  /*09f0*/  IMAD.MOV.U32 R4, RZ, RZ, 0x37cbac00 ;  /* 0x37cbac00ff047424 */ /* 0x001fe400078e00ff */
        /* <DEDUP_REMOVED lines=18> */
[----:B-1----:R-:W-:Y:S01]  /*0b20*/  ULEA UR4, UR5, UR4, 0x18 ;  /* 0x0000000405047291 */ /* 0x002fe2000f8ec03f */
        /* <DEDUP_REMOVED lines=10> */
.L_x_209:
[----:B------:R-:W1:Y:S01]  /*0bd0*/  S2R R7, SR_TID.Y ;  /* 0x0000000000077919 */ /* 0x000e620000002200 */
[----:B------:R-:W-:Y:S01]  /*0be0*/  ULDC UR4, c[0x0][0x26c] ;  /* 0x00009b0000047ab9 */ /* 0x000fe20000000800 */
[C---:B------:R-:W-:Y:S02]  /*0bf0*/  IMAD R8, R2.reuse, UR39, RZ ;  /* 0x0000002702087c24 */ /* 0x040fe4000f8e02ff */
[----:B------:R-:W-:Y:S01]  /*0c00*/  IMAD R0, R2, UR4, RZ ;  /* 0x0000000402007c24 */ /* 0x000fe2000f8e02ff */
[----:B------:R-:W-:Y:S05]  /*0c10*/  WARPSYNC.ALL ;  /* 0x0000000000007948 */ /* 0x000fea0003800000 */
[----:B------:R-:W-:Y:S01]  /*0c20*/  ULDC UR4, c[0x0][0x260] ;  /* 0x0000980000047ab9 */ /* 0x000fe20000000800 */
[----:B------:R-:W-:Y:S01]  /*0c30*/  BSSY B0, `(.L_x_216) ;  /* 0x000005c000007945 */ /* 0x000fe20003800000 */
[----:B------:R-:W-:Y:S01]  /*0c40*/  BAR.SYNC.DEFER_BLOCKING 0x0 ;  /* 0x0000000000007b1d */ /* 0x000fe20000010000 */
[----:B-1----:R-:W-:-:S13]  /*0c50*/  ISETP.GE.AND P1, PT, R7, UR4, PT ;  /* 0x0000000407007c0c */ /* 0x002fda000bf26270 */
[----:B------:R-:W-:Y:S05]  /*0c60*/  @P1 BRA `(.L_x_217) ;  /* 0x0000000400601947 */ /* 0x000fea0003800000 */
[----:B------:R-:W1:Y:S08]  /*0c70*/  LDC R9, c[0x0][0x268] ;  /* 0x00009a00ff097b82 */ /* 0x000e700000000800 */
[----:B------:R-:W2:Y:S08]  /*0c80*/  LDC R3, c[0x0][RZ] ;  /* 0x00000000ff037b82 */ /* 0x000eb00000000800 */
[----:B0-----:R-:W0:Y:S01]  /*0c90*/  LDC R4, c[0x0][0x4] ;  /* 0x00000100ff047b82 */ /* 0x001e220000000800 */
[----:B-1----:R-:W-:-:S04]  /*0ca0*/  LEA.HI R6, R9, R9, RZ, 0x1 ;  /* 0x0000000909067211 */ /* 0x002fc800078f08ff */
[----:B------:R-:W-:-:S05]  /*0cb0*/  SHF.R.S32.HI R6, RZ, 0x1, R6 ;  /* 0x00000001ff067819 */ /* 0x000fca0000011406 */
[----:B--2---:R-:W-:-:S07]  /*0cc0*/  IMAD.IADD R9, R6, 0x1, -R9 ;  /* 0x0000000106097824 */ /* 0x004fce00078e0a09 */
.L_x_227:
[----:B-1----:R-:W1:Y:S02]  /*0cd0*/  LDC R10, c[0x0][0x26c] ;  /* 0x00009b00ff0a7b82 */ /* 0x002e640000000800 */
[----:B-1----:R-:W-:-:S13]  /*0ce0*/  ISETP.GE.AND P2, PT, R10, 0x1, PT ;  /* 0x000000010a00780c */ /* 0x002fda0003f46270 */
[----:B---3--:R-:W-:Y:S05]  /*0cf0*/  @!P2 BRA `(.L_x_218) ;  /* 0x00000004002ca947 */ /* 0x008fea0003800000 */
[----:B------:R-:W-:Y:S01]  /*0d00*/  HFMA2.MMA R11, -RZ, RZ, 0, 0 ;  /* 0x00000000ff0b7435 */ /* 0x000fe200000001ff */
[----:B------:R-:W-:-:S10]  /*0d10*/  IMAD R10, R7, R10, R0 ;  /* 0x0000000a070a7224 */ /* 0x000fd400078e0200 */
.L_x_226:
[----:B-1----:R-:W1:Y:S01]  /*0d20*/  S2R R22, SR_TID.X ;  /* 0x0000000000167919 */ /* 0x002e620000002100 */
[----:B------:R-:W1:Y:S01]  /*0d30*/  LDC R23, c[0x0][0x268] ;  /* 0x00009a00ff177b82 */ /* 0x000e620000000800 */
[----:B------:R-:W-:Y:S01]  /*0d40*/  BSSY B1, `(.L_x_219) ;  /* 0x0000041000017945 */ /* 0x000fe20003800000 */
[----:B-1----:R-:W-:-:S13]  /*0d50*/  ISETP.GE.AND P2, PT, R22, R23, PT ;  /* 0x000000171600720c */ /* 0x002fda0003f46270 */
[----:B---3--:R-:W-:Y:S05]  /*0d60*/  @P2 BRA `(.L_x_220) ;  /* 0x0000000000f82947 */ /* 0x008fea0003800000 */
[----:B------:R-:W-:Y:S02]  /*0d70*/  IMAD R20, R7, UR39, R8 ;  /* 0x0000002707147c24 */ /* 0x000fe4000f8e0208 */
        /* <DEDUP_REMOVED lines=9> */
.L_x_224:
[----:B-1----:R-:W1:Y:S01]  /*0e10*/  LDC.64 R14, c[0x0][0x210] ;  /* 0x00008400ff0e7b82 */ /* 0x002e620000000a00 */
[----:B------:R-:W-:-:S05]  /*0e20*/  IMAD.IADD R12, R20, 0x1, R11 ;  /* 0x00000001140c7824 */ /* 0x000fca00078e020b */
[----:B------:R-:W-:Y:S02]  /*0e30*/  IADD3 R13, R12, R17, RZ ;  /* 0x000000110c0d7210 */ /* 0x000fe40007ffe0ff */
[----:B------:R-:W2:Y:S03]  /*0e40*/  LDC R18, c[0x0][0x268] ;  /* 0x00009a00ff127b82 */ /* 0x000ea60000000800 */
[----:B-1----:R-:W-:-:S05]  /*0e50*/  IMAD.WIDE R14, R13, 0x2, R14 ;  /* 0x000000020d0e7825 */ /* 0x002fca00078e020e */
[----:B------:R-:W3:Y:S01]  /*0e60*/  LDG.E.U16 R24, desc[UR36][R14.64] ;  /* 0x000000240e187981 */ /* 0x000ee2000c1e1500 */
[----:B------:R-:W-:-:S04]  /*0e70*/  IMAD R19, R17, 0x4, R16 ;  /* 0x0000000411137824 */ /* 0x000fc800078e0210 */
[----:B--2---:R-:W-:Y:S02]  /*0e80*/  IMAD R22, R18, 0x4, R19 ;  /* 0x0000000412167824 */ /* 0x004fe400078e0213 */
[----:B------:R-:W1:Y:S04]  /*0e90*/  LDS R19, [R19] ;  /* 0x0000000013137984 */ /* 0x000e680000000800 */
[----:B------:R-:W2:Y:S01]  /*0ea0*/  LDS R22, [R22] ;  /* 0x0000000016167984 */ /* 0x000ea20000000800 */
[----:B---3--:R-:W-:Y:S01]  /*0eb0*/  IMAD.U32 R24, R24, 0x10000, RZ ;  /* 0x0001000018187824 */ /* 0x008fe200078e00ff */
[----:B-12---:R-:W-:Y:S06]  /*0ec0*/  @!P2 BRA `(.L_x_222) ;  /* 0x000000000020a947 */ /* 0x006fec0003800000 */
[----:B------:R-:W-:-:S04]  /*0ed0*/  LOP3.LUT R12, R17, 0x1, RZ, 0xc0, !PT ;  /* 0x00000001110c7812 */ /* 0x000fc800078ec0ff */
[----:B------:R-:W-:-:S13]  /*0ee0*/  ISETP.NE.U32.AND P3, PT, R12, 0x1, PT ;  /* 0x000000010c00780c */ /* 0x000fda0003f65070 */
[----:B------:R-:W2:Y:S04]  /*0ef0*/  @P3 LDG.E.U16 R12, desc[UR36][R14.64+0x2] ;  /* 0x000002240e0c3981 */ /* 0x000ea8000c1e1500 */
[----:B------:R-:W3:Y:S01]  /*0f00*/  @!P3 LDG.E.U16 R23, desc[UR36][R14.64+-0x2] ;  /* 0xfffffe240e17b981 */ /* 0x000ee2000c1e1500 */
[----:B--2---:R-:W-:Y:S01]  /*0f10*/  @P3 IMAD.U32 R12, R12, 0x10000, RZ ;  /* 0x000100000c0c3824 */ /* 0x004fe200078e00ff */
[----:B---3--:R-:W-:-:S03]  /*0f20*/  @!P3 SHF.L.U32 R23, R23, 0x10, RZ ;  /* 0x000000101717b819 */ /* 0x008fc600000006ff */
[----:B------:R-:W-:Y:S01]  /*0f30*/  @P3 FADD R23, -R12, -RZ ;  /* 0x800000ff0c173221 */ /* 0x000fe20000000100 */
[----:B------:R-:W-:Y:S06]  /*0f40*/  BRA `(.L_x_223) ;  /* 0x0000000000247947 */ /* 0x000fec0003800000 */
.L_x_222:
[----:B------:R-:W-:-:S05]  /*0f50*/  IMAD.IADD R13, R6, 0x1, R17 ;  /* 0x00000001060d7824 */ /* 0x000fca00078e0211 */
[----:B------:R-:W-:-:S13]  /*0f60*/  ISETP.GE.AND P3, PT, R13, R18, PT ;  /* 0x000000120d00720c */ /* 0x000fda0003f66270 */
[----:B------:R-:W-:-:S04]  /*0f70*/  @P3 IMAD.WIDE R12, R9, 0x2, R14 ;  /* 0x00000002090c3825 */ /* 0x000fc800078e020e */
[----:B------:R-:W-:Y:S02]  /*0f80*/  @!P3 IMAD.WIDE R14, R6, 0x2, R14 ;  /* 0x00000002060eb825 */ /* 0x000fe400078e020e */
[----:B------:R-:W2:Y:S04]  /*0f90*/  @P3 LDG.E.U16 R12, desc[UR36][R12.64] ;  /* 0x000000240c0c3981 */ /* 0x000ea8000c1e1500 */
[----:B------:R-:W3:Y:S01]  /*0fa0*/  @!P3 LDG.E.U16 R14, desc[UR36][R14.64] ;  /* 0x000000240e0eb981 */ /* 0x000ee2000c1e1500 */
[----:B--2---:R-:W-:Y:S01]  /*0fb0*/  @P3 IMAD.U32 R23, R12, 0x10000, RZ ;  /* 0x000100000c173824 */ /* 0x004fe200078e00ff */
[----:B---3--:R-:W-:-:S05]  /*0fc0*/  @!P3 SHF.L.U32 R25, R14, 0x10, RZ ;  /* 0x000000100e19b819 */ /* 0x008fca00000006ff */
[----:B------:R-:W-:-:S07]  /*0fd0*/  @!P3 FADD R23, -R25, -RZ ;  /* 0x800000ff1917b221 */ /* 0x000fce0000000100 */
.L_x_223:
[----:B------:R-:W1:Y:S01]  /*0fe0*/  LDC.64 R12, c[0x0][0x230] ;  /* 0x00008c00ff0c7b82 */ /* 0x000e620000000a00 */
[----:B------:R-:W-:Y:S01]  /*0ff0*/  FMUL R22, R22, R23 ;  /* 0x0000001716167220 */ /* 0x000fe20000400000 */
[--C-:B------:R-:W-:Y:S02]  /*1000*/  IMAD.IADD R15, R21, 0x1, R17.reuse ;  /* 0x00000001150f7824 */ /* 0x100fe400078e0211 */
[----:B------:R-:W-:Y:S02]  /*1010*/  IMAD.IADD R17, R3, 0x1, R17 ;  /* 0x0000000103117824 */ /* 0x000fe400078e0211 */
[----:B------:R-:W-:-:S03]  /*1020*/  FFMA R19, R19, R24, R22 ;  /* 0x0000001813137223 */ /* 0x000fc60000000016 */
[----:B------:R-:W-:Y:S02]  /*1030*/  ISETP.GE.AND P3, PT, R17, R18, PT ;  /* 0x000000121100720c */ /* 0x000fe40003f66270 */
[----:B------:R-:W-:Y:S01]  /*1040*/  F2FP.BF16.F32.PACK_AB R19, RZ, R19 ;  /* 0x00000013ff13723e */ /* 0x000fe200000010ff */
[----:B-1----:R-:W-:-:S05]  /*1050*/  IMAD.WIDE R12, R15, 0x2, R12 ;  /* 0x000000020f0c7825 */ /* 0x002fca00078e020c */
[----:B------:R1:W-:Y:S05]  /*1060*/  STG.E.U16 desc[UR36][R12.64], R19 ;  /* 0x000000130c007986 */ /* 0x0003ea000c101524 */
[----:B------:R-:W-:Y:S05]  /*1070*/  @!P3 BRA `(.L_x_224) ;  /* 0xfffffffc0064b947 */ /* 0x000fea000383ffff */
[----:B------:R-:W-:Y:S05]  /*1080*/  BRA `(.L_x_220) ;  /* 0x0000000000307947 */ /* 0x000fea0003800000 */
.L_x_221:
[----:B------:R-:W1:Y:S08]  /*1090*/  LDC.64 R12, c[0x0][0x210] ;  /* 0x00008400ff0c7b82 */ /* 0x000e700000000a00 */
[----:B------:R-:W2:Y:S02]  /*10a0*/  LDC.64 R14, c[0x0][0x230] ;  /* 0x00008c00ff0e7b82 */ /* 0x000ea40000000a00 */
.L_x_225:
[----:B---3--:R-:W-:-:S05]  /*10b0*/  IMAD.IADD R17, R20, 0x1, R11 ;  /* 0x0000000114117824 */ /* 0x008fca00078e020b */
[----:B------:R-:W-:-:S05]  /*10c0*/  IADD3 R17, R17, R22, RZ ;  /* 0x0000001611117210 */ /* 0x000fca0007ffe0ff */
[----:B-1----:R-:W-:-:S06]  /*10d0*/  IMAD.WIDE R16, R17, 0x2, R12 ;  /* 0x0000000211107825 */ /* 0x002fcc00078e020c */
[----:B------:R-:W3:Y:S01]  /*10e0*/  LDG.E.U16 R17, desc[UR36][R16.64] ;  /* 0x0000002410117981 */ /* 0x000ee2000c1e1500 */
[--C-:B------:R-:W-:Y:S02]  /*10f0*/  IMAD.IADD R19, R21, 0x1, R22.reuse ;  /* 0x0000000115137824 */ /* 0x100fe400078e0216 */
[----:B------:R-:W-:Y:S02]  /*1100*/  IMAD.IADD R22, R3, 0x1, R22 ;  /* 0x0000000103167824 */ /* 0x000fe400078e0216 */
[----:B--2---:R-:W-:-:S03]  /*1110*/  IMAD.WIDE R18, R19, 0x2, R14 ;  /* 0x0000000213127825 */ /* 0x004fc600078e020e */
[----:B------:R-:W-:Y:S02]  /*1120*/  ISETP.GE.AND P2, PT, R22, R23, PT ;  /* 0x000000171600720c */ /* 0x000fe40003f46270 */
[----:B---3--:R3:W-:Y:S11]  /*1130*/  STG.E.U16 desc[UR36][R18.64], R17 ;  /* 0x0000001112007986 */ /* 0x0087f6000c101524 */
[----:B------:R-:W-:Y:S05]  /*1140*/  @!P2 BRA `(.L_x_225) ;  /* 0xfffffffc00d8a947 */ /* 0x000fea000383ffff */
.L_x_220:
[----:B------:R-:W-:Y:S05]  /*1150*/  BSYNC B1 ;  /* 0x0000000000017941 */ /* 0x000fea0003800000 */
.L_x_219:
[----:B------:R-:W-:Y:S02]  /*1160*/  ULDC UR4, c[0x0][0x264] ;  /* 0x0000990000047ab9 */ /* 0x000fe40000000800 */
[----:B------:R-:W-:Y:S01]  /*1170*/  VIADD R11, R11, UR4 ;  /* 0x000000040b0b7c36 */ /* 0x000fe20008000000 */
[----:B------:R-:W-:-:S04]  /*1180*/  ULDC UR4, c[0x0][0x26c] ;  /* 0x00009b0000047ab9 */ /* 0x000fc80000000800 */
[----:B------:R-:W-:-:S13]  /*1190*/  ISETP.GE.AND P2, PT, R11, UR4, PT ;  /* 0x000000040b007c0c */ /* 0x000fda000bf46270 */
[----:B------:R-:W-:Y:S05]  /*11a0*/  @!P2 BRA `(.L_x_226) ;  /* 0xfffffff800dca947 */ /* 0x000fea000383ffff */
.L_x_218:
[----:B0-----:R-:W-:Y:S01]  /*11b0*/  IADD3 R7, R4, R7, RZ ;  /* 0x0000000704077210 */ /* 0x001fe20007ffe0ff */
[----:B------:R-:W-:-:S03]  /*11c0*/  ULDC UR4, c[0x0][0x260] ;  /* 0x0000980000047ab9 */ /* 0x000fc60000000800 */
[----:B------:R-:W-:-:S13]  /*11d0*/  ISETP.GE.AND P2, PT, R7, UR4, PT ;  /* 0x0000000407007c0c */ /* 0x000fda000bf46270 */
[----:B------:R-:W-:Y:S05]  /*11e0*/  @!P2 BRA `(.L_x_227) ;  /* 0xfffffff800b8a947 */ /* 0x000fea000383ffff */
.L_x_217:
[----:B------:R-:W-:Y:S05]  /*11f0*/  BSYNC B0 ;  /* 0x0000000000007941 */ /* 0x000fea0003800000 */
.L_x_216:
[----:B------:R-:W2:Y:S01]  /*1200*/  LDC R3, c[0x0][0x268] ;  /* 0x00009a00ff037b82 */ /* 0x000ea20000000800 */
[----:B-1----:R-:W1:Y:S01]  /*1210*/  S2R R13, SR_TID.Y ;  /* 0x00000000000d7919 */ /* 0x002e620000002200 */
[----:B------:R-:W-:Y:S02]  /*1220*/  ULDC UR4, c[0x0][0x264] ;  /* 0x0000990000047ab9 */ /* 0x000fe40000000800 */
[----:B--2---:R-:W-:-:S13]  /*1230*/  ISETP.LT.AND P2, PT, R3, UR4, PT ;  /* 0x0000000403007c0c */ /* 0x004fda000bf41270 */
[----:B-1----:R-:W-:Y:S05]  /*1240*/  @!P2 BRA `(.L_x_228) ;  /* 0x0000000000a4a947 */ /* 0x002fea0003800000 */
[----:B0-----:R-:W0:Y:S01]  /*1250*/  S2R R4, SR_TID.X ;  /* 0x0000000000047919 */ /* 0x001e220000002100 */
[----:B------:R-:W-:Y:S01]  /*1260*/  BSSY B0, `(.L_x_228) ;  /* 0x0000027000007945 */ /* 0x000fe20003800000 */
[----:B0-----:R-:W-:-:S05]  /*1270*/  IMAD.IADD R3, R4, 0x1, R3 ;  /* 0x0000000104037824 */ /* 0x001fca00078e0203 */
[----:B------:R-:W-:-:S13]  /*1280*/  ISETP.GE.AND P0, PT, R3, UR4, PT ;  /* 0x0000000403007c0c */ /* 0x000fda000bf06270 */
[----:B------:R-:W-:Y:S05]  /*1290*/  @P0 BRA `(.L_x_229) ;  /* 0x00000000008c0947 */ /* 0x000fea0003800000 */
[----:B---3--:R-:W0:Y:S01]  /*12a0*/  LDC R19, c[0x0][0x4] ;  /* 0x00000100ff137b82 */ /* 0x008e220000000800 */
[----:B------:R-:W-:Y:S02]  /*12b0*/  ULDC UR4, c[0x0][0x26c] ;  /* 0x00009b0000047ab9 */ /* 0x000fe40000000800 */
[----:B------:R-:W-:-:S05]  /*12c0*/  ISETP.LT.AND P0, PT, RZ, UR4, PT ;  /* 0x00000004ff007c0c */ /* 0x000fca000bf01270 */
[----:B------:R-:W1:Y:S08]  /*12d0*/  LDC R12, c[0x0][RZ] ;  /* 0x00000000ff0c7b82 */ /* 0x000e700000000800 */
[----:B------:R-:W-:Y:S05]  /*12e0*/  @!P0 BRA `(.L_x_229) ;  /* 0x0000000000788947 */ /* 0x000fea0003800000 */
.L_x_234:
[----:B------:R-:W-:Y:S04]  /*12f0*/  BSSY B1, `(.L_x_230) ;  /* 0x0000019000017945 */ /* 0x000fe80003800000 */
[----:B0-----:R-:W-:Y:S05]  /*1300*/  @P1 BRA `(.L_x_231) ;  /* 0x00000000005c1947 */ /* 0x001fea0003800000 */
[--C-:B------:R-:W-:Y:S01]  /*1310*/  IMAD.IADD R21, R8, 0x1, R3.reuse ;  /* 0x0000000108157824 */ /* 0x100fe200078e0203 */
[----:B------:R-:W-:Y:S01]  /*1320*/  MOV R4, R13 ;  /* 0x0000000d00047202 */ /* 0x000fe20000000f00 */
[----:B------:R-:W-:-:S07]  /*1330*/  IMAD.IADD R23, R0, 0x1, R3 ;  /* 0x0000000100177824 */ /* 0x000fce00078e0203 */
.L_x_233:
[----:B------:R-:W2:Y:S01]  /*1340*/  LDC R22, c[0x0][0x26c] ;  /* 0x00009b00ff167b82 */ /* 0x000ea20000000800 */
[----:B------:R-:W-:Y:S01]  /*1350*/  IMAD R18, R4, UR39, R21 ;  /* 0x0000002704127c24 */ /* 0x000fe2000f8e0215 */
[----:B------:R-:W-:Y:S01]  /*1360*/  ULDC UR4, c[0x0][0x260] ;  /* 0x0000980000047ab9 */ /* 0x000fe20000000800 */
[----:B------:R-:W-:-:S05]  /*1370*/  IMAD.MOV.U32 R9, RZ, RZ, RZ ;  /* 0x000000ffff097224 */ /* 0x000fca00078e00ff */
[----:B------:R-:W3:Y:S08]  /*1380*/  LDC.64 R6, c[0x0][0x210] ;  /* 0x00008400ff067b82 */ /* 0x000ef00000000a00 */
[----:B------:R-:W4:Y:S01]  /*1390*/  LDC.64 R10, c[0x0][0x230] ;  /* 0x00008c00ff0a7b82 */ /* 0x000f220000000a00 */
[----:B--2---:R-:W-:Y:S02]  /*13a0*/  IMAD R20, R4, R22, R23 ;  /* 0x0000001604147224 */ /* 0x004fe400078e0217 */
[----:B0-----:R-:W-:-:S05]  /*13b0*/  IMAD.IADD R4, R19, 0x1, R4 ;  /* 0x0000000113047824 */ /* 0x001fca00078e0204 */
[----:B------:R-:W-:-:S13]  /*13c0*/  ISETP.GE.AND P3, PT, R4, UR4, PT ;  /* 0x0000000404007c0c */ /* 0x000fda000bf66270 */
.L_x_232:
[----:B0-----:R-:W-:Y:S01]  /*13d0*/  IMAD.IADD R17, R18, 0x1, R9 ;  /* 0x0000000112117824 */ /* 0x001fe200078e0209 */
[----:B------:R-:W-:Y:S01]  /*13e0*/  IADD3 R15, R20, R9, RZ ;  /* 0x00000009140f7210 */ /* 0x000fe20007ffe0ff */
[----:B------:R-:W-:Y:S02]  /*13f0*/  ULDC UR4, c[0x0][0x264] ;  /* 0x0000990000047ab9 */ /* 0x000fe40000000800 */
[----:B---3--:R-:W-:-:S06]  /*1400*/  IMAD.WIDE R16, R17, 0x2, R6 ;  /* 0x0000000211107825 */ /* 0x008fcc00078e0206 */
[----:B------:R-:W2:Y:S01]  /*1410*/  LDG.E.U16 R17, desc[UR36][R16.64] ;  /* 0x0000002410117981 */ /* 0x000ea2000c1e1500 */
[----:B----4-:R-:W-:-:S04]  /*1420*/  IMAD.WIDE R14, R15, 0x2, R10 ;  /* 0x000000020f0e7825 */ /* 0x010fc800078e020a */
[----:B------:R-:W-:-:S05]  /*1430*/  VIADD R9, R9, UR4 ;  /* 0x0000000409097c36 */ /* 0x000fca0008000000 */
[----:B------:R-:W-:Y:S01]  /*1440*/  ISETP.GE.AND P0, PT, R9, R22, PT ;  /* 0x000000160900720c */ /* 0x000fe20003f06270 */
[----:B--2---:R0:W-:-:S12]  /*1450*/  STG.E.U16 desc[UR36][R14.64], R17 ;  /* 0x000000110e007986 */ /* 0x0041d8000c101524 */
[----:B------:R-:W-:Y:S05]  /*1460*/  @!P0 BRA `(.L_x_232) ;  /* 0xfffffffc00d88947 */ /* 0x000fea000383ffff */
[----:B------:R-:W-:Y:S05]  /*1470*/  @!P3 BRA `(.L_x_233) ;  /* 0xfffffffc00b0b947 */ /* 0x000fea000383ffff */
.L_x_231:
[----:B------:R-:W-:Y:S05]  /*1480*/  BSYNC B1 ;  /* 0x0000000000017941 */ /* 0x000fea0003800000 */
.L_x_230:
[----:B-1----:R-:W-:Y:S01]  /*1490*/  IMAD.IADD R3, R12, 0x1, R3 ;  /* 0x000000010c037824 */ /* 0x002fe200078e0203 */
[----:B------:R-:W-:-:S04]  /*14a0*/  ULDC UR4, c[0x0][0x264] ;  /* 0x0000990000047ab9 */ /* 0x000fc80000000800 */
[----:B------:R-:W-:-:S13]  /*14b0*/  ISETP.GE.AND P0, PT, R3, UR4, PT ;  /* 0x0000000403007c0c */ /* 0x000fda000bf06270 */
[----:B------:R-:W-:Y:S05]  /*14c0*/  @!P0 BRA `(.L_x_234) ;  /* 0xfffffffc00888947 */ /* 0x000fea000383ffff */
.L_x_229:
[----:B------:R-:W-:Y:S05]  /*14d0*/  BSYNC B0 ;  /* 0x0000000000007941 */ /* 0x000fea0003800000 */
.L_x_228:
[----:B------:R-:W2:Y:S01]  /*14e0*/  S2R R3, SR_CgaCtaId ;  /* 0x0000000000037919 */ /* 0x000ea20000008800 */
        /* <DEDUP_REMOVED lines=8> */
[----:B0-----:R-:W-:Y:S02]  /*1570*/  SEL R4, R7, R16, P3 ;  /* 0x0000001007047207 */ /* 0x001fe40001800000 */
[----:B--2---:R-:W-:-:S04]  /*1580*/  LEA R0, R3, R0, 0x18 ;  /* 0x0000000003007211 */ /* 0x004fc800078ec0ff */
[----:B------:R-:W-:-:S04]  /*1590*/  LEA R3, R16, R0, 0x3 ;  /* 0x0000000010037211 */ /* 0x000fc800078e18ff */
        /* <DEDUP_REMOVED lines=8> */
[----:B------:R-:W0:Y:S02]  /*1620*/  LDC R22, c[0x0][RZ] ;  /* 0x00000000ff167b82 */ /* 0x000e240000000800 */
[----:B0-----:R-:W-:-:S07]  /*1630*/  IMAD R22, R22, UR5, RZ ;  /* 0x0000000516167c24 */ /* 0x001fce000f8e02ff */
.L_x_241:
[----:B0-----:R-:W0:Y:S01]  /*1640*/  LDC.64 R10, c[0x0][0x220] ;  /* 0x00008800ff0a7b82 */ /* 0x001e220000000a00 */
[----:B------:R-:W-:Y:S02]  /*1650*/  ULDC UR4, c[0x0][0x268] ;  /* 0x00009a0000047ab9 */ /* 0x000fe40000000800 */
[----:B------:R-:W-:-:S04]  /*1660*/  IMAD.U32 R16, RZ, RZ, UR4 ;  /* 0x00000004ff107e24 */ /* 0x000fc8000f8e00ff */
[----:B------:R-:W-:-:S04]  /*1670*/  IMAD R7, R5, R16, R17 ;  /* 0x0000001005077224 */ /* 0x000fc800078e0211 */
[----:B0-----:R-:W-:-:S05]  /*1680*/  IMAD.WIDE R10, R7, 0x4, R10 ;  /* 0x00000004070a7825 */ /* 0x001fca00078e020a */
        /* <DEDUP_REMOVED lines=15> */
[----:B------:R-:W-:Y:S02]  /*1780*/  CS2R R14, SRZ ;  /* 0x00000000000e7805 */ /* 0x000fe4000001ff00 */
[----:B------:R-:W-:Y:S01]  /*1790*/  LOP3.LUT R6, R6, 0xff, RZ, 0xc0, !PT ;  /* 0x000000ff06067812 */ /* 0x000fe200078ec0ff */
[----:B------:R-:W-:Y:S01]  /*17a0*/  UMOV UR4, URZ ;  /* 0x0000003f00047c82 */ /* 0x000fe20008000000 */
[----:B------:R-:W-:Y:S01]  /*17b0*/  LOP3.LUT R25, R7, 0x80000000, RZ, 0xfc, !PT ;  /* 0x8000000007197812 */ /* 0x000fe200078efcff */
[----:B------:R-:W-:Y:S02]  /*17c0*/  ULDC.64 UR6, c[0x4][0x78] ;  /* 0x01001e0000067ab9 */ /* 0x000fe40000000a00 */
[----:B------:R-:W-:-:S05]  /*17d0*/  VIADD R9, R6, 0xffffff80 ;  /* 0xffffff8006097836 */ /* 0x000fca0000000000 */
[----:B------:R-:W-:-:S07]  /*17e0*/  SHF.R.U32.HI R7, RZ, 0x5, R9 ;  /* 0x00000005ff077819 */ /* 0x000fce0000011609 */
.L_x_240:
[C---:B0-----:R-:W-:Y:S01]  /*17f0*/  IMAD.SHL.U32 R6, R14.reuse, 0x4, RZ ;  /* 0x000000040e067824 */ /* 0x041fe200078e00ff */
[----:B------:R-:W-:-:S04]  /*1800*/  SHF.L.U64.HI R11, R14, 0x2, R15 ;  /* 0x000000020e0b7819 */ /* 0x000fc8000001020f */
        /* <DEDUP_REMOVED lines=18> */
[----:B------:R-:W3:Y:S04]  /*1930*/  LDL R6, [R15] ;  /* 0x000000000f067983 */ /* 0x000ee80000100800 */
[----:B------:R-:W4:Y:S04]  /*1940*/  @P3 LDL R9, [R18] ;  /* 0x0000000012093983 */ /* 0x000f280000100800 */
[----:B------:R-:W5:Y:S01]  /*1950*/  LDL R7, [R15+-0x4] ;  /* 0xfffffc000f077983 */ /* 0x000f620000100800 */
[----:B-1----:R-:W-:Y:S01]  /*1960*/  @P3 IADD3 R12, -R14, 0x20, RZ ;  /* 0x000000200e0c3810 */ /* 0x002fe20007ffe1ff */
[----:B------:R-:W-:Y:S01]  /*1970*/  UMOV UR6, 0x54442d19 ;  /* 0x54442d1900067882 */ /* 0x000fe20000000000 */
[----:B------:R-:W-:Y:S01]  /*1980*/  UMOV UR7, 0x3bf921fb ;  /* 0x3bf921fb00077882 */ /* 0x000fe20000000000 */
[----:B------:R-:W-:-:S02]  /*1990*/  LOP3.LUT P4, R23, R23, 0x80000000, RZ, 0xc0, !PT ;  /* 0x8000000017177812 */ /* 0x000fc4000788c0ff */
[----:B----4-:R-:W-:Y:S02]  /*19a0*/  @P3 SHF.R.U32.HI R11, RZ, R12, R9 ;  /* 0x0000000cff0b3219 */ /* 0x010fe40000011609 */
[----:B---3--:R-:W-:Y:S02]  /*19b0*/  @P3 SHF.L.U32 R9, R6, R14, RZ ;  /* 0x0000000e06093219 */ /* 0x008fe400000006ff */
[----:B-----5:R-:W-:Y:S02]  /*19c0*/  @P3 SHF.R.U32.HI R12, RZ, R12, R7 ;  /* 0x0000000cff0c3219 */ /* 0x020fe40000011607 */
[----:B------:R-:W-:-:S03]  /*19d0*/  @P3 SHF.L.U32 R14, R7, R14, RZ ;  /* 0x0000000e070e3219 */ /* 0x000fc600000006ff */
[----:B------:R-:W-:Y:S02]  /*19e0*/  @P3 IMAD.IADD R6, R12, 0x1, R9 ;  /* 0x000000010c063824 */ /* 0x000fe400078e0209 */
[----:B------:R-:W-:-:S05]  /*19f0*/  @P3 IMAD.IADD R7, R11, 0x1, R14 ;  /* 0x000000010b073824 */ /* 0x000fca00078e020e */
[----:B------:R-:W-:-:S04]  /*1a00*/  SHF.L.U32.HI R11, R7, 0x2, R6 ;  /* 0x00000002070b7819 */ /* 0x000fc80000010606 */
[----:B------:R-:W-:-:S04]  /*1a10*/  SHF.R.U32.HI R9, RZ, 0x1f, R11 ;  /* 0x0000001fff097819 */ /* 0x000fc8000001160b */
[----:B------:R-:W-:Y:S02]  /*1a20*/  ISETP.NE.AND P3, PT, R9, RZ, PT ;  /* 0x000000ff0900720c */ /* 0x000fe40003f65270 */
[----:B--2---:R-:W-:-:S11]  /*1a30*/  SHF.L.U32 R10, R7, 0x2, RZ ;  /* 0x00000002070a7819 */ /* 0x004fd600000006ff */
[----:B------:R-:W-:Y:S02]  /*1a40*/  @P3 LOP3.LUT R11, RZ, R11, RZ, 0x33, !PT ;  /* 0x0000000bff0b3212 */ /* 0x000fe400078e33ff */
[----:B------:R-:W-:-:S06]  /*1a50*/  @P3 LOP3.LUT R10, RZ, R10, RZ, 0x33, !PT ;  /* 0x0000000aff0a3212 */ /* 0x000fcc00078e33ff */
[----:B------:R-:W0:Y:S02]  /*1a60*/  I2F.F64.S64 R10, R10 ;  /* 0x0000000a000a7312 */ /* 0x000e240000301c00 */
[----:B0-----:R-:W-:Y:S01]  /*1a70*/  DMUL R14, R10, UR6 ;  /* 0x000000060a0e7c28 */ /* 0x001fe20008000000 */
[----:B------:R-:W-:Y:S02]  /*1a80*/  LEA.HI R7, R6, R9, RZ, 0x2 ;  /* 0x0000000906077211 */ /* 0x000fe400078f10ff */
[----:B------:R-:W-:-:S07]  /*1a90*/  @P3 LOP3.LUT R23, R23, 0x80000000, RZ, 0x3c, !PT ;  /* 0x8000000017173812 */ /* 0x000fce00078e3cff */
[----:B------:R-:W0:Y:S01]  /*1aa0*/  F2F.F32.F64 R14, R14 ;  /* 0x0000000e000e7310 */ /* 0x000e220000301000 */
[----:B------:R-:W-:Y:S01]  /*1ab0*/  IMAD.MOV R6, RZ, RZ, -R7 ;  /* 0x000000ffff067224 */ /* 0x000fe200078e0a07 */
[----:B------:R-:W-:-:S03]  /*1ac0*/  ISETP.NE.AND P3, PT, R23, RZ, PT ;  /* 0x000000ff1700720c */ /* 0x000fc60003f65270 */
[----:B------:R-:W-:Y:S01]  /*1ad0*/  @P4 IMAD.MOV.U32 R7, RZ, RZ, R6 ;  /* 0x000000ffff074224 */ /* 0x000fe200078e0006 */
[----:B0-----:R-:W-:Y:S01]  /*1ae0*/  FSEL R6, R14, -R14, !P3 ;  /* 0x8000000e0e067208 */ /* 0x001fe20005800000 */
[----:B------:R-:W-:Y:S08]  /*1af0*/  BRA `(.L_x_238) ;  /* 0x0000000000087947 */ /* 0x000ff00003800000 */
.L_x_239:
[----:B------:R-:W-:Y:S01]  /*1b00*/  FMUL R6, RZ, R23 ;  /* 0x00000017ff067220 */ /* 0x000fe20000400000 */
[----:B------:R-:W-:-:S07]  /*1b10*/  IMAD.MOV.U32 R7, RZ, RZ, RZ ;  /* 0x000000ffff077224 */ /* 0x000fce00078e00ff */
.L_x_238:
[----:B------:R-:W-:Y:S05]  /*1b20*/  BSYNC B1 ;  /* 0x0000000000017941 */ /* 0x000fea0003800000 */
.L_x_237:
[----:B------:R-:W-:Y:S01]  /*1b30*/  MOV R10, 0x37cbac00 ;  /* 0x37cbac00000a7802 */ /* 0x000fe20000000f00 */
[----:B------:R-:W-:Y:S01]  /*1b40*/  FMUL R9, R6, R6 ;  /* 0x0000000606097220 */ /* 0x000fe20000400000 */
[----:B-1----:R-:W-:Y:S01]  /*1b50*/  IMAD.MOV.U32 R12, RZ, RZ, 0x394d4153 ;  /* 0x394d4153ff0c7424 */ /* 0x002fe200078e00ff */
[----:B------:R-:W-:Y:S02]  /*1b60*/  LOP3.LUT R14, R7, 0x1, RZ, 0xc0, !PT ;  /* 0x00000001070e7812 */ /* 0x000fe400078ec0ff */
        /* <DEDUP_REMOVED lines=11> */
[--C-:B------:R-:W-:Y:S01]  /*1c20*/  IMAD.IADD R7, R4, 0x1, R17.reuse ;  /* 0x0000000104077824 */ /* 0x100fe200078e0211 */
[----:B------:R-:W-:Y:S01]  /*1c30*/  LEA R9, R17, R3, 0x2 ;  /* 0x0000000311097211 */ /* 0x000fe200078e10ff */
[----:B------:R-:W-:Y:S01]  /*1c40*/  IMAD.IADD R17, R22, 0x1, R17 ;  /* 0x0000000116117824 */ /* 0x000fe200078e0211 */
[----:B------:R-:W-:Y:S01]  /*1c50*/  LOP3.LUT P5, RZ, R6, 0x2, RZ, 0xc0, !PT ;  /* 0x0000000206ff7812 */ /* 0x000fe200078ac0ff */
[----:B------:R-:W-:Y:S01]  /*1c60*/  IMAD R7, R7, 0x4, R0 ;  /* 0x0000000407077824 */ /* 0x000fe200078e0200 */
[----:B------:R-:W-:-:S02]  /*1c70*/  FSEL R6, R10, R11, !P3 ;  /* 0x0000000b0a067208 */ /* 0x000fc40005800000 */
[----:B------:R-:W-:Y:S02]  /*1c80*/  FSEL R10, R11, R10, !P3 ;  /* 0x0000000a0b0a7208 */ /* 0x000fe40005800000 */
[----:B------:R-:W-:Y:S02]  /*1c90*/  FSEL R6, R6, -R6, !P4 ;  /* 0x8000000606067208 */ /* 0x000fe40006000000 */
[----:B------:R-:W-:Y:S02]  /*1ca0*/  FSEL R10, R10, -R10, !P5 ;  /* 0x8000000a0a0a7208 */ /* 0x000fe40006800000 */
[----:B------:R-:W-:Y:S01]  /*1cb0*/  ISETP.GE.AND P3, PT, R17, R16, PT ;  /* 0x000000101100720c */ /* 0x000fe20003f66270 */
[----:B------:R0:W-:Y:S04]  /*1cc0*/  STS [R7], R6 ;  /* 0x0000000607007388 */ /* 0x0001e80000000800 */
[----:B------:R0:W-:Y:S08]  /*1cd0*/  STS [R9], R10 ;  /* 0x0000000a09007388 */ /* 0x0001f00000000800 */
[----:B------:R-:W-:Y:S05]  /*1ce0*/  @!P3 BRA `(.L_x_241) ;  /* 0xfffffff80054b947 */ /* 0x000fea000383ffff */
.L_x_236:
[----:B------:R-:W-:Y:S05]  /*1cf0*/  BSYNC B0 ;  /* 0x0000000000007941 */ /* 0x000fea0003800000 */
.L_x_235:
[----:B------:R-:W-:Y:S06]  /*1d00*/  BAR.SYNC.DEFER_BLOCKING 0x0 ;  /* 0x0000000000007b1d */ /* 0x000fec0000010000 */
[----:B------:R-:W-:Y:S04]  /*1d10*/  BSSY B0, `(.L_x_242) ;  /* 0x000005c000007945 */ /* 0x000fe80003800000 */
[----:B------:R-:W-:Y:S05]  /*1d20*/  @P1 BRA `(.L_x_243) ;  /* 0x0000000400681947 */ /* 0x000fea0003800000 */
[----:B------:R-:W2:Y:S01]  /*1d30*/  LDC R5, c[0x0][RZ] ;  /* 0x00000000ff057b82 */ /* 0x000ea20000000800 */
[----:B0-----:R-:W-:Y:S01]  /*1d40*/  LEA.HI R7, R16, R16, RZ, 0x1 ;  /* 0x0000001010077211 */ /* 0x001fe200078f08ff */
[----:B------:R-:W-:Y:S01]  /*1d50*/  ULDC UR4, c[0x0][0x26c] ;  /* 0x00009b0000047ab9 */ /* 0x000fe20000000800 */
[----:B------:R-:W-:Y:S01]  /*1d60*/  IMAD.MOV.U32 R9, RZ, RZ, R13 ;  /* 0x000000ffff097224 */ /* 0x000fe200078e000d */
[----:B------:R-:W-:Y:S02]  /*1d70*/  IADD3 R8, R8, UR4, RZ ;  /* 0x0000000408087c10 */ /* 0x000fe4000fffe0ff */
[----:B------:R-:W-:Y:S02]  /*1d80*/  SHF.R.S32.HI R7, RZ, 0x1, R7 ;  /* 0x00000001ff077819 */ /* 0x000fe40000011407 */
[----:B------:R-:W0:Y:S03]  /*1d90*/  LDC R6, c[0x0][0x4] ;  /* 0x00000100ff067b82 */ /* 0x000e260000000800 */
[----:B------:R-:W-:-:S07]  /*1da0*/  IMAD.IADD R10, R7, 0x1, -R16 ;  /* 0x00000001070a7824 */ /* 0x000fce00078e0a10 */
.L_x_253:
[----:B----4-:R-:W4:Y:S02]  /*1db0*/  LDC R20, c[0x0][0x270] ;  /* 0x00009c00ff147b82 */ /* 0x010f240000000800 */
[----:B----4-:R-:W-:-:S13]  /*1dc0*/  ISETP.GE.AND P3, PT, R20, 0x1, PT ;  /* 0x000000011400780c */ /* 0x010fda0003f66270 */
[----:B---3--:R-:W-:Y:S05]  /*1dd0*/  @!P3 BRA `(.L_x_244) ;  /* 0x00000004002cb947 */ /* 0x008fea0003800000 */
[----:B------:R-:W-:Y:S01]  /*1de0*/  ULDC UR4, c[0x0][0x270] ;  /* 0x00009c0000047ab9 */ /* 0x000fe20000000800 */
[----:B------:R-:W-:Y:S02]  /*1df0*/  IMAD.MOV.U32 R11, RZ, RZ, RZ ;  /* 0x000000ffff0b7224 */ /* 0x000fe400078e00ff */
[----:B-1----:R-:W-:-:S04]  /*1e00*/  IMAD R12, R2, UR4, RZ ;  /* 0x00000004020c7c24 */ /* 0x002fc8000f8e02ff */
[----:B------:R-:W-:-:S07]  /*1e10*/  IMAD R20, R9, R20, R12 ;  /* 0x0000001409147224 */ /* 0x000fce00078e020c */
.L_x_252:
[----:B---34-:R-:W1:Y:S01]  /*1e20*/  S2R R18, SR_TID.X ;  /* 0x0000000000127919 */ /* 0x018e620000002100 */
[----:B------:R-:W1:Y:S01]  /*1e30*/  LDC R23, c[0x0][0x268] ;  /* 0x00009a00ff177b82 */ /* 0x000e620000000800 */
[----:B------:R-:W-:Y:S01]  /*1e40*/  BSSY B1, `(.L_x_245) ;  /* 0x000003f000017945 */ /* 0x000fe20003800000 */
[----:B-1----:R-:W-:-:S13]  /*1e50*/  ISETP.GE.AND P3, PT, R18, R23, PT ;  /* 0x000000171200720c */ /* 0x002fda0003f66270 */
[----:B------:R-:W-:Y:S05]  /*1e60*/  @P3 BRA `(.L_x_246) ;  /* 0x0000000000f03947 */ /* 0x000fea0003800000 */
[----:B------:R-:W-:Y:S02]  /*1e70*/  IMAD R22, R9, UR39, R8 ;  /* 0x0000002709167c24 */ /* 0x000fe4000f8e0208 */
[----:B------:R-:W-:Y:S01]  /*1e80*/  IMAD.IADD R21, R20, 0x1, R11 ;  /* 0x0000000114157824 */ /* 0x000fe200078e020b */
[----:B------:R-:W-:Y:S06]  /*1e90*/  @!P0 BRA `(.L_x_247) ;  /* 0x0000000000b08947 */ /* 0x000fec0003800000 */
[----:B------:R-:W1:Y:S01]  /*1ea0*/  LDC.64 R12, c[0x0][0x210] ;  /* 0x00008400ff0c7b82 */ /* 0x000e620000000a00 */
[----:B------:R-:W-:Y:S02]  /*1eb0*/  ULDC.U8 UR4, c[0x0][0x24c] ;  /* 0x0000930000047ab9 */ /* 0x000fe40000000000 */
[----:B------:R-:W-:-:S06]  /*1ec0*/  UPRMT UR4, UR4, 0x8880, URZ ;  /* 0x0000888004047896 */ /* 0x000fcc000800003f */
[----:B------:R-:W-:-:S13]  /*1ed0*/  ISETP.NE.AND P3, PT, RZ, UR4, PT ;  /* 0x00000004ff007c0c */ /* 0x000fda000bf65270 */
.L_x_250:
[----:B---3--:R-:W-:Y:S01]  /*1ee0*/  IADD3 R15, R22, R11, RZ ;  /* 0x0000000b160f7210 */ /* 0x008fe20007ffe0ff */
[--C-:B------:R-:W-:Y:S01]  /*1ef0*/  IMAD.IADD R17, R4, 0x1, R18.reuse ;  /* 0x0000000104117824 */ /* 0x100fe200078e0212 */
[----:B------:R-:W-:Y:S01]  /*1f00*/  LEA R19, R18, R3, 0x2 ;  /* 0x0000000312137211 */ /* 0x000fe200078e10ff */
[----:B------:R-:W-:Y:S02]  /*1f10*/  ULDC UR4, c[0x0][0x268] ;  /* 0x00009a0000047ab9 */ /* 0x000fe40000000800 */
[----:B------:R-:W-:Y:S02]  /*1f20*/  IMAD.IADD R15, R15, 0x1, R18 ;  /* 0x000000010f0f7824 */ /* 0x000fe400078e0212 */
[----:B------:R-:W-:Y:S01]  /*1f30*/  IMAD R17, R17, 0x4, R0 ;  /* 0x0000000411117824 */ /* 0x000fe200078e0200 */
[----:B------:R-:W3:Y:S01]  /*1f40*/  LDS R19, [R19] ;  /* 0x0000000013137984 */ /* 0x000ee20000000800 */
[----:B-1----:R-:W-:-:S03]  /*1f50*/  IMAD.WIDE R14, R15, 0x2, R12 ;  /* 0x000000020f0e7825 */ /* 0x002fc600078e020c */
[----:B------:R1:W4:Y:S04]  /*1f60*/  LDS R23, [R17] ;  /* 0x0000000011177984 */ /* 0x0003280000000800 */
[----:B------:R-:W5:Y:S02]  /*1f70*/  LDG.E.U16 R24, desc[UR36][R14.64] ;  /* 0x000000240e187981 */ /* 0x000f64000c1e1500 */
[----:B-----5:R-:W-:Y:S01]  /*1f80*/  IMAD.U32 R24, R24, 0x10000, RZ ;  /* 0x0001000018187824 */ /* 0x020fe200078e00ff */
[----:B-1-34-:R-:W-:Y:S06]  /*1f90*/  @!P3 BRA `(.L_x_248) ;  /* 0x000000000020b947 */ /* 0x01afec0003800000 */
[----:B------:R-:W-:-:S04]  /*1fa0*/  LOP3.LUT R16, R18, 0x1, RZ, 0xc0, !PT ;  /* 0x0000000112107812 */ /* 0x000fc800078ec0ff */
[----:B------:R-:W-:-:S13]  /*1fb0*/  ISETP.NE.U32.AND P4, PT, R16, 0x1, PT ;  /* 0x000000011000780c */ /* 0x000fda0003f85070 */
[----:B------:R-:W3:Y:S04]  /*1fc0*/  @P4 LDG.E.U16 R16, desc[UR36][R14.64+0x2] ;  /* 0x000002240e104981 */ /* 0x000ee8000c1e1500 */
[----:B------:R-:W4:Y:S01]  /*1fd0*/  @!P4 LDG.E.U16 R26, desc[UR36][R14.64+-0x2] ;  /* 0xfffffe240e1ac981 */ /* 0x000f22000c1e1500 */
[----:B---3--:R-:W-:Y:S01]  /*1fe0*/  @P4 IMAD.U32 R16, R16, 0x10000, RZ ;  /* 0x0001000010104824 */ /* 0x008fe200078e00ff */
[----:B----4-:R-:W-:-:S03]  /*1ff0*/  @!P4 SHF.L.U32 R26, R26, 0x10, RZ ;  /* 0x000000101a1ac819 */ /* 0x010fc600000006ff */
[----:B------:R-:W-:Y:S01]  /*2000*/  @P4 FADD R26, -R16, -RZ ;  /* 0x800000ff101a4221 */ /* 0x000fe20000000100 */
[----:B------:R-:W-:Y:S06]  /*2010*/  BRA `(.L_x_249) ;  /* 0x0000000000247947 */ /* 0x000fec0003800000 */
.L_x_248:
[----:B------:R-:W-:-:S05]  /*2020*/  IMAD.IADD R16, R7, 0x1, R18 ;  /* 0x0000000107107824 */ /* 0x000fca00078e0212 */
[----:B------:R-:W-:-:S13]  /*2030*/  ISETP.GE.AND P4, PT, R16, UR4, PT ;  /* 0x0000000410007c0c */ /* 0x000fda000bf86270 */
[----:B------:R-:W-:-:S04]  /*2040*/  @P4 IMAD.WIDE R16, R10, 0x2, R14 ;  /* 0x000000020a104825 */ /* 0x000fc800078e020e */
[----:B------:R-:W-:Y:S02]  /*2050*/  @!P4 IMAD.WIDE R14, R7, 0x2, R14 ;  /* 0x00000002070ec825 */ /* 0x000fe400078e020e */
[----:B------:R-:W3:Y:S04]  /*2060*/  @P4 LDG.E.U16 R16, desc[UR36][R16.64] ;  /* 0x0000002410104981 */ /* 0x000ee8000c1e1500 */
[----:B------:R-:W4:Y:S01]  /*2070*/  @!P4 LDG.E.U16 R14, desc[UR36][R14.64] ;  /* 0x000000240e0ec981 */ /* 0x000f22000c1e1500 */
[----:B---3--:R-:W-:Y:S01]  /*2080*/  @P4 SHF.L.U32 R26, R16, 0x10, RZ ;  /* 0x00000010101a4819 */ /* 0x008fe200000006ff */
[----:B----4-:R-:W-:-:S04]  /*2090*/  @!P4 IMAD.U32 R25, R14, 0x10000, RZ ;  /* 0x000100000e19c824 */ /* 0x010fc800078e00ff */
[----:B------:R-:W-:-:S07]  /*20a0*/  @!P4 FADD R26, -R25, -RZ ;  /* 0x800000ff191ac221 */ /* 0x000fce0000000100 */
.L_x_249:
[----:B------:R-:W1:Y:S01]  /*20b0*/  LDC.64 R14, c[0x0][0x238] ;  /* 0x00008e00ff0e7b82 */ /* 0x000e620000000a00 */
[----:B------:R-:W-:Y:S01]  /*20c0*/  FMUL R26, R23, R26 ;  /* 0x0000001a171a7220 */ /* 0x000fe20000400000 */
[----:B------:R-:W-:Y:S01]  /*20d0*/  IMAD.IADD R17, R21, 0x1, R18 ;  /* 0x0000000115117824 */ /* 0x000fe200078e0212 */
[----:B--2---:R-:W-:Y:S02]  /*20e0*/  IADD3 R18, R5, R18, RZ ;  /* 0x0000001205127210 */ /* 0x004fe40007ffe0ff */
[----:B------:R-:W-:Y:S02]  /*20f0*/  FFMA R19, R19, R24, R26 ;  /* 0x0000001813137223 */ /* 0x000fe4000000001a */
[----:B------:R-:W-:-:S03]  /*2100*/  ISETP.GE.AND P4, PT, R18, UR4, PT ;  /* 0x0000000412007c0c */ /* 0x000fc6000bf86270 */
[----:B------:R-:W-:Y:S01]  /*2110*/  F2FP.BF16.F32.PACK_AB R19, RZ, R19 ;  /* 0x00000013ff13723e */ /* 0x000fe200000010ff */
[----:B-1----:R-:W-:-:S05]  /*2120*/  IMAD.WIDE R14, R17, 0x2, R14 ;  /* 0x00000002110e7825 */ /* 0x002fca00078e020e */
[----:B------:R3:W-:Y:S04]  /*2130*/  STG.E.U16 desc[UR36][R14.64], R19 ;  /* 0x000000130e007986 */ /* 0x0007e8000c101524 */
[----:B------:R-:W-:Y:S05]  /*2140*/  @!P4 BRA `(.L_x_250) ;  /* 0xfffffffc0064c947 */ /* 0x000fea000383ffff */
[----:B------:R-:W-:Y:S05]  /*2150*/  BRA `(.L_x_246) ;  /* 0x0000000000347947 */ /* 0x000fea0003800000 */
.L_x_247:
[----:B------:R-:W1:Y:S01]  /*2160*/  LDC.64 R12, c[0x0][0x210] ;  /* 0x00008400ff0c7b82 */ /* 0x000e620000000a00 */
[----:B------:R-:W-:-:S07]  /*2170*/  IMAD.MOV.U32 R24, RZ, RZ, R18 ;  /* 0x000000ffff187224 */ /* 0x000fce00078e0012 */
[----:B------:R-:W3:Y:S02]  /*2180*/  LDC.64 R14, c[0x0][0x238] ;  /* 0x00008e00ff0e7b82 */ /* 0x000ee40000000a00 */
.L_x_251:
[----:B----4-:R-:W-:-:S05]  /*2190*/  IMAD.IADD R17, R22, 0x1, R11 ;  /* 0x0000000116117824 */ /* 0x010fca00078e020b */
[----:B------:R-:W-:-:S05]  /*21a0*/  IADD3 R17, R17, R24, RZ ;  /* 0x0000001811117210 */ /* 0x000fca0007ffe0ff */
[----:B-1----:R-:W-:-:S06]  /*21b0*/  IMAD.WIDE R16, R17, 0x2, R12 ;  /* 0x0000000211107825 */ /* 0x002fcc00078e020c */
[----:B------:R-:W4:Y:S01]  /*21c0*/  LDG.E.U16 R17, desc[UR36][R16.64] ;  /* 0x0000002410117981 */ /* 0x000f22000c1e1500 */
[--C-:B------:R-:W-:Y:S02]  /*21d0*/  IMAD.IADD R19, R21, 0x1, R24.reuse ;  /* 0x0000000115137824 */ /* 0x100fe400078e0218 */
[----:B--2---:R-:W-:Y:S02]  /*21e0*/  IMAD.IADD R24, R5, 0x1, R24 ;  /* 0x0000000105187824 */ /* 0x004fe400078e0218 */
[----:B---3--:R-:W-:-:S03]  /*21f0*/  IMAD.WIDE R18, R19, 0x2, R14 ;  /* 0x0000000213127825 */ /* 0x008fc600078e020e */
[----:B------:R-:W-:Y:S02]  /*2200*/  ISETP.GE.AND P3, PT, R24, R23, PT ;  /* 0x000000171800720c */ /* 0x000fe40003f66270 */
[----:B----4-:R4:W-:Y:S11]  /*2210*/  STG.E.U16 desc[UR36][R18.64], R17 ;  /* 0x0000001112007986 */ /* 0x0109f6000c101524 */
[----:B------:R-:W-:Y:S05]  /*2220*/  @!P3 BRA `(.L_x_251) ;  /* 0xfffffffc00d8b947 */ /* 0x000fea000383ffff */
.L_x_246:
[----:B------:R-:W-:Y:S05]  /*2230*/  BSYNC B1 ;  /* 0x0000000000017941 */ /* 0x000fea0003800000 */
.L_x_245:
[----:B------:R-:W-:Y:S02]  /*2240*/  ULDC UR4, c[0x0][0x264] ;  /* 0x0000990000047ab9 */ /* 0x000fe40000000800 */
[----:B------:R-:W-:Y:S01]  /*2250*/  IADD3 R11, R11, UR4, RZ ;  /* 0x000000040b0b7c10 */ /* 0x000fe2000fffe0ff */
[----:B------:R-:W-:-:S03]  /*2260*/  ULDC UR4, c[0x0][0x270] ;  /* 0x00009c0000047ab9 */ /* 0x000fc60000000800 */
[----:B------:R-:W-:-:S13]  /*2270*/  ISETP.GE.AND P3, PT, R11, UR4, PT ;  /* 0x000000040b007c0c */ /* 0x000fda000bf66270 */
[----:B------:R-:W-:Y:S05]  /*2280*/  @!P3 BRA `(.L_x_252) ;  /* 0xfffffff800e4b947 */ /* 0x000fea000383ffff */
.L_x_244:
[----:B0-----:R-:W-:Y:S01]  /*2290*/  IMAD.IADD R9, R6, 0x1, R9 ;  /* 0x0000000106097824 */ /* 0x001fe200078e0209 */
[----:B------:R-:W-:-:S04]  /*22a0*/  ULDC UR4, c[0x0][0x260] ;  /* 0x0000980000047ab9 */ /* 0x000fc80000000800 */
[----:B------:R-:W-:-:S13]  /*22b0*/  ISETP.GE.AND P3, PT, R9, UR4, PT ;  /* 0x0000000409007c0c */ /* 0x000fda000bf66270 */
[----:B------:R-:W-:Y:S05]  /*22c0*/  @!P3 BRA `(.L_x_253) ;  /* 0xfffffff800b8b947 */ /* 0x000fea000383ffff */
.L_x_243:
[----:B------:R-:W-:Y:S05]  /*22d0*/  BSYNC B0 ;  /* 0x0000000000007941 */ /* 0x000fea0003800000 */
.L_x_242:
[----:B------:R-:W0:Y:S01]  /*22e0*/  S2R R0, SR_TID.Y ;  /* 0x0000000000007919 */ /* 0x000e220000002200 */
[----:B------:R-:W-:Y:S01]  /*22f0*/  IMAD R3, R2, UR39, RZ ;  /* 0x0000002702037c24 */ /* 0x000fe2000f8e02ff */
[----:B------:R-:W-:Y:S06]  /*2300*/  @!P2 BRA `(.L_x_254) ;  /* 0x0000000000bca947 */ /* 0x000fec0003800000 */
[----:B------:R-:W1:Y:S01]  /*2310*/  S2R R4, SR_TID.X ;  /* 0x0000000000047919 */ /* 0x000e620000002100 */
[----:B------:R-:W-:Y:S01]  /*2320*/  ULDC UR4, c[0x0][0x268] ;  /* 0x00009a0000047ab9 */ /* 0x000fe20000000800 */
[----:B------:R-:W-:Y:S01]  /*2330*/  BSSY B0, `(.L_x_254) ;  /* 0x000002c000007945 */ /* 0x000fe20003800000 */
[----:B-1----:R-:W-:Y:S01]  /*2340*/  VIADD R12, R4, UR4 ;  /* 0x00000004040c7c36 */ /* 0x002fe20008000000 */
[----:B------:R-:W-:-:S04]  /*2350*/  ULDC UR4, c[0x0][0x264] ;  /* 0x0000990000047ab9 */ /* 0x000fc80000000800 */
[----:B------:R-:W-:-:S13]  /*2360*/  ISETP.GE.AND P0, PT, R12, UR4, PT ;  /* 0x000000040c007c0c */ /* 0x000fda000bf06270 */
[----:B------:R-:W-:Y:S05]  /*2370*/  @P0 BRA `(.L_x_255) ;  /* 0x00000000009c0947 */ /* 0x000fea0003800000 */
[----:B------:R-:W1:Y:S01]  /*2380*/  LDC R16, c[0x0][0x4] ;  /* 0x00000100ff107b82 */ /* 0x000e620000000800 */
[----:B------:R-:W-:Y:S02]  /*2390*/  ULDC UR4, c[0x0][0x270] ;  /* 0x00009c0000047ab9 */ /* 0x000fe40000000800 */
[----:B------:R-:W-:-:S05]  /*23a0*/  ISETP.LT.AND P0, PT, RZ, UR4, PT ;  /* 0x00000004ff007c0c */ /* 0x000fca000bf01270 */
[----:B---3--:R-:W3:Y:S08]  /*23b0*/  LDC R15, c[0x0][RZ] ;  /* 0x00000000ff0f7b82 */ /* 0x008ef00000000800 */
[----:B------:R-:W-:Y:S05]  /*23c0*/  @!P0 BRA `(.L_x_255) ;  /* 0x0000000000888947 */ /* 0x000fea0003800000 */
[----:B------:R-:W-:Y:S02]  /*23d0*/  ULDC UR4, c[0x0][0x26c] ;  /* 0x00009b0000047ab9 */ /* 0x000fe40000000800 */
[----:B------:R-:W-:-:S07]  /*23e0*/  IADD3 R21, R3, UR4, RZ ;  /* 0x0000000403157c10 */ /* 0x000fce000fffe0ff */
.L_x_260:
[----:B------:R-:W-:Y:S04]  /*23f0*/  BSSY B1, `(.L_x_256) ;  /* 0x000001b000017945 */ /* 0x000fe80003800000 */
[----:B0-----:R-:W-:Y:S05]  /*2400*/  @P1 BRA `(.L_x_257) ;  /* 0x0000000000641947 */ /* 0x001fea0003800000 */
[----:B------:R-:W-:Y:S01]  /*2410*/  ULDC UR4, c[0x0][0x270] ;  /* 0x00009c0000047ab9 */ /* 0x000fe20000000800 */
[----:B----4-:R-:W-:Y:S02]  /*2420*/  IMAD.IADD R18, R21, 0x1, R12 ;  /* 0x0000000115127824 */ /* 0x010fe400078e020c */
[----:B--2---:R-:W-:Y:S02]  /*2430*/  IMAD R5, R2, UR4, RZ ;  /* 0x0000000402057c24 */ /* 0x004fe4000f8e02ff */
[----:B0-----:R-:W-:-:S03]  /*2440*/  IMAD.MOV.U32 R13, RZ, RZ, R0 ;  /* 0x000000ffff0d7224 */ /* 0x001fc600078e0000 */
[----:B------:R-:W-:-:S07]  /*2450*/  IADD3 R20, R5, R12, RZ ;  /* 0x0000000c05147210 */ /* 0x000fce0007ffe0ff */
.L_x_259:
[----:B0-----:R-:W0:Y:S01]  /*2460*/  LDC R23, c[0x0][0x270] ;  /* 0x00009c00ff177b82 */ /* 0x001e220000000800 */
[----:B------:R-:W-:Y:S01]  /*2470*/  IMAD R17, R13, UR39, R18 ;  /* 0x000000270d117c24 */ /* 0x000fe2000f8e0212 */
[----:B------:R-:W-:Y:S01]  /*2480*/  ULDC UR4, c[0x0][0x260] ;  /* 0x0000980000047ab9 */ /* 0x000fe20000000800 */
[----:B------:R-:W-:-:S05]  /*2490*/  IMAD.MOV.U32 R14, RZ, RZ, RZ ;  /* 0x000000ffff0e7224 */ /* 0x000fca00078e00ff */
[----:B------:R-:W2:Y:S08]  /*24a0*/  LDC.64 R4, c[0x0][0x210] ;  /* 0x00008400ff047b82 */ /* 0x000eb00000000a00 */
[----:B------:R-:W4:Y:S01]  /*24b0*/  LDC.64 R6, c[0x0][0x238] ;  /* 0x00008e00ff067b82 */ /* 0x000f220000000a00 */
[----:B0-----:R-:W-:Y:S02]  /*24c0*/  IMAD R19, R13, R23, R20 ;  /* 0x000000170d137224 */ /* 0x001fe400078e0214 */
[----:B-1----:R-:W-:-:S05]  /*24d0*/  IMAD.IADD R13, R16, 0x1, R13 ;  /* 0x00000001100d7824 */ /* 0x002fca00078e020d */
[----:B------:R-:W-:-:S13]  /*24e0*/  ISETP.GE.AND P3, PT, R13, UR4, PT ;  /* 0x000000040d007c0c */ /* 0x000fda000bf66270 */
.L_x_258:
[----:B0-----:R-:W-:Y:S01]  /*24f0*/  IADD3 R11, R17, R14, RZ ;  /* 0x0000000e110b7210 */ /* 0x001fe20007ffe0ff */
[----:B------:R-:W-:Y:S01]  /*2500*/  IMAD.IADD R9, R19, 0x1, R14 ;  /* 0x0000000113097824 */ /* 0x000fe200078e020e */
[----:B------:R-:W-:-:S03]  /*2510*/  ULDC UR4, c[0x0][0x264] ;  /* 0x0000990000047ab9 */ /* 0x000fc60000000800 */
[----:B--2---:R-:W-:-:S06]  /*2520*/  IMAD.WIDE R10, R11, 0x2, R4 ;  /* 0x000000020b0a7825 */ /* 0x004fcc00078e0204 */
[----:B------:R-:W2:Y:S01]  /*2530*/  LDG.E.U16 R11, desc[UR36][R10.64] ;  /* 0x000000240a0b7981 */ /* 0x000ea2000c1e1500 */
[----:B----4-:R-:W-:-:S04]  /*2540*/  IMAD.WIDE R8, R9, 0x2, R6 ;  /* 0x0000000209087825 */ /* 0x010fc800078e0206 */
[----:B------:R-:W-:-:S05]  /*2550*/  VIADD R14, R14, UR4 ;  /* 0x000000040e0e7c36 */ /* 0x000fca0008000000 */
[----:B------:R-:W-:Y:S01]  /*2560*/  ISETP.GE.AND P0, PT, R14, R23, PT ;  /* 0x000000170e00720c */ /* 0x000fe20003f06270 */
[----:B--2---:R0:W-:-:S12]  /*2570*/  STG.E.U16 desc[UR36][R8.64], R11 ;  /* 0x0000000b08007986 */ /* 0x0041d8000c101524 */
[----:B------:R-:W-:Y:S05]  /*2580*/  @!P0 BRA `(.L_x_258) ;  /* 0xfffffffc00d88947 */ /* 0x000fea000383ffff */
[----:B------:R-:W-:Y:S05]  /*2590*/  @!P3 BRA `(.L_x_259) ;  /* 0xfffffffc00b0b947 */ /* 0x000fea000383ffff */
.L_x_257:
[----:B------:R-:W-:Y:S05]  /*25a0*/  BSYNC B1 ;  /* 0x0000000000017941 */ /* 0x000fea0003800000 */
.L_x_256:
[----:B---3--:R-:W-:Y:S01]  /*25b0*/  IADD3 R12, R15, R12, RZ ;  /* 0x0000000c0f0c7210 */ /* 0x008fe20007ffe0ff */
[----:B------:R-:W-:-:S03]  /*25c0*/  ULDC UR4, c[0x0][0x264] ;  /* 0x0000990000047ab9 */ /* 0x000fc60000000800 */
[----:B------:R-:W-:-:S13]  /*25d0*/  ISETP.GE.AND P0, PT, R12, UR4, PT ;  /* 0x000000040c007c0c */ /* 0x000fda000bf06270 */
[----:B------:R-:W-:Y:S05]  /*25e0*/  @!P0 BRA `(.L_x_260) ;  /* 0xfffffffc00808947 */ /* 0x000fea000383ffff */
.L_x_255:
[----:B------:R-:W-:Y:S05]  /*25f0*/  BSYNC B0 ;  /* 0x0000000000007941 */ /* 0x000fea0003800000 */
.L_x_254:
[----:B------:R-:W-:Y:S06]  /*2600*/  BAR.SYNC.DEFER_BLOCKING 0x0 ;  /* 0x0000000000007b1d */ /* 0x000fec0000010000 */
[----:B------:R-:W-:Y:S04]  /*2610*/  BSSY B0, `(.L_x_261) ;  /* 0x000002b000007945 */ /* 0x000fe80003800000 */
[----:B------:R-:W-:Y:S05]  /*2620*/  @P1 BRA `(.L_x_262) ;  /* 0x0000000000a41947 */ /* 0x000fea0003800000 */
[----:B-1----:R-:W1:Y:S01]  /*2630*/  LDC R16, c[0x0][0x4] ;  /* 0x00000100ff107b82 */ /* 0x002e620000000800 */
[----:B------:R-:W-:Y:S02]  /*2640*/  ULDC UR4, c[0x0][0x274] ;  /* 0x00009d0000047ab9 */ /* 0x000fe40000000800 */
[----:B------:R-:W-:-:S13]  /*2650*/  ISETP.LT.AND P0, PT, RZ, UR4, PT ;  /* 0x00000004ff007c0c */ /* 0x000fda000bf01270 */
[----:B------:R-:W-:Y:S05]  /*2660*/  @!P0 BRA `(.L_x_262) ;  /* 0x0000000000948947 */ /* 0x000fea0003800000 */
[----:B------:R-:W1:Y:S01]  /*2670*/  S2R R21, SR_TID.X ;  /* 0x0000000000157919 */ /* 0x000e620000002100 */
[----:B---34-:R-:W3:Y:S01]  /*2680*/  LDC R18, c[0x0][RZ] ;  /* 0x00000000ff127b82 */ /* 0x018ee20000000800 */
[----:B------:R-:W-:Y:S02]  /*2690*/  VIADD R12, R3, UR38 ;  /* 0x00000026030c7c36 */ /* 0x000fe40008000000 */
[----:B------:R-:W-:Y:S02]  /*26a0*/  IMAD R3, R2, UR4, RZ ;  /* 0x0000000402037c24 */ /* 0x000fe4000f8e02ff */
[----:B0-----:R-:W-:-:S07]  /*26b0*/  IMAD.MOV.U32 R13, RZ, RZ, R0 ;  /* 0x000000ffff0d7224 */ /* 0x001fce00078e0000 */
.L_x_267:
[----:B------:R-:W-:Y:S01]  /*26c0*/  ULDC UR4, c[0x0][0x274] ;  /* 0x00009d0000047ab9 */ /* 0x000fe20000000800 */
[C---:B------:R-:W-:Y:S02]  /*26d0*/  IMAD R17, R13.reuse, UR39, R12 ;  /* 0x000000270d117c24 */ /* 0x040fe4000f8e020c */
[----:B------:R-:W-:Y:S01]  /*26e0*/  IMAD R19, R13, UR4, R3 ;  /* 0x000000040d137c24 */ /* 0x000fe2000f8e0203 */
[----:B-1----:R-:W-:Y:S01]  /*26f0*/  IADD3 R13, R16, R13, RZ ;  /* 0x0000000d100d7210 */ /* 0x002fe20007ffe0ff */
[----:B------:R-:W-:Y:S01]  /*2700*/  ULDC UR4, c[0x0][0x260] ;  /* 0x0000980000047ab9 */ /* 0x000fe20000000800 */
[----:B------:R-:W-:Y:S02]  /*2710*/  IMAD.MOV.U32 R14, RZ, RZ, RZ ;  /* 0x000000ffff0e7224 */ /* 0x000fe400078e00ff */
[----:B----4-:R-:W-:-:S13]  /*2720*/  ISETP.GE.AND P3, PT, R13, UR4, PT ;  /* 0x000000040d007c0c */ /* 0x010fda000bf66270 */
.L_x_266:
[----:B------:R-:W0:Y:S01]  /*2730*/  LDC R24, c[0x0][0x268] ;  /* 0x00009a00ff187b82 */ /* 0x000e220000000800 */
[----:B------:R-:W-:Y:S01]  /*2740*/  BSSY B1, `(.L_x_263) ;  /* 0x0000011000017945 */ /* 0x000fe20003800000 */
[----:B0-----:R-:W-:-:S13]  /*2750*/  ISETP.GE.AND P0, PT, R21, R24, PT ;  /* 0x000000181500720c */ /* 0x001fda0003f06270 */
[----:B----4-:R-:W-:Y:S05]  /*2760*/  @P0 BRA `(.L_x_264) ;  /* 0x0000000000380947 */ /* 0x010fea0003800000 */
[----:B--2---:R-:W0:Y:S01]  /*2770*/  LDC.64 R4, c[0x0][0x210] ;  /* 0x00008400ff047b82 */ /* 0x004e220000000a00 */
[----:B------:R-:W-:Y:S01]  /*2780*/  IMAD.IADD R20, R17, 0x1, R14 ;  /* 0x0000000111147824 */ /* 0x000fe200078e020e */
[----:B------:R-:W-:Y:S01]  /*2790*/  IADD3 R22, R19, R14, RZ ;  /* 0x0000000e13167210 */ /* 0x000fe20007ffe0ff */
[----:B------:R-:W-:-:S05]  /*27a0*/  IMAD.MOV.U32 R15, RZ, RZ, R21 ;  /* 0x000000ffff0f7224 */ /* 0x000fca00078e0015 */
[----:B------:R-:W1:Y:S02]  /*27b0*/  LDC.64 R6, c[0x0][0x240] ;  /* 0x00009000ff067b82 */ /* 0x000e640000000a00 */
.L_x_265:
[----:B----4-:R-:W-:-:S04]  /*27c0*/  IMAD.IADD R11, R20, 0x1, R15 ;  /* 0x00000001140b7824 */ /* 0x010fc800078e020f */
[----:B0-----:R-:W-:-:S06]  /*27d0*/  IMAD.WIDE R10, R11, 0x2, R4 ;  /* 0x000000020b0a7825 */ /* 0x001fcc00078e0204 */
[----:B------:R-:W2:Y:S01]  /*27e0*/  LDG.E.U16 R11, desc[UR36][R10.64] ;  /* 0x000000240a0b7981 */ /* 0x000ea2000c1e1500 */
[----:B------:R-:W-:Y:S01]  /*27f0*/  IADD3 R9, R22, R15, RZ ;  /* 0x0000000f16097210 */ /* 0x000fe20007ffe0ff */
[----:B---3--:R-:W-:-:S04]  /*2800*/  IMAD.IADD R15, R18, 0x1, R15 ;  /* 0x00000001120f7824 */ /* 0x008fc800078e020f */
[----:B-1----:R-:W-:Y:S01]  /*2810*/  IMAD.WIDE R8, R9, 0x2, R6 ;  /* 0x0000000209087825 */ /* 0x002fe200078e0206 */
[----:B------:R-:W-:-:S04]  /*2820*/  ISETP.GE.AND P0, PT, R15, R24, PT ;  /* 0x000000180f00720c */ /* 0x000fc80003f06270 */
[----:B--2---:R4:W-:Y:S09]  /*2830*/  STG.E.U16 desc[UR36][R8.64], R11 ;  /* 0x0000000b08007986 */ /* 0x0049f2000c101524 */
[----:B------:R-:W-:Y:S05]  /*2840*/  @!P0 BRA `(.L_x_265) ;  /* 0xfffffffc00dc8947 */ /* 0x000fea000383ffff */
.L_x_264:
[----:B------:R-:W-:Y:S05]  /*2850*/  BSYNC B1 ;  /* 0x0000000000017941 */ /* 0x000fea0003800000 */
.L_x_263:
[----:B------:R-:W-:Y:S02]  /*2860*/  ULDC UR4, c[0x0][0x264] ;  /* 0x0000990000047ab9 */ /* 0x000fe40000000800 */
[----:B------:R-:W-:Y:S01]  /*2870*/  VIADD R14, R14, UR4 ;  /* 0x000000040e0e7c36 */ /* 0x000fe20008000000 */
[----:B------:R-:W-:-:S04]  /*2880*/  ULDC UR4, c[0x0][0x274] ;  /* 0x00009d0000047ab9 */ /* 0x000fc80000000800 */
[----:B------:R-:W-:-:S13]  /*2890*/  ISETP.GE.AND P0, PT, R14, UR4, PT ;  /* 0x000000040e007c0c */ /* 0x000fda000bf06270 */
[----:B------:R-:W-:Y:S05]  /*28a0*/  @!P0 BRA `(.L_x_266) ;  /* 0xfffffffc00a08947 */ /* 0x000fea000383ffff */
[----:B------:R-:W-:Y:S05]  /*28b0*/  @!P3 BRA `(.L_x_267) ;  /* 0xfffffffc0080b947 */ /* 0x000fea000383ffff */
.L_x_262:
[----:B------:R-:W-:Y:S05]  /*28c0*/  BSYNC B0 ;  /* 0x0000000000007941 */ /* 0x000fea0003800000 */
.L_x_261:
[----:B------:R-:W-:Y:S05]  /*28d0*/  @!P2 EXIT ;  /* 0x000000000000a94d */ /* 0x000fea0003800000 */
[----:B------:R-:W5:Y:S01]  /*28e0*/  S2R R3, SR_TID.X ;  /* 0x0000000000037919 */ /* 0x000f620000002100 */
[----:B------:R-:W-:Y:S02]  /*28f0*/  ULDC UR4, c[0x0][0x268] ;  /* 0x00009a0000047ab9 */ /* 0x000fe40000000800 */
[----:B-----5:R-:W-:Y:S01]  /*2900*/  IADD3 R3, R3, UR4, RZ ;  /* 0x0000000403037c10 */ /* 0x020fe2000fffe0ff */
[----:B------:R-:W-:-:S03]  /*2910*/  ULDC UR4, c[0x0][0x264] ;  /* 0x0000990000047ab9 */ /* 0x000fc60000000800 */
[----:B------:R-:W-:-:S13]  /*2920*/  ISETP.GE.AND P0, PT, R3, UR4, PT ;  /* 0x0000000403007c0c */ /* 0x000fda000bf06270 */
[----:B------:R-:W-:Y:S05]  /*2930*/  @P0 EXIT ;  /* 0x000000000000094d */ /* 0x000fea0003800000 */
[----:B------:R-:W-:Y:S02]  /*2940*/  ULDC UR4, c[0x0][0x274] ;  /* 0x00009d0000047ab9 */ /* 0x000fe40000000800 */
[----:B------:R-:W-:-:S13]  /*2950*/  ISETP.LT.AND P0, PT, RZ, UR4, PT ;  /* 0x00000004ff007c0c */ /* 0x000fda000bf01270 */
[----:B------:R-:W-:Y:S05]  /*2960*/  @!P0 EXIT ;  /* 0x000000000000894d */ /* 0x000fea0003800000 */
[----:B------:R-:W-:Y:S01]  /*2970*/  ULDC UR5, c[0x0][0x270] ;  /* 0x00009c0000057ab9 */ /* 0x000fe20000000800 */
[----:B------:R-:W-:Y:S02]  /*2980*/  ULDC UR6, c[0x0][0x26c] ;  /* 0x00009b0000067ab9 */ /* 0x000fe40000000800 */
[----:B------:R-:W-:-:S03]  /*2990*/  UIADD3 UR4, UR6, UR5, UR4 ;  /* 0x0000000506047290 */ /* 0x000fc6000fffe004 */
[----:B------:R-:W-:Y:S01]  /*29a0*/  ULDC UR5, c[0x0][0x4] ;  /* 0x0000010000057ab9 */ /* 0x000fe20000000800 */
[----:B------:R-:W-:-:S08]  /*29b0*/  ULDC UR6, c[0x0][0x0] ;  /* 0x0000000000067ab9 */ /* 0x000fd00000000800 */
.L_x_272:
[----:B------:R-:W-:Y:S04]  /*29c0*/  BSSY B0, `(.L_x_268) ;  /* 0x0000019000007945 */ /* 0x000fe80003800000 */
[----:B------:R-:W-:Y:S05]  /*29d0*/  @P1 BRA `(.L_x_269) ;  /* 0x00000000005c1947 */ /* 0x000fea0003800000 */
[----:B---3--:R-:W-:Y:S02]  /*29e0*/  VIADD R15, R3, UR38 ;  /* 0x00000026030f7c36 */ /* 0x008fe40008000000 */
[----:B0---4-:R-:W-:-:S07]  /*29f0*/  IMAD.MOV.U32 R9, RZ, RZ, R0 ;  /* 0x000000ffff097224 */ /* 0x011fce00078e0000 */
.L_x_271:
[----:B------:R-:W0:Y:S01]  /*2a00*/  LDC R17, c[0x0][0x274] ;  /* 0x00009d00ff117b82 */ /* 0x000e220000000800 */
[----:B------:R-:W-:Y:S01]  /*2a10*/  IADD3 R8, R2, R9, RZ ;  /* 0x0000000902087210 */ /* 0x000fe20007ffe0ff */
[----:B------:R-:W-:Y:S01]  /*2a20*/  VIADD R9, R9, UR5 ;  /* 0x0000000509097c36 */ /* 0x000fe20008000000 */
[----:B------:R-:W-:-:S03]  /*2a30*/  ULDC UR7, c[0x0][0x260] ;  /* 0x0000980000077ab9 */ /* 0x000fc60000000800 */
[C---:B------:R-:W-:Y:S01]  /*2a40*/  IMAD R13, R8.reuse, UR4, R15 ;  /* 0x00000004080d7c24 */ /* 0x040fe2000f8e020f */
[----:B------:R-:W-:Y:S01]  /*2a50*/  ISETP.GE.AND P2, PT, R9, UR7, PT ;  /* 0x0000000709007c0c */ /* 0x000fe2000bf46270 */
[----:B--2---:R-:W2:Y:S08]  /*2a60*/  LDC.64 R4, c[0x0][0x240] ;  /* 0x00009000ff047b82 */ /* 0x004eb00000000a00 */
[----:B------:R-:W3:Y:S08]  /*2a70*/  LDC.64 R6, c[0x0][0x210] ;  /* 0x00008400ff067b82 */ /* 0x000ef00000000a00 */
[----:B------:R-:W4:Y:S01]  /*2a80*/  LDC R19, c[0x0][0x264] ;  /* 0x00009900ff137b82 */ /* 0x000f220000000800 */
[----:B0-----:R-:W-:-:S02]  /*2a90*/  IMAD R11, R8, R17, R3 ;  /* 0x00000011080b7224 */ /* 0x001fc400078e0203 */
[----:B------:R-:W-:Y:S02]  /*2aa0*/  IMAD.MOV.U32 R8, RZ, RZ, RZ ;  /* 0x000000ffff087224 */ /* 0x000fe400078e00ff */
[----:B--2---:R-:W-:-:S04]  /*2ab0*/  IMAD.WIDE R4, R11, 0x2, R4 ;  /* 0x000000020b047825 */ /* 0x004fc800078e0204 */
[----:B---3--:R-:W-:-:S07]  /*2ac0*/  IMAD.WIDE R6, R13, 0x2, R6 ;  /* 0x000000020d067825 */ /* 0x008fce00078e0206 */
.L_x_270:
[----:B------:R0:W2:Y:S01]  /*2ad0*/  LDG.E.U16 R11, desc[UR36][R6.64] ;  /* 0x00000024060b7981 */ /* 0x0000a2000c1e1500 */
[----:B----4-:R-:W-:-:S04]  /*2ae0*/  IADD3 R8, R8, R19, RZ ;  /* 0x0000001308087210 */ /* 0x010fc80007ffe0ff */
[----:B------:R-:W-:Y:S01]  /*2af0*/  ISETP.GE.AND P0, PT, R8, R17, PT ;  /* 0x000000110800720c */ /* 0x000fe20003f06270 */
[C---:B0-----:R-:W-:Y:S01]  /*2b00*/  IMAD.WIDE R6, R19.reuse, 0x2, R6 ;  /* 0x0000000213067825 */ /* 0x041fe200078e0206 */
[----:B--2---:R0:W-:Y:S03]  /*2b10*/  STG.E.U16 desc[UR36][R4.64], R11 ;  /* 0x0000000b04007986 */ /* 0x0041e6000c101524 */
[----:B0-----:R-:W-:-:S08]  /*2b20*/  IMAD.WIDE R4, R19, 0x2, R4 ;  /* 0x0000000213047825 */ /* 0x001fd000078e0204 */
[----:B------:R-:W-:Y:S05]  /*2b30*/  @!P0 BRA `(.L_x_270) ;  /* 0xfffffffc00e48947 */ /* 0x000fea000383ffff */
[----:B------:R-:W-:Y:S05]  /*2b40*/  @!P2 BRA `(.L_x_271) ;  /* 0xfffffffc00aca947 */ /* 0x000fea000383ffff */
.L_x_269:
[----:B------:R-:W-:Y:S05]  /*2b50*/  BSYNC B0 ;  /* 0x0000000000007941 */ /* 0x000fea0003800000 */
.L_x_268:
[----:B------:R-:W-:Y:S01]  /*2b60*/  VIADD R3, R3, UR6 ;  /* 0x0000000603037c36 */ /* 0x000fe20008000000 */
[----:B------:R-:W-:-:S04]  /*2b70*/  ULDC UR7, c[0x0][0x264] ;  /* 0x0000990000077ab9 */ /* 0x000fc80000000800 */
[----:B------:R-:W-:-:S13]  /*2b80*/  ISETP.GE.AND P0, PT, R3, UR7, PT ;  /* 0x0000000703007c0c */ /* 0x000fda000bf06270 */
[----:B------:R-:W-:Y:S05]  /*2b90*/  @!P0 BRA `(.L_x_272) ;  /* 0xfffffffc00888947 */ /* 0x000fea000383ffff */
[----:B------:R-:W-:Y:S05]  /*2ba0*/  EXIT ;  /* 0x000000000000794d */ /* 0x000fea0003800000 */
.L_x_273:
        /* <DEDUP_REMOVED lines=13> */
.L_x_591:


//--------------------- .text._ZN18transformer_engine29fused_qkv_rope_forward_kernelI6__halfEEvPKT_PKfS6_PKiPS2_S9_S9_15NVTE_QKV_Formatbiiiiiiiiii --------------------------
	.section	.text._ZN18transformer_engine29fused_qkv_rope_forward_kernelI6__halfEEvPKT_PKfS6_PKiPS2_S9_S9_15NVTE_QKV_Formatbiiiiiiiiii,"ax",@progbits
	.align	128
        .global         _ZN18transformer_engine29fused_qkv_rope_forward_kernelI6__halfEEvPKT_PKfS6_PKiPS2_S9_S9_15NVTE_QKV_Formatbiiiiiiiiii
        .type           _ZN18transformer_engine29fused_qkv_rope_forward_kernelI6__halfEEvPKT_PKfS6_PKiPS2_S9_S9_15NVTE_QKV_Formatbiiiiiiiiii,@function
        .size           _ZN18transformer_engine29fused_qkv_rope_forward_kernelI6__halfEEvPKT_PKfS6_PKiPS2_S9_S9_15NVTE_QKV_Formatbiiiiiiiiii,(.L_x_592 - _ZN18transformer_engine29fused_qkv_rope_forward_kernelI6__halfEEvPKT_PKfS6_PKiPS2_S9_S9_15NVTE_QKV_Formatbiiiiiiiiii)
        .other          _ZN18transformer_engine29fused_qkv_rope_forward_kernelI6__halfEEvPKT_PKfS6_PKiPS2_S9_S9_15NVTE_QKV_Formatbiiiiiiiiii,@"STO_CUDA_ENTRY STV_DEFAULT"
_ZN18transformer_engine29fused_qkv_rope_forward_kernelI6__halfEEvPKT_PKfS6_PKiPS2_S9_S9_15NVTE_QKV_Formatbiiiiiiiiii:
.text._ZN18transformer_engine29fused_qkv_rope_forward_kernelI6__halfEEvPKT_PKfS6_PKiPS2_S9_S9_15NVTE_QKV_Formatbiiiiiiiiii:
        /* <DEDUP_REMOVED lines=27> */
.L_x_275:
[----:B-----5:R-:W-:Y:S01]  /*01b0*/  VIADD R5, R5, UR40 ;  /* 0x0000002805057c36 */ /* 0x020fe20008000000 */
[----:B------:R-:W-:Y:S06]  /*01c0*/  BRA `(.L_x_276) ;  /* 0x0000000000907947 */ /* 0x000fec0003800000 */
.L_x_274:
        /* <DEDUP_REMOVED lines=19> */
.L_x_277:
        /* <DEDUP_REMOVED lines=13> */
.L_x_278:
[----:B------:R-:W-:Y:S02]  /*03d0*/  ULDC UR4, c[0x0][0x254] ;  /* 0x0000950000047ab9 */ /* 0x000fe40000000800 */
[----:B------:R-:W-:-:S05]  /*03e0*/  IMAD R0, R5, UR4, RZ ;  /* 0x0000000405007c24 */ /* 0x000fca000f8e02ff */
[----:B------:R-:W-:-:S04]  /*03f0*/  LEA.HI R0, R0, R0, RZ, 0x1 ;  /* 0x0000000000007211 */ /* 0x000fc800078f08ff */
[----:B------:R-:W-:-:S07]  /*0400*/  LEA.HI.SX32 R5, R0, UR40, 0x1f ;  /* 0x0000002800057c11 */ /* 0x000fce000f8ffaff */
.L_x_276:
        /* <DEDUP_REMOVED lines=13> */
.L_x_285:
        /* <DEDUP_REMOVED lines=26> */
.L_x_284:
        /* <DEDUP_REMOVED lines=16> */
.L_x_283:
        /* <DEDUP_REMOVED lines=35> */
.L_x_282:
[----:B------:R-:W-:Y:S01]  /*09b0*/  FMUL R0, RZ, R12 ;  /* 0x0000000cff007220 */ /* 0x000fe20000400000 */
[----:B------:R-:W-:-:S07]  /*09c0*/  IMAD.MOV.U32 R3, RZ, RZ, RZ ;  /* 0x000000ffff037224 */ /* 0x000fce00078e00ff */
.L_x_281:
[----:B------:R-:W-:Y:S05]  /*09d0*/  BSYNC B0 ;  /* 0x0000000000007941 */ /* 0x000fea0003800000 */
.L_x_280:
        /* <DEDUP_REMOVED lines=31> */
.L_x_279:
        /* <DEDUP_REMOVED lines=16> */
.L_x_297:
[----:B-1----:R-:W1:Y:S02]  /*0cd0*/  LDC R10, c[0x0][0x26c] ;  /* 0x00009b00ff0a7b82 */ /* 0x002e640000000800 */
[----:B-1----:R-:W-:-:S13]  /*0ce0*/  ISETP.GE.AND P2, PT, R10, 0x1, PT ;  /* 0x000000010a00780c */ /* 0x002fda0003f46270 */
[----:B---3--:R-:W-:Y:S05]  /*0cf0*/  @!P2 BRA `(.L_x_288) ;  /* 0x00000004002ca947 */ /* 0x008fea0003800000 */
[----:B------:R-:W-:Y:S01]  /*0d00*/  HFMA2.MMA R11, -RZ, RZ, 0, 0 ;  /* 0x00000000ff0b7435 */ /* 0x000fe200000001ff */
[----:B------:R-:W-:-:S10]  /*0d10*/  IMAD R10, R7, R10, R0 ;  /* 0x0000000a070a7224 */ /* 0x000fd400078e0200 */
.L_x_296:
        /* <DEDUP_REMOVED lines=15> */
.L_x_294:
        /* <DEDUP_REMOVED lines=10> */
[----:B---3--:R-:W-:Y:S01]  /*0eb0*/  HADD2.F32 R24, -RZ, R24.H0_H0 ;  /* 0x20000018ff187230 */ /* 0x008fe20000004100 */
[----:B-12---:R-:W-:Y:S06]  /*0ec0*/  @!P2 BRA `(.L_x_292) ;  /* 0x000000000020a947 */ /* 0x006fec0003800000 */
[----:B------:R-:W-:-:S04]  /*0ed0*/  LOP3.LUT R12, R17, 0x1, RZ, 0xc0, !PT ;  /* 0x00000001110c7812 */ /* 0x000fc800078ec0ff */
[----:B------:R-:W-:-:S13]  /*0ee0*/  ISETP.NE.U32.AND P3, PT, R12, 0x1, PT ;  /* 0x000000010c00780c */ /* 0x000fda0003f65070 */
[----:B------:R-:W2:Y:S04]  /*0ef0*/  @P3 LDG.E.U16 R12, desc[UR36][R14.64+0x2] ;  /* 0x000002240e0c3981 */ /* 0x000ea8000c1e1500 */
[----:B------:R-:W3:Y:S01]  /*0f00*/  @!P3 LDG.E.U16 R23, desc[UR36][R14.64+-0x2] ;  /* 0xfffffe240e17b981 */ /* 0x000ee2000c1e1500 */
[----:B--2---:R-:W-:Y:S02]  /*0f10*/  @P3 HADD2.F32 R12, -RZ, R12.H0_H0 ;  /* 0x2000000cff0c3230 */ /* 0x004fe40000004100 */
[----:B---3--:R-:W-:-:S03]  /*0f20*/  @!P3 HADD2.F32 R23, -RZ, R23.H0_H0 ;  /* 0x20000017ff17b230 */ /* 0x008fc60000004100 */
[----:B------:R-:W-:Y:S01]  /*0f30*/  @P3 FADD R23, -R12, -RZ ;  /* 0x800000ff0c173221 */ /* 0x000fe20000000100 */
[----:B------:R-:W-:Y:S06]  /*0f40*/  BRA `(.L_x_293) ;  /* 0x0000000000247947 */ /* 0x000fec0003800000 */
.L_x_292:
[----:B------:R-:W-:-:S05]  /*0f50*/  IMAD.IADD R13, R6, 0x1, R17 ;  /* 0x00000001060d7824 */ /* 0x000fca00078e0211 */
[----:B------:R-:W-:-:S13]  /*0f60*/  ISETP.GE.AND P3, PT, R13, R18, PT ;  /* 0x000000120d00720c */ /* 0x000fda0003f66270 */
[----:B------:R-:W-:-:S04]  /*0f70*/  @P3 IMAD.WIDE R12, R9, 0x2, R14 ;  /* 0x00000002090c3825 */ /* 0x000fc800078e020e */
[----:B------:R-:W-:Y:S02]  /*0f80*/  @!P3 IMAD.WIDE R14, R6, 0x2, R14 ;  /* 0x00000002060eb825 */ /* 0x000fe400078e020e */
[----:B------:R-:W2:Y:S04]  /*0f90*/  @P3 LDG.E.U16 R12, desc[UR36][R12.64] ;  /* 0x000000240c0c3981 */ /* 0x000ea8000c1e1500 */
[----:B------:R-:W3:Y:S01]  /*0fa0*/  @!P3 LDG.E.U16 R14, desc[UR36][R14.64] ;  /* 0x000000240e0eb981 */ /* 0x000ee2000c1e1500 */
[----:B--2---:R-:W-:Y:S02]  /*0fb0*/  @P3 HADD2.F32 R23, -RZ, R12.H0_H0 ;  /* 0x2000000cff173230 */ /* 0x004fe40000004100 */
[----:B---3--:R-:W-:-:S05]  /*0fc0*/  @!P3 HADD2.F32 R25, -RZ, R14.H0_H0 ;  /* 0x2000000eff19b230 */ /* 0x008fca0000004100 */
[----:B------:R-:W-:-:S07]  /*0fd0*/  @!P3 FADD R23, -R25, -RZ ;  /* 0x800000ff1917b221 */ /* 0x000fce0000000100 */
.L_x_293:
[----:B------:R-:W1:Y:S01]  /*0fe0*/  LDC.64 R12, c[0x0][0x230] ;  /* 0x00008c00ff0c7b82 */ /* 0x000e620000000a00 */
[----:B------:R-:W-:Y:S01]  /*0ff0*/  FMUL R22, R22, R23 ;  /* 0x0000001716167220 */ /* 0x000fe20000400000 */
[----:B------:R-:W-:Y:S01]  /*1000*/  IADD3 R15, R21, R17, RZ ;  /* 0x00000011150f7210 */ /* 0x000fe20007ffe0ff */
[----:B------:R-:W-:Y:S02]  /*1010*/  IMAD.IADD R17, R3, 0x1, R17 ;  /* 0x0000000103117824 */ /* 0x000fe400078e0211 */
[----:B------:R-:W-:-:S03]  /*1020*/  FFMA R19, R19, R24, R22 ;  /* 0x0000001813137223 */ /* 0x000fc60000000016 */
[----:B------:R-:W-:Y:S02]  /*1030*/  ISETP.GE.AND P3, PT, R17, R18, PT ;  /* 0x000000121100720c */ /* 0x000fe40003f66270 */
[----:B------:R-:W-:Y:S01]  /*1040*/  F2FP.F16.F32.PACK_AB R19, RZ, R19 ;  /* 0x00000013ff13723e */ /* 0x000fe200000000ff */
[----:B-1----:R-:W-:-:S05]  /*1050*/  IMAD.WIDE R12, R15, 0x2, R12 ;  /* 0x000000020f0c7825 */ /* 0x002fca00078e020c */
[----:B------:R1:W-:Y:S05]  /*1060*/  STG.E.U16 desc[UR36][R12.64], R19 ;  /* 0x000000130c007986 */ /* 0x0003ea000c101524 */
[----:B------:R-:W-:Y:S05]  /*1070*/  @!P3 BRA `(.L_x_294) ;  /* 0xfffffffc0064b947 */ /* 0x000fea000383ffff */
[----:B------:R-:W-:Y:S05]  /*1080*/  BRA `(.L_x_290) ;  /* 0x0000000000307947 */ /* 0x000fea0003800000 */
.L_x_291:
[----:B------:R-:W1:Y:S08]  /*1090*/  LDC.64 R12, c[0x0][0x210] ;  /* 0x00008400ff0c7b82 */ /* 0x000e700000000a00 */
[----:B------:R-:W2:Y:S02]  /*10a0*/  LDC.64 R14, c[0x0][0x230] ;  /* 0x00008c00ff0e7b82 */ /* 0x000ea40000000a00 */
.L_x_295:
[----:B---3--:R-:W-:-:S04]  /*10b0*/  IMAD.IADD R17, R20, 0x1, R11 ;  /* 0x0000000114117824 */ /* 0x008fc800078e020b */
[----:B------:R-:W-:-:S04]  /*10c0*/  IMAD.IADD R17, R17, 0x1, R22 ;  /* 0x0000000111117824 */ /* 0x000fc800078e0216 */
[----:B-1----:R-:W-:-:S06]  /*10d0*/  IMAD.WIDE R16, R17, 0x2, R12 ;  /* 0x0000000211107825 */ /* 0x002fcc00078e020c */
[----:B------:R-:W3:Y:S01]  /*10e0*/  LDG.E.U16 R17, desc[UR36][R16.64] ;  /* 0x0000002410117981 */ /* 0x000ee2000c1e1500 */
[----:B------:R-:W-:Y:S01]  /*10f0*/  IADD3 R19, R21, R22, RZ ;  /* 0x0000001615137210 */ /* 0x000fe20007ffe0ff */
[----:B------:R-:W-:-:S04]  /*1100*/  IMAD.IADD R22, R3, 0x1, R22 ;  /* 0x0000000103167824 */ /* 0x000fc800078e0216 */
[----:B--2---:R-:W-:Y:S01]  /*1110*/  IMAD.WIDE R18, R19, 0x2, R14 ;  /* 0x0000000213127825 */ /* 0x004fe200078e020e */
[----:B------:R-:W-:-:S04]  /*1120*/  ISETP.GE.AND P2, PT, R22, R23, PT ;  /* 0x000000171600720c */ /* 0x000fc80003f46270 */
[----:B---3--:R3:W-:Y:S09]  /*1130*/  STG.E.U16 desc[UR36][R18.64], R17 ;  /* 0x0000001112007986 */ /* 0x0087f2000c101524 */
[----:B------:R-:W-:Y:S05]  /*1140*/  @!P2 BRA `(.L_x_295) ;  /* 0xfffffffc00d8a947 */ /* 0x000fea000383ffff */
.L_x_290:
[----:B------:R-:W-:Y:S05]  /*1150*/  BSYNC B1 ;  /* 0x0000000000017941 */ /* 0x000fea0003800000 */
.L_x_289:
[----:B------:R-:W-:Y:S02]  /*1160*/  ULDC UR4, c[0x0][0x264] ;  /* 0x0000990000047ab9 */ /* 0x000fe40000000800 */
[----:B------:R-:W-:Y:S01]  /*1170*/  VIADD R11, R11, UR4 ;  /* 0x000000040b0b7c36 */ /* 0x000fe20008000000 */
[----:B------:R-:W-:-:S04]  /*1180*/  ULDC UR4, c[0x0][0x26c] ;  /* 0x00009b0000047ab9 */ /* 0x000fc80000000800 */
[----:B------:R-:W-:-:S13]  /*1190*/  ISETP.GE.AND P2, PT, R11, UR4, PT ;  /* 0x000000040b007c0c */ /* 0x000fda000bf46270 */
[----:B------:R-:W-:Y:S05]  /*11a0*/  @!P2 BRA `(.L_x_296) ;  /* 0xfffffff800dca947 */ /* 0x000fea000383ffff */
.L_x_288:
[----:B0-----:R-:W-:Y:S01]  /*11b0*/  IMAD.IADD R7, R4, 0x1, R7 ;  /* 0x0000000104077824 */ /* 0x001fe200078e0207 */
[----:B------:R-:W-:-:S04]  /*11c0*/  ULDC UR4, c[0x0][0x260] ;  /* 0x0000980000047ab9 */ /* 0x000fc80000000800 */
[----:B------:R-:W-:-:S13]  /*11d0*/  ISETP.GE.AND P2, PT, R7, UR4, PT ;  /* 0x0000000407007c0c */ /* 0x000fda000bf46270 */
[----:B------:R-:W-:Y:S05]  /*11e0*/  @!P2 BRA `(.L_x_297) ;  /* 0xfffffff800b8a947 */ /* 0x000fea000383ffff */
.L_x_287:
[----:B------:R-:W-:Y:S05]  /*11f0*/  BSYNC B0 ;  /* 0x0000000000007941 */ /* 0x000fea0003800000 */
.L_x_286:
[----:B------:R-:W2:Y:S01]  /*1200*/  LDC R3, c[0x0][0x268] ;  /* 0x00009a00ff037b82 */ /* 0x000ea20000000800 */
[----:B-1----:R-:W1:Y:S01]  /*1210*/  S2R R13, SR_TID.Y ;  /* 0x00000000000d7919 */ /* 0x002e620000002200 */
[----:B------:R-:W-:Y:S02]  /*1220*/  ULDC UR4, c[0x0][0x264] ;  /* 0x0000990000047ab9 */ /* 0x000fe40000000800 */
[----:B--2---:R-:W-:-:S13]  /*1230*/  ISETP.LT.AND P2, PT, R3, UR4, PT ;  /* 0x0000000403007c0c */ /* 0x004fda000bf41270 */
[----:B-1----:R-:W-:Y:S05]  /*1240*/  @!P2 BRA `(.L_x_298) ;  /* 0x0000000000a4a947 */ /* 0x002fea0003800000 */
[----:B0-----:R-:W0:Y:S01]  /*1250*/  S2R R4, SR_TID.X ;  /* 0x0000000000047919 */ /* 0x001e220000002100 */
[----:B------:R-:W-:Y:S01]  /*1260*/  BSSY B0, `(.L_x_298) ;  /* 0x0000027000007945 */ /* 0x000fe20003800000 */
[----:B0-----:R-:W-:-:S04]  /*1270*/  IADD3 R3, R4, R3, RZ ;  /* 0x0000000304037210 */ /* 0x001fc80007ffe0ff */
[----:B------:R-:W-:-:S13]  /*1280*/  ISETP.GE.AND P0, PT, R3, UR4, PT ;  /* 0x0000000403007c0c */ /* 0x000fda000bf06270 */
[----:B------:R-:W-:Y:S05]  /*1290*/  @P0 BRA `(.L_x_299) ;  /* 0x00000000008c0947 */ /* 0x000fea0003800000 */
[----:B---3--:R-:W0:Y:S01]  /*12a0*/  LDC R19, c[0x0][0x4] ;  /* 0x00000100ff137b82 */ /* 0x008e220000000800 */
[----:B------:R-:W-:Y:S02]  /*12b0*/  ULDC UR4, c[0x0][0x26c] ;  /* 0x00009b0000047ab9 */ /* 0x000fe40000000800 */
[----:B------:R-:W-:-:S05]  /*12c0*/  ISETP.LT.AND P0, PT, RZ, UR4, PT ;  /* 0x00000004ff007c0c */ /* 0x000fca000bf01270 */
[----:B------:R-:W1:Y:S08]  /*12d0*/  LDC R12, c[0x0][RZ] ;  /* 0x00000000ff0c7b82 */ /* 0x000e700000000800 */
[----:B------:R-:W-:Y:S05]  /*12e0*/  @!P0 BRA `(.L_x_299) ;  /* 0x0000000000788947 */ /* 0x000fea0003800000 */
.L_x_304:
[----:B------:R-:W-:Y:S04]  /*12f0*/  BSSY B1, `(.L_x_300) ;  /* 0x0000019000017945 */ /* 0x000fe80003800000 */
[----:B0-----:R-:W-:Y:S05]  /*1300*/  @P1 BRA `(.L_x_301) ;  /* 0x00000000005c1947 */ /* 0x001fea0003800000 */
[--C-:B------:R-:W-:Y:S02]  /*1310*/  IMAD.IADD R21, R8, 0x1, R3.reuse ;  /* 0x0000000108157824 */ /* 0x100fe400078e0203 */
[----:B------:R-:W-:Y:S02]  /*1320*/  IMAD.IADD R23, R0, 0x1, R3 ;  /* 0x0000000100177824 */ /* 0x000fe400078e0203 */
[----:B------:R-:W-:-:S07]  /*1330*/  IMAD.MOV.U32 R4, RZ, RZ, R13 ;  /* 0x000000ffff047224 */ /* 0x000fce00078e000d */
.L_x_303:
[----:B------:R-:W2:Y:S01]  /*1340*/  LDC R22, c[0x0][0x26c] ;  /* 0x00009b00ff167b82 */ /* 0x000ea20000000800 */
[----:B------:R-:W-:Y:S01]  /*1350*/  IMAD R18, R4, UR39, R21 ;  /* 0x0000002704127c24 */ /* 0x000fe2000f8e0215 */
[----:B------:R-:W-:Y:S01]  /*1360*/  ULDC UR4, c[0x0][0x260] ;  /* 0x0000980000047ab9 */ /* 0x000fe20000000800 */
[----:B------:R-:W-:-:S05]  /*1370*/  IMAD.MOV.U32 R9, RZ, RZ, RZ ;  /* 0x000000ffff097224 */ /* 0x000fca00078e00ff */
[----:B------:R-:W3:Y:S08]  /*1380*/  LDC.64 R6, c[0x0][0x210] ;  /* 0x00008400ff067b82 */ /* 0x000ef00000000a00 */
[----:B------:R-:W4:Y:S01]  /*1390*/  LDC.64 R10, c[0x0][0x230] ;  /* 0x00008c00ff0a7b82 */ /* 0x000f220000000a00 */
[----:B--2---:R-:W-:Y:S01]  /*13a0*/  IMAD R20, R4, R22, R23 ;  /* 0x0000001604147224 */ /* 0x004fe200078e0217 */
[----:B0-----:R-:W-:-:S04]  /*13b0*/  IADD3 R4, R19, R4, RZ ;  /* 0x0000000413047210 */ /* 0x001fc80007ffe0ff */
[----:B------:R-:W-:-:S13]  /*13c0*/  ISETP.GE.AND P3, PT, R4, UR4, PT ;  /* 0x0000000404007c0c */ /* 0x000fda000bf66270 */
.L_x_302:
        /* <DEDUP_REMOVED lines=11> */
.L_x_301:
[----:B------:R-:W-:Y:S05]  /*1480*/  BSYNC B1 ;  /* 0x0000000000017941 */ /* 0x000fea0003800000 */
.L_x_300:
[----:B-1----:R-:W-:Y:S01]  /*1490*/  IMAD.IADD R3, R12, 0x1, R3 ;  /* 0x000000010c037824 */ /* 0x002fe200078e0203 */
[----:B------:R-:W-:-:S04]  /*14a0*/  ULDC UR4, c[0x0][0x264] ;  /* 0x0000990000047ab9 */ /* 0x000fc80000000800 */
[----:B------:R-:W-:-:S13]  /*14b0*/  ISETP.GE.AND P0, PT, R3, UR4, PT ;  /* 0x0000000403007c0c */ /* 0x000fda000bf06270 */
[----:B------:R-:W-:Y:S05]  /*14c0*/  @!P0 BRA `(.L_x_304) ;  /* 0xfffffffc00888947 */ /* 0x000fea000383ffff */
.L_x_299:
[----:B------:R-:W-:Y:S05]  /*14d0*/  BSYNC B0 ;  /* 0x0000000000007941 */ /* 0x000fea0003800000 */
.L_x_298:
[----:B------:R-:W2:Y:S01]  /*14e0*/  S2R R3, SR_CgaCtaId ;  /* 0x0000000000037919 */ /* 0x000ea20000008800 */
[----:B------:R-:W-:Y:S01]  /*14f0*/  ULDC.64 UR4, c[0x0][0x220] ;  /* 0x0000880000047ab9 */ /* 0x000fe20000000a00 */
[----:B------:R-:W-:Y:S01]  /*1500*/  MOV R0, 0x400 ;  /* 0x0000040000007802 */ /* 0x000fe20000000f00 */
[----:B------:R-:W-:Y:S01]  /*1510*/  ULDC.64 UR6, c[0x0][0x268] ;  /* 0x00009a0000067ab9 */ /* 0x000fe20000000a00 */
[----:B------:R-:W-:Y:S02]  /*1520*/  ISETP.NE.U32.AND P0, PT, RZ, UR4, PT ;  /* 0x00000004ff007c0c */ /* 0x000fe4000bf05070 */
[----:B------:R-:W-:Y:S02]  /*1530*/  MOV R16, UR6 ;  /* 0x0000000600107c02 */ /* 0x000fe40008000f00 */
[----:B------:R-:W-:Y:S02]  /*1540*/  ISETP.NE.AND.EX P0, PT, RZ, UR5, PT, P0 ;  /* 0x00000005ff007c0c */ /* 0x000fe4000bf05300 */
[----:B------:R-:W-:Y:S01]  /*1550*/  ISETP.NE.AND P3, PT, RZ, UR7, PT ;  /* 0x00000007ff007c0c */ /* 0x000fe2000bf65270 */
[----:B------:R-:W-:-:S05]  /*1560*/  IMAD R7, R16, 0x3, RZ ;  /* 0x0000000310077824 */ /* 0x000fca00078e02ff */
[----:B0-----:R-:W-:Y:S02]  /*1570*/  SEL R4, R7, R16, P3 ;  /* 0x0000001007047207 */ /* 0x001fe40001800000 */
[----:B--2---:R-:W-:-:S05]  /*1580*/  LEA R0, R3, R0, 0x18 ;  /* 0x0000000003007211 */ /* 0x004fca00078ec0ff */
[----:B------:R-:W-:-:S05]  /*1590*/  IMAD R3, R16, 0x8, R0 ;  /* 0x0000000810037824 */ /* 0x000fca00078e0200 */
        /* <DEDUP_REMOVED lines=10> */
.L_x_311:
        /* <DEDUP_REMOVED lines=25> */
[----:B------:R-:W-:-:S05]  /*17d0*/  VIADD R9, R6, 0xffffff80 ;  /* 0xffffff8006097836 */ /* 0x000fca0000000000 */
[----:B------:R-:W-:-:S07]  /*17e0*/  SHF.R.U32.HI R7, RZ, 0x5, R9 ;  /* 0x00000005ff077819 */ /* 0x000fce0000011609 */
.L_x_310:
[C---:B0-----:R-:W-:Y:S02]  /*17f0*/  SHF.L.U32 R6, R14.reuse, 0x2, RZ ;  /* 0x000000020e067819 */ /* 0x041fe400000006ff */
        /* <DEDUP_REMOVED lines=30> */
[----:B------:R-:W-:Y:S01]  /*19e0*/  @P3 IMAD.IADD R6, R12, 0x1, R9 ;  /* 0x000000010c063824 */ /* 0x000fe200078e0209 */
[----:B------:R-:W-:-:S04]  /*19f0*/  @P3 IADD3 R7, R11, R14, RZ ;  /* 0x0000000e0b073210 */ /* 0x000fc80007ffe0ff */
[----:B------:R-:W-:-:S04]  /*1a00*/  SHF.L.U32.HI R11, R7, 0x2, R6 ;  /* 0x00000002070b7819 */ /* 0x000fc80000010606 */
[----:B------:R-:W-:-:S04]  /*1a10*/  SHF.R.U32.HI R9, RZ, 0x1f, R11 ;  /* 0x0000001fff097819 */ /* 0x000fc8000001160b */
[----:B------:R-:W-:Y:S01]  /*1a20*/  ISETP.NE.AND P3, PT, R9, RZ, PT ;  /* 0x000000ff0900720c */ /* 0x000fe20003f65270 */
[----:B--2---:R-:W-:-:S12]  /*1a30*/  IMAD.SHL.U32 R10, R7, 0x4, RZ ;  /* 0x00000004070a7824 */ /* 0x004fd800078e00ff */
[----:B------:R-:W-:Y:S02]  /*1a40*/  @P3 LOP3.LUT R11, RZ, R11, RZ, 0x33, !PT ;  /* 0x0000000bff0b3212 */ /* 0x000fe400078e33ff */
[----:B------:R-:W-:-:S06]  /*1a50*/  @P3 LOP3.LUT R10, RZ, R10, RZ, 0x33, !PT ;  /* 0x0000000aff0a3212 */ /* 0x000fcc00078e33ff */
        /* <DEDUP_REMOVED lines=10> */
.L_x_309:
[----:B------:R-:W-:Y:S01]  /*1b00*/  FMUL R6, RZ, R23 ;  /* 0x00000017ff067220 */ /* 0x000fe20000400000 */
[----:B------:R-:W-:-:S07]  /*1b10*/  IMAD.MOV.U32 R7, RZ, RZ, RZ ;  /* 0x000000ffff077224 */ /* 0x000fce00078e00ff */
.L_x_308:
[----:B------:R-:W-:Y:S05]  /*1b20*/  BSYNC B1 ;  /* 0x0000000000017941 */ /* 0x000fea0003800000 */
.L_x_307:
[----:B-1----:R-:W-:Y:S01]  /*1b30*/  HFMA2.MMA R12, -RZ, RZ, 0.66259765625, 2.662109375 ;  /* 0x394d4153ff0c7435 */ /* 0x002fe200000001ff */
[----:B------:R-:W-:Y:S02]  /*1b40*/  IMAD.MOV.U32 R10, RZ, RZ, 0x37cbac00 ;  /* 0x37cbac00ff0a7424 */ /* 0x000fe400078e00ff */
[----:B------:R-:W-:Y:S01]  /*1b50*/  FMUL R9, R6, R6 ;  /* 0x0000000606097220 */ /* 0x000fe20000400000 */
[C---:B------:R-:W-:Y:S02]  /*1b60*/  LOP3.LUT R14, R7.reuse, 0x1, RZ, 0xc0, !PT ;  /* 0x00000001070e7812 */ /* 0x040fe400078ec0ff */
[----:B------:R-:W-:Y:S01]  /*1b70*/  LOP3.LUT P4, RZ, R7, 0x2, RZ, 0xc0, !PT ;  /* 0x0000000207ff7812 */ /* 0x000fe2000788c0ff */
[C---:B------:R-:W-:Y:S01]  /*1b80*/  FFMA R10, R9.reuse, R10, -0.0013887860113754868507 ;  /* 0xbab607ed090a7423 */ /* 0x040fe2000000000a */
[C---:B------:R-:W-:Y:S01]  /*1b90*/  FFMA R11, R9.reuse, R6, RZ ;  /* 0x00000006090b7223 */ /* 0x040fe200000000ff */
[----:B------:R-:W-:Y:S01]  /*1ba0*/  ISETP.NE.U32.AND P3, PT, R14, 0x1, PT ;  /* 0x000000010e00780c */ /* 0x000fe20003f65070 */
[C---:B------:R-:W-:Y:S01]  /*1bb0*/  FFMA R12, R9.reuse, -R12, 0.0083327032625675201416 ;  /* 0x3c0885e4090c7423 */ /* 0x040fe2000000080c */
[----:B------:R-:W-:-:S03]  /*1bc0*/  FFMA R10, R9, R10, 0.041666727513074874878 ;  /* 0x3d2aaabb090a7423 */ /* 0x000fc6000000000a */
[C---:B------:R-:W-:Y:S01]  /*1bd0*/  FFMA R12, R9.reuse, R12, -0.16666662693023681641 ;  /* 0xbe2aaaa8090c7423 */ /* 0x040fe2000000000c */
[----:B------:R-:W-:-:S03]  /*1be0*/  FFMA R10, R9, R10, -0.4999999701976776123 ;  /* 0xbeffffff090a7423 */ /* 0x000fc6000000000a */
        /* <DEDUP_REMOVED lines=8> */
[----:B------:R-:W-:Y:S02]  /*1c70*/  FSEL R6, R10, R11, !P3 ;  /* 0x0000000b0a067208 */ /* 0x000fe40005800000 */
[----:B------:R-:W-:-:S02]  /*1c80*/  FSEL R10, R11, R10, !P3 ;  /* 0x0000000a0b0a7208 */ /* 0x000fc40005800000 */
[----:B------:R-:W-:Y:S02]  /*1c90*/  FSEL R6, R6, -R6, !P4 ;  /* 0x8000000606067208 */ /* 0x000fe40006000000 */
[----:B------:R-:W-:Y:S02]  /*1ca0*/  FSEL R10, R10, -R10, !P5 ;  /* 0x8000000a0a0a7208 */ /* 0x000fe40006800000 */
[----:B------:R-:W-:Y:S01]  /*1cb0*/  ISETP.GE.AND P3, PT, R17, R16, PT ;  /* 0x000000101100720c */ /* 0x000fe20003f66270 */
[----:B------:R0:W-:Y:S04]  /*1cc0*/  STS [R7], R6 ;  /* 0x0000000607007388 */ /* 0x0001e80000000800 */
[----:B------:R0:W-:Y:S08]  /*1cd0*/  STS [R9], R10 ;  /* 0x0000000a09007388 */ /* 0x0001f00000000800 */
[----:B------:R-:W-:Y:S05]  /*1ce0*/  @!P3 BRA `(.L_x_311) ;  /* 0xfffffff80054b947 */ /* 0x000fea000383ffff */
.L_x_306:
[----:B------:R-:W-:Y:S05]  /*1cf0*/  BSYNC B0 ;  /* 0x0000000000007941 */ /* 0x000fea0003800000 */
.L_x_305:
[----:B------:R-:W-:Y:S06]  /*1d00*/  BAR.SYNC.DEFER_BLOCKING 0x0 ;  /* 0x0000000000007b1d */ /* 0x000fec0000010000 */
[----:B------:R-:W-:Y:S04]  /*1d10*/  BSSY B0, `(.L_x_312) ;  /* 0x000005c000007945 */ /* 0x000fe80003800000 */
[----:B------:R-:W-:Y:S05]  /*1d20*/  @P1 BRA `(.L_x_313) ;  /* 0x0000000400681947 */ /* 0x000fea0003800000 */
[----:B------:R-:W2:Y:S01]  /*1d30*/  LDC R5, c[0x0][RZ] ;  /* 0x00000000ff057b82 */ /* 0x000ea20000000800 */
[----:B0-----:R-:W-:Y:S01]  /*1d40*/  LEA.HI R7, R16, R16, RZ, 0x1 ;  /* 0x0000001010077211 */ /* 0x001fe200078f08ff */
[----:B------:R-:W-:Y:S01]  /*1d50*/  ULDC UR4, c[0x0][0x26c] ;  /* 0x00009b0000047ab9 */ /* 0x000fe20000000800 */
[----:B------:R-:W-:Y:S01]  /*1d60*/  MOV R9, R13 ;  /* 0x0000000d00097202 */ /* 0x000fe20000000f00 */
[----:B------:R-:W-:Y:S01]  /*1d70*/  VIADD R8, R8, UR4 ;  /* 0x0000000408087c36 */ /* 0x000fe20008000000 */
[----:B------:R-:W-:-:S03]  /*1d80*/  SHF.R.S32.HI R7, RZ, 0x1, R7 ;  /* 0x00000001ff077819 */ /* 0x000fc60000011407 */
[----:B------:R-:W0:Y:S02]  /*1d90*/  LDC R6, c[0x0][0x4] ;  /* 0x00000100ff067b82 */ /* 0x000e240000000800 */
[----:B------:R-:W-:-:S07]  /*1da0*/  IMAD.IADD R10, R7, 0x1, -R16 ;  /* 0x00000001070a7824 */ /* 0x000fce00078e0a10 */
.L_x_323:
[----:B----4-:R-:W4:Y:S02]  /*1db0*/  LDC R20, c[0x0][0x270] ;  /* 0x00009c00ff147b82 */ /* 0x010f240000000800 */
[----:B----4-:R-:W-:-:S13]  /*1dc0*/  ISETP.GE.AND P3, PT, R20, 0x1, PT ;  /* 0x000000011400780c */ /* 0x010fda0003f66270 */
[----:B---3--:R-:W-:Y:S05]  /*1dd0*/  @!P3 BRA `(.L_x_314) ;  /* 0x00000004002cb947 */ /* 0x008fea0003800000 */
[----:B------:R-:W-:Y:S01]  /*1de0*/  ULDC UR4, c[0x0][0x270] ;  /* 0x00009c0000047ab9 */ /* 0x000fe20000000800 */
[----:B------:R-:W-:Y:S01]  /*1df0*/  HFMA2.MMA R11, -RZ, RZ, 0, 0 ;  /* 0x00000000ff0b7435 */ /* 0x000fe200000001ff */
[----:B-1----:R-:W-:-:S04]  /*1e00*/  IMAD R12, R2, UR4, RZ ;  /* 0x00000004020c7c24 */ /* 0x002fc8000f8e02ff */
[----:B------:R-:W-:-:S07]  /*1e10*/  IMAD R20, R9, R20, R12 ;  /* 0x0000001409147224 */ /* 0x000fce00078e020c */
.L_x_322:
        /* <DEDUP_REMOVED lines=12> */
.L_x_320:
[----:B---3--:R-:W-:Y:S01]  /*1ee0*/  IMAD.IADD R15, R22, 0x1, R11 ;  /* 0x00000001160f7824 */ /* 0x008fe200078e020b */
[----:B------:R-:W-:-:S04]  /*1ef0*/  ULDC UR4, c[0x0][0x268] ;  /* 0x00009a0000047ab9 */ /* 0x000fc80000000800 */
[----:B------:R-:W-:-:S05]  /*1f00*/  IADD3 R15, R15, R18, RZ ;  /* 0x000000120f0f7210 */ /* 0x000fca0007ffe0ff */
[----:B-1----:R-:W-:-:S05]  /*1f10*/  IMAD.WIDE R14, R15, 0x2, R12 ;  /* 0x000000020f0e7825 */ /* 0x002fca00078e020c */
[----:B------:R-:W3:Y:S01]  /*1f20*/  LDG.E.U16 R24, desc[UR36][R14.64] ;  /* 0x000000240e187981 */ /* 0x000ee2000c1e1500 */
[----:B------:R-:W-:Y:S02]  /*1f30*/  IMAD.IADD R17, R4, 0x1, R18 ;  /* 0x0000000104117824 */ /* 0x000fe400078e0212 */
[----:B------:R-:W-:-:S03]  /*1f40*/  IMAD R19, R18, 0x4, R3 ;  /* 0x0000000412137824 */ /* 0x000fc600078e0203 */
[----:B------:R-:W-:-:S03]  /*1f50*/  LEA R17, R17, R0, 0x2 ;  /* 0x0000000011117211 */ /* 0x000fc600078e10ff */
[----:B------:R-:W1:Y:S04]  /*1f60*/  LDS R19, [R19] ;  /* 0x0000000013137984 */ /* 0x000e680000000800 */
[----:B------:R4:W0:Y:S01]  /*1f70*/  LDS R23, [R17] ;  /* 0x0000000011177984 */ /* 0x0008220000000800 */
[----:B---3--:R-:W-:Y:S01]  /*1f80*/  HADD2.F32 R24, -RZ, R24.H0_H0 ;  /* 0x20000018ff187230 */ /* 0x008fe20000004100 */
[----:B01--4-:R-:W-:Y:S06]  /*1f90*/  @!P3 BRA `(.L_x_318) ;  /* 0x000000000020b947 */ /* 0x013fec0003800000 */
[----:B------:R-:W-:-:S04]  /*1fa0*/  LOP3.LUT R16, R18, 0x1, RZ, 0xc0, !PT ;  /* 0x0000000112107812 */ /* 0x000fc800078ec0ff */
[----:B------:R-:W-:-:S13]  /*1fb0*/  ISETP.NE.U32.AND P4, PT, R16, 0x1, PT ;  /* 0x000000011000780c */ /* 0x000fda0003f85070 */
[----:B------:R-:W3:Y:S04]  /*1fc0*/  @P4 LDG.E.U16 R16, desc[UR36][R14.64+0x2] ;  /* 0x000002240e104981 */ /* 0x000ee8000c1e1500 */
[----:B------:R-:W4:Y:S01]  /*1fd0*/  @!P4 LDG.E.U16 R26, desc[UR36][R14.64+-0x2] ;  /* 0xfffffe240e1ac981 */ /* 0x000f22000c1e1500 */
[----:B---3--:R-:W-:Y:S02]  /*1fe0*/  @P4 HADD2.F32 R16, -RZ, R16.H0_H0 ;  /* 0x20000010ff104230 */ /* 0x008fe40000004100 */
[----:B----4-:R-:W-:-:S03]  /*1ff0*/  @!P4 HADD2.F32 R26, -RZ, R26.H0_H0 ;  /* 0x2000001aff1ac230 */ /* 0x010fc60000004100 */
[----:B------:R-:W-:Y:S01]  /*2000*/  @P4 FADD R26, -R16, -RZ ;  /* 0x800000ff101a4221 */ /* 0x000fe20000000100 */
[----:B------:R-:W-:Y:S06]  /*2010*/  BRA `(.L_x_319) ;  /* 0x0000000000247947 */ /* 0x000fec0003800000 */
.L_x_318:
[----:B------:R-:W-:-:S05]  /*2020*/  IMAD.IADD R16, R7, 0x1, R18 ;  /* 0x0000000107107824 */ /* 0x000fca00078e0212 */
[----:B------:R-:W-:-:S13]  /*2030*/  ISETP.GE.AND P4, PT, R16, UR4, PT ;  /* 0x0000000410007c0c */ /* 0x000fda000bf86270 */
[----:B------:R-:W-:-:S04]  /*2040*/  @P4 IMAD.WIDE R16, R10, 0x2, R14 ;  /* 0x000000020a104825 */ /* 0x000fc800078e020e */
[----:B------:R-:W-:Y:S02]  /*2050*/  @!P4 IMAD.WIDE R14, R7, 0x2, R14 ;  /* 0x00000002070ec825 */ /* 0x000fe400078e020e */
[----:B------:R-:W3:Y:S04]  /*2060*/  @P4 LDG.E.U16 R16, desc[UR36][R16.64] ;  /* 0x0000002410104981 */ /* 0x000ee8000c1e1500 */
[----:B------:R-:W4:Y:S01]  /*2070*/  @!P4 LDG.E.U16 R14, desc[UR36][R14.64] ;  /* 0x000000240e0ec981 */ /* 0x000f22000c1e1500 */
[----:B---3--:R-:W-:Y:S02]  /*2080*/  @P4 HADD2.F32 R26, -RZ, R16.H0_H0 ;  /* 0x20000010ff1a4230 */ /* 0x008fe40000004100 */
[----:B----4-:R-:W-:-:S05]  /*2090*/  @!P4 HADD2.F32 R25, -RZ, R14.H0_H0 ;  /* 0x2000000eff19c230 */ /* 0x010fca0000004100 */
[----:B------:R-:W-:-:S07]  /*20a0*/  @!P4 FADD R26, -R25, -RZ ;  /* 0x800000ff191ac221 */ /* 0x000fce0000000100 */
.L_x_319:
[----:B------:R-:W0:Y:S01]  /*20b0*/  LDC.64 R14, c[0x0][0x238] ;  /* 0x00008e00ff0e7b82 */ /* 0x000e220000000a00 */
[----:B------:R-:W-:Y:S01]  /*20c0*/  FMUL R26, R23, R26 ;  /* 0x0000001a171a7220 */ /* 0x000fe20000400000 */
[----:B------:R-:W-:Y:S01]  /*20d0*/  IMAD.IADD R17, R21, 0x1, R18 ;  /* 0x0000000115117824 */ /* 0x000fe200078e0212 */
[----:B--2---:R-:W-:Y:S02]  /*20e0*/  IADD3 R18, R5, R18, RZ ;  /* 0x0000001205127210 */ /* 0x004fe40007ffe0ff */
[----:B------:R-:W-:Y:S02]  /*20f0*/  FFMA R19, R19, R24, R26 ;  /* 0x0000001813137223 */ /* 0x000fe4000000001a */
[----:B------:R-:W-:-:S03]  /*2100*/  ISETP.GE.AND P4, PT, R18, UR4, PT ;  /* 0x0000000412007c0c */ /* 0x000fc6000bf86270 */
[----:B------:R-:W-:Y:S01]  /*2110*/  F2FP.F16.F32.PACK_AB R19, RZ, R19 ;  /* 0x00000013ff13723e */ /* 0x000fe200000000ff */
[----:B0-----:R-:W-:-:S05]  /*2120*/  IMAD.WIDE R14, R17, 0x2, R14 ;  /* 0x00000002110e7825 */ /* 0x001fca00078e020e */
[----:B------:R3:W-:Y:S04]  /*2130*/  STG.E.U16 desc[UR36][R14.64], R19 ;  /* 0x000000130e007986 */ /* 0x0007e8000c101524 */
[----:B------:R-:W-:Y:S05]  /*2140*/  @!P4 BRA `(.L_x_320) ;  /* 0xfffffffc0064c947 */ /* 0x000fea000383ffff */
[----:B------:R-:W-:Y:S05]  /*2150*/  BRA `(.L_x_316) ;  /* 0x0000000000347947 */ /* 0x000fea0003800000 */
.L_x_317:
[----:B------:R-:W1:Y:S01]  /*2160*/  LDC.64 R12, c[0x0][0x210] ;  /* 0x00008400ff0c7b82 */ /* 0x000e620000000a00 */
[----:B------:R-:W-:-:S07]  /*2170*/  IMAD.MOV.U32 R24, RZ, RZ, R18 ;  /* 0x000000ffff187224 */ /* 0x000fce00078e0012 */
[----:B------:R-:W3:Y:S02]  /*2180*/  LDC.64 R14, c[0x0][0x238] ;  /* 0x00008e00ff0e7b82 */ /* 0x000ee40000000a00 */
.L_x_321:
        /* <DEDUP_REMOVED lines=10> */
.L_x_316:
[----:B------:R-:W-:Y:S05]  /*2230*/  BSYNC B1 ;  /* 0x0000000000017941 */ /* 0x000fea0003800000 */
.L_x_315:
[----:B------:R-:W-:Y:S02]  /*2240*/  ULDC UR4, c[0x0][0x264] ;  /* 0x0000990000047ab9 */ /* 0x000fe40000000800 */
[----:B------:R-:W-:Y:S01]  /*2250*/  IADD3 R11, R11, UR4, RZ ;  /* 0x000000040b0b7c10 */ /* 0x000fe2000fffe0ff */
[----:B------:R-:W-:-:S03]  /*2260*/  ULDC UR4, c[0x0][0x270] ;  /* 0x00009c0000047ab9 */ /* 0x000fc60000000800 */
[----:B------:R-:W-:-:S13]  /*2270*/  ISETP.GE.AND P3, PT, R11, UR4, PT ;  /* 0x000000040b007c0c */ /* 0x000fda000bf66270 */
[----:B------:R-:W-:Y:S05]  /*2280*/  @!P3 BRA `(.L_x_322) ;  /* 0xfffffff800e4b947 */ /* 0x000fea000383ffff */
.L_x_314:
[----:B0-----:R-:W-:Y:S01]  /*2290*/  IMAD.IADD R9, R6, 0x1, R9 ;  /* 0x0000000106097824 */ /* 0x001fe200078e0209 */
[----:B------:R-:W-:-:S04]  /*22a0*/  ULDC UR4, c[0x0][0x260] ;  /* 0x0000980000047ab9 */ /* 0x000fc80000000800 */
[----:B------:R-:W-:-:S13]  /*22b0*/  ISETP.GE.AND P3, PT, R9, UR4, PT ;  /* 0x0000000409007c0c */ /* 0x000fda000bf66270 */
[----:B------:R-:W-:Y:S05]  /*22c0*/  @!P3 BRA `(.L_x_323) ;  /* 0xfffffff800b8b947 */ /* 0x000fea000383ffff */
.L_x_313:
[----:B------:R-:W-:Y:S05]  /*22d0*/  BSYNC B0 ;  /* 0x0000000000007941 */ /* 0x000fea0003800000 */
.L_x_312:
        /* <DEDUP_REMOVED lines=17> */
.L_x_330:
[----:B------:R-:W-:Y:S04]  /*23f0*/  BSSY B1, `(.L_x_326) ;  /* 0x000001b000017945 */ /* 0x000fe80003800000 */
[----:B0-----:R-:W-:Y:S05]  /*2400*/  @P1 BRA `(.L_x_327) ;  /* 0x0000000000641947 */ /* 0x001fea0003800000 */
[----:B------:R-:W-:Y:S01]  /*2410*/  ULDC UR4, c[0x0][0x270] ;  /* 0x00009c0000047ab9 */ /* 0x000fe20000000800 */
[----:B----4-:R-:W-:Y:S02]  /*2420*/  IMAD.IADD R18, R21, 0x1, R12 ;  /* 0x0000000115127824 */ /* 0x010fe400078e020c */
[----:B--2---:R-:W-:Y:S02]  /*2430*/  IMAD R5, R2, UR4, RZ ;  /* 0x0000000402057c24 */ /* 0x004fe4000f8e02ff */
[----:B0-----:R-:W-:-:S03]  /*2440*/  IMAD.MOV.U32 R13, RZ, RZ, R0 ;  /* 0x000000ffff0d7224 */ /* 0x001fc600078e0000 */
[----:B------:R-:W-:-:S07]  /*2450*/  IADD3 R20, R5, R12, RZ ;  /* 0x0000000c05147210 */ /* 0x000fce0007ffe0ff */
.L_x_329:
        /* <DEDUP_REMOVED lines=9> */
.L_x_328:
        /* <DEDUP_REMOVED lines=11> */
.L_x_327:
[----:B------:R-:W-:Y:S05]  /*25a0*/  BSYNC B1 ;  /* 0x0000000000017941 */ /* 0x000fea0003800000 */
.L_x_326:
[----:B---3--:R-:W-:Y:S01]  /*25b0*/  IADD3 R12, R15, R12, RZ ;  /* 0x0000000c0f0c7210 */ /* 0x008fe20007ffe0ff */
[----:B------:R-:W-:-:S03]  /*25c0*/  ULDC UR4, c[0x0][0x264] ;  /* 0x0000990000047ab9 */ /* 0x000fc60000000800 */
[----:B------:R-:W-:-:S13]  /*25d0*/  ISETP.GE.AND P0, PT, R12, UR4, PT ;  /* 0x000000040c007c0c */ /* 0x000fda000bf06270 */
[----:B------:R-:W-:Y:S05]  /*25e0*/  @!P0 BRA `(.L_x_330) ;  /* 0xfffffffc00808947 */ /* 0x000fea000383ffff */
.L_x_325:
[----:B------:R-:W-:Y:S05]  /*25f0*/  BSYNC B0 ;  /* 0x0000000000007941 */ /* 0x000fea0003800000 */
.L_x_324:
        /* <DEDUP_REMOVED lines=12> */
.L_x_337:
[----:B------:R-:W-:Y:S01]  /*26c0*/  ULDC UR4, c[0x0][0x274] ;  /* 0x00009d0000047ab9 */ /* 0x000fe20000000800 */
[C---:B------:R-:W-:Y:S02]  /*26d0*/  IMAD R17, R13.reuse, UR39, R12 ;  /* 0x000000270d117c24 */ /* 0x040fe4000f8e020c */
[----:B------:R-:W-:Y:S01]  /*26e0*/  IMAD R19, R13, UR4, R3 ;  /* 0x000000040d137c24 */ /* 0x000fe2000f8e0203 */
[----:B-1----:R-:W-:Y:S01]  /*26f0*/  IADD3 R13, R16, R13, RZ ;  /* 0x0000000d100d7210 */ /* 0x002fe20007ffe0ff */
[----:B------:R-:W-:Y:S01]  /*2700*/  ULDC UR4, c[0x0][0x260] ;  /* 0x0000980000047ab9 */ /* 0x000fe20000000800 */
[----:B------:R-:W-:Y:S02]  /*2710*/  IMAD.MOV.U32 R14, RZ, RZ, RZ ;  /* 0x000000ffff0e7224 */ /* 0x000fe400078e00ff */
[----:B----4-:R-:W-:-:S13]  /*2720*/  ISETP.GE.AND P3, PT, R13, UR4, PT ;  /* 0x000000040d007c0c */ /* 0x010fda000bf66270 */
.L_x_336:
        /* <DEDUP_REMOVED lines=9> */
.L_x_335:
        /* <DEDUP_REMOVED lines=9> */
.L_x_334:
[----:B------:R-:W-:Y:S05]  /*2850*/  BSYNC B1 ;  /* 0x0000000000017941 */ /* 0x000fea0003800000 */
.L_x_333:
[----:B------:R-:W-:Y:S02]  /*2860*/  ULDC UR4, c[0x0][0x264] ;  /* 0x0000990000047ab9 */ /* 0x000fe40000000800 */
[----:B------:R-:W-:Y:S01]  /*2870*/  VIADD R14, R14, UR4 ;  /* 0x000000040e0e7c36 */ /* 0x000fe20008000000 */
[----:B------:R-:W-:-:S04]  /*2880*/  ULDC UR4, c[0x0][0x274] ;  /* 0x00009d0000047ab9 */ /* 0x000fc80000000800 */
[----:B------:R-:W-:-:S13]  /*2890*/  ISETP.GE.AND P0, PT, R14, UR4, PT ;  /* 0x000000040e007c0c */ /* 0x000fda000bf06270 */
[----:B------:R-:W-:Y:S05]  /*28a0*/  @!P0 BRA `(.L_x_336) ;  /* 0xfffffffc00a08947 */ /* 0x000fea000383ffff */
[----:B------:R-:W-:Y:S05]  /*28b0*/  @!P3 BRA `(.L_x_337) ;  /* 0xfffffffc0080b947 */ /* 0x000fea000383ffff */
.L_x_332:
[----:B------:R-:W-:Y:S05]  /*28c0*/  BSYNC B0 ;  /* 0x0000000000007941 */ /* 0x000fea0003800000 */
.L_x_331:
        /* <DEDUP_REMOVED lines=15> */
.L_x_342:
[----:B------:R-:W-:Y:S04]  /*29c0*/  BSSY B0, `(.L_x_338) ;  /* 0x0000019000007945 */ /* 0x000fe80003800000 */
[----:B------:R-:W-:Y:S05]  /*29d0*/  @P1 BRA `(.L_x_339) ;  /* 0x00000000005c1947 */ /* 0x000fea0003800000 */
[----:B---3--:R-:W-:Y:S02]  /*29e0*/  VIADD R15, R3, UR38 ;  /* 0x00000026030f7c36 */ /* 0x008fe40008000000 */
[----:B0---4-:R-:W-:-:S07]  /*29f0*/  IMAD.MOV.U32 R9, RZ, RZ, R0 ;  /* 0x000000ffff097224 */ /* 0x011fce00078e0000 */
.L_x_341:
        /* <DEDUP_REMOVED lines=13> */
.L_x_340:
        /* <DEDUP_REMOVED lines=8> */
.L_x_339:
[----:B------:R-:W-:Y:S05]  /*2b50*/  BSYNC B0 ;  /* 0x0000000000007941 */ /* 0x000fea0003800000 */
.L_x_338:
[----:B------:R-:W-:Y:S01]  /*2b60*/  VIADD R3, R3, UR6 ;  /* 0x0000000603037c36 */ /* 0x000fe20008000000 */
[----:B------:R-:W-:-:S04]  /*2b70*/  ULDC UR7, c[0x0][0x264] ;  /* 0x0000990000077ab9 */ /* 0x000fc80000000800 */
[----:B------:R-:W-:-:S13]  /*2b80*/  ISETP.GE.AND P0, PT, R3, UR7, PT ;  /* 0x0000000703007c0c */ /* 0x000fda000bf06270 */
[----:B------:R-:W-:Y:S05]  /*2b90*/  @!P0 BRA `(.L_x_342) ;  /* 0xfffffffc00888947 */ /* 0x000fea000383ffff */
[----:B------:R-:W-:Y:S05]  /*2ba0*/  EXIT ;  /* 0x000000000000794d */ /* 0x000fea0003800000 */
.L_x_343:
        /* <DEDUP_REMOVED lines=13> */
.L_x_592:


//--------------------- .text._ZN18transformer_engine29fused_qkv_rope_forward_kernelIfEEvPKT_PKfS5_PKiPS1_S8_S8_15NVTE_QKV_Formatbiiiiiiiiii --------------------------
	.section	.text._ZN18transformer_engine29fused_qkv_rope_forward_kernelIfEEvPKT_PKfS5_PKiPS1_S8_S8_15NVTE_QKV_Formatbiiiiiiiiii,"ax",@progbits
	.align	128
        .global         _ZN18transformer_engine29fused_qkv_rope_forward_kernelIfEEvPKT_PKfS5_PKiPS1_S8_S8_15NVTE_QKV_Formatbiiiiiiiiii
        .type           _ZN18transformer_engine29fused_qkv_rope_forward_kernelIfEEvPKT_PKfS5_PKiPS1_S8_S8_15NVTE_QKV_Formatbiiiiiiiiii,@function
        .size           _ZN18transformer_engine29fused_qkv_rope_forward_kernelIfEEvPKT_PKfS5_PKiPS1_S8_S8_15NVTE_QKV_Formatbiiiiiiiiii,(.L_x_593 - _ZN18transformer_engine29fused_qkv_rope_forward_kernelIfEEvPKT_PKfS5_PKiPS1_S8_S8_15NVTE_QKV_Formatbiiiiiiiiii)
        .other          _ZN18transformer_engine29fused_qkv_rope_forward_kernelIfEEvPKT_PKfS5_PKiPS1_S8_S8_15NVTE_QKV_Formatbiiiiiiiiii,@"STO_CUDA_ENTRY STV_DEFAULT"
_ZN18transformer_engine29fused_qkv_rope_forward_kernelIfEEvPKT_PKfS5_PKiPS1_S8_S8_15NVTE_QKV_Formatbiiiiiiiiii:
.text._ZN18transformer_engine29fused_qkv_rope_forward_kernelIfEEvPKT_PKfS5_PKiPS1_S8_S8_15NVTE_QKV_Formatbiiiiiiiiii:
        /* <DEDUP_REMOVED lines=27> */
.L_x_345:
[----:B-----5:R-:W-:Y:S01]  /*01b0*/  VIADD R5, R5, UR40 ;  /* 0x0000002805057c36 */ /* 0x020fe20008000000 */
[----:B------:R-:W-:Y:S06]  /*01c0*/  BRA `(.L_x_346) ;  /* 0x0000000000907947 */ /* 0x000fec0003800000 */
.L_x_344:
        /* <DEDUP_REMOVED lines=19> */
.L_x_347:
        /* <DEDUP_REMOVED lines=13> */
.L_x_348:
[----:B------:R-:W-:Y:S02]  /*03d0*/  ULDC UR4, c[0x0][0x254] ;  /* 0x0000950000047ab9 */ /* 0x000fe40000000800 */
[----:B------:R-:W-:-:S05]  /*03e0*/  IMAD R0, R5, UR4, RZ ;  /* 0x0000000405007c24 */ /* 0x000fca000f8e02ff */
[----:B------:R-:W-:-:S04]  /*03f0*/  LEA.HI R0, R0, R0, RZ, 0x1 ;  /* 0x0000000000007211 */ /* 0x000fc800078f08ff */
[----:B------:R-:W-:-:S07]  /*0400*/  LEA.HI.SX32 R5, R0, UR40, 0x1f ;  /* 0x0000002800057c11 */ /* 0x000fce000f8ffaff */
.L_x_346:
        /* <DEDUP_REMOVED lines=13> */
.L_x_355:
        /* <DEDUP_REMOVED lines=26> */
.L_x_354:
        /* <DEDUP_REMOVED lines=16> */
.L_x_353:
        /* <DEDUP_REMOVED lines=35> */
.L_x_352:
[----:B------:R-:W-:Y:S01]  /*09b0*/  FMUL R0, RZ, R12 ;  /* 0x0000000cff007220 */ /* 0x000fe20000400000 */
[----:B------:R-:W-:-:S07]  /*09c0*/  IMAD.MOV.U32 R3, RZ, RZ, RZ ;  /* 0x000000ffff037224 */ /* 0x000fce00078e00ff */
.L_x_351:
[----:B------:R-:W-:Y:S05]  /*09d0*/  BSYNC B0 ;  /* 0x0000000000007941 */ /* 0x000fea0003800000 */
.L_x_350:
        /* <DEDUP_REMOVED lines=31> */
.L_x_349:
        /* <DEDUP_REMOVED lines=16> */
.L_x_367:
[----:B-1----:R-:W1:Y:S02]  /*0cd0*/  LDC R10, c[0x0][0x26c] ;  /* 0x00009b00ff0a7b82 */ /* 0x002e640000000800 */
[----:B-1----:R-:W-:-:S13]  /*0ce0*/  ISETP.GE.AND P2, PT, R10, 0x1, PT ;  /* 0x000000010a00780c */ /* 0x002fda0003f46270 */
[----:B---3--:R-:W-:Y:S05]  /*0cf0*/  @!P2 BRA `(.L_x_358) ;  /* 0x000000040014a947 */ /* 0x008fea0003800000 */
[----:B------:R-:W-:Y:S01]  /*0d00*/  HFMA2.MMA R11, -RZ, RZ, 0, 0 ;  /* 0x00000000ff0b7435 */ /* 0x000fe200000001ff */
[----:B------:R-:W-:-:S10]  /*0d10*/  IMAD R10, R7, R10, R0 ;  /* 0x0000000a070a7224 */ /* 0x000fd400078e0200 */
.L_x_366:
        /* <DEDUP_REMOVED lines=15> */
.L_x_364:
[----:B-1----:R-:W1:Y:S01]  /*0e10*/  LDC.64 R14, c[0x0][0x210] ;  /* 0x00008400ff0e7b82 */ /* 0x002e620000000a00 */
[----:B------:R-:W-:-:S05]  /*0e20*/  IMAD.IADD R12, R20, 0x1, R11 ;  /* 0x00000001140c7824 */ /* 0x000fca00078e020b */
[----:B------:R-:W-:Y:S02]  /*0e30*/  IADD3 R13, R12, R17, RZ ;  /* 0x000000110c0d7210 */ /* 0x000fe40007ffe0ff */
[----:B------:R-:W2:Y:S03]  /*0e40*/  LDC R18, c[0x0][0x268] ;  /* 0x00009a00ff127b82 */ /* 0x000ea60000000800 */
[----:B-1----:R-:W-:-:S05]  /*0e50*/  IMAD.WIDE R14, R13, 0x4, R14 ;  /* 0x000000040d0e7825 */ /* 0x002fca00078e020e */
[----:B------:R1:W5:Y:S01]  /*0e60*/  LDG.E R19, desc[UR36][R14.64] ;  /* 0x000000240e137981 */ /* 0x000362000c1e1900 */
[----:B------:R-:W-:-:S04]  /*0e70*/  IMAD R13, R17, 0x4, R16 ;  /* 0x00000004110d7824 */ /* 0x000fc800078e0210 */
[----:B--2---:R-:W-:Y:S01]  /*0e80*/  IMAD R23, R18, 0x4, R13 ;  /* 0x0000000412177824 */ /* 0x004fe200078e020d */
[----:B------:R1:W2:Y:S05]  /*0e90*/  LDS R22, [R13] ;  /* 0x000000000d167984 */ /* 0x0002aa0000000800 */
[----:B------:R-:W3:Y:S01]  /*0ea0*/  LDS R23, [R23] ;  /* 0x0000000017177984 */ /* 0x000ee20000000800 */
[----:B------:R-:W-:Y:S05]  /*0eb0*/  @!P2 BRA `(.L_x_362) ;  /* 0x000000000018a947 */ /* 0x000fea0003800000 */
[----:B------:R-:W-:-:S04]  /*0ec0*/  LOP3.LUT R12, R17, 0x1, RZ, 0xc0, !PT ;  /* 0x00000001110c7812 */ /* 0x000fc800078ec0ff */
[----:B------:R-:W-:-:S13]  /*0ed0*/  ISETP.NE.U32.AND P3, PT, R12, 0x1, PT ;  /* 0x000000010c00780c */ /* 0x000fda0003f65070 */
[----:B------:R4:W5:Y:S04]  /*0ee0*/  @!P3 LDG.E R24, desc[UR36][R14.64+-0x4] ;  /* 0xfffffc240e18b981 */ /* 0x000968000c1e1900 */
[----:B------:R-:W4:Y:S02]  /*0ef0*/  @P3 LDG.E R12, desc[UR36][R14.64+0x4] ;  /* 0x000004240e0c3981 */ /* 0x000f24000c1e1900 */
[----:B----4-:R-:W-:Y:S01]  /*0f00*/  @P3 FADD R24, -R12, -RZ ;  /* 0x800000ff0c183221 */ /* 0x010fe20000000100 */
[----:B------:R-:W-:Y:S06]  /*0f10*/  BRA `(.L_x_363) ;  /* 0x00000000001c7947 */ /* 0x000fec0003800000 */
.L_x_362:
[----:B-1----:R-:W-:-:S05]  /*0f20*/  IMAD.IADD R13, R6, 0x1, R17 ;  /* 0x00000001060d7824 */ /* 0x002fca00078e0211 */
[----:B------:R-:W-:-:S13]  /*0f30*/  ISETP.GE.AND P3, PT, R13, R18, PT ;  /* 0x000000120d00720c */ /* 0x000fda0003f66270 */
[----:B------:R-:W-:-:S04]  /*0f40*/  @P3 IMAD.WIDE R12, R8, 0x4, R14 ;  /* 0x00000004080c3825 */ /* 0x000fc800078e020e */
[----:B------:R-:W-:Y:S01]  /*0f50*/  @!P3 IMAD.WIDE R14, R6, 0x4, R14 ;  /* 0x00000004060eb825 */ /* 0x000fe200078e020e */
[----:B------:R1:W5:Y:S05]  /*0f60*/  @P3 LDG.E R24, desc[UR36][R12.64] ;  /* 0x000000240c183981 */ /* 0x00036a000c1e1900 */
[----:B------:R-:W4:Y:S02]  /*0f70*/  @!P3 LDG.E R14, desc[UR36][R14.64] ;  /* 0x000000240e0eb981 */ /* 0x000f24000c1e1900 */
[----:B-1--4-:R-:W-:-:S07]  /*0f80*/  @!P3 FADD R24, -R14, -RZ ;  /* 0x800000ff0e18b221 */ /* 0x012fce0000000100 */
.L_x_363:
[----:B-1----:R-:W1:Y:S01]  /*0f90*/  LDC.64 R12, c[0x0][0x230] ;  /* 0x00008c00ff0c7b82 */ /* 0x002e620000000a00 */
[----:B------:R-:W-:Y:S01]  /*0fa0*/  IADD3 R15, R21, R17, RZ ;  /* 0x00000011150f7210 */ /* 0x000fe20007ffe0ff */
[----:B---3-5:R-:W-:Y:S01]  /*0fb0*/  FMUL R23, R23, R24 ;  /* 0x0000001817177220 */ /* 0x028fe20000400000 */
[----:B------:R-:W-:-:S03]  /*0fc0*/  IMAD.IADD R17, R3, 0x1, R17 ;  /* 0x0000000103117824 */ /* 0x000fc600078e0211 */
[----:B--2---:R-:W-:Y:S02]  /*0fd0*/  FFMA R19, R22, R19, R23 ;  /* 0x0000001316137223 */ /* 0x004fe40000000017 */
[----:B------:R-:W-:Y:S01]  /*0fe0*/  ISETP.GE.AND P3, PT, R17, R18, PT ;  /* 0x000000121100720c */ /* 0x000fe20003f66270 */
[----:B-1----:R-:W-:-:S05]  /*0ff0*/  IMAD.WIDE R12, R15, 0x4, R12 ;  /* 0x000000040f0c7825 */ /* 0x002fca00078e020c */
[----:B------:R1:W-:Y:S07]  /*1000*/  STG.E desc[UR36][R12.64], R19 ;  /* 0x000000130c007986 */ /* 0x0003ee000c101924 */
[----:B------:R-:W-:Y:S05]  /*1010*/  @!P3 BRA `(.L_x_364) ;  /* 0xfffffffc007cb947 */ /* 0x000fea000383ffff */
[----:B------:R-:W-:Y:S05]  /*1020*/  BRA `(.L_x_360) ;  /* 0x0000000000307947 */ /* 0x000fea0003800000 */
.L_x_361:
[----:B------:R-:W1:Y:S08]  /*1030*/  LDC.64 R12, c[0x0][0x210] ;  /* 0x00008400ff0c7b82 */ /* 0x000e700000000a00 */
[----:B------:R-:W2:Y:S02]  /*1040*/  LDC.64 R14, c[0x0][0x230] ;  /* 0x00008c00ff0e7b82 */ /* 0x000ea40000000a00 */
.L_x_365:
[----:B---3--:R-:W-:-:S04]  /*1050*/  IMAD.IADD R17, R20, 0x1, R11 ;  /* 0x0000000114117824 */ /* 0x008fc800078e020b */
[----:B------:R-:W-:-:S04]  /*1060*/  IMAD.IADD R17, R17, 0x1, R22 ;  /* 0x0000000111117824 */ /* 0x000fc800078e0216 */
[----:B-1----:R-:W-:-:S06]  /*1070*/  IMAD.WIDE R16, R17, 0x4, R12 ;  /* 0x0000000411107825 */ /* 0x002fcc00078e020c */
[----:B------:R-:W3:Y:S01]  /*1080*/  LDG.E R17, desc[UR36][R16.64] ;  /* 0x0000002410117981 */ /* 0x000ee2000c1e1900 */
[----:B------:R-:W-:Y:S01]  /*1090*/  IADD3 R19, R21, R22, RZ ;  /* 0x0000001615137210 */ /* 0x000fe20007ffe0ff */
[----:B------:R-:W-:-:S04]  /*10a0*/  IMAD.IADD R22, R3, 0x1, R22 ;  /* 0x0000000103167824 */ /* 0x000fc800078e0216 */
[----:B--2---:R-:W-:Y:S01]  /*10b0*/  IMAD.WIDE R18, R19, 0x4, R14 ;  /* 0x0000000413127825 */ /* 0x004fe200078e020e */
[----:B------:R-:W-:-:S04]  /*10c0*/  ISETP.GE.AND P2, PT, R22, R23, PT ;  /* 0x000000171600720c */ /* 0x000fc80003f46270 */
[----:B---3--:R3:W-:Y:S09]  /*10d0*/  STG.E desc[UR36][R18.64], R17 ;  /* 0x0000001112007986 */ /* 0x0087f2000c101924 */
[----:B------:R-:W-:Y:S05]  /*10e0*/  @!P2 BRA `(.L_x_365) ;  /* 0xfffffffc00d8a947 */ /* 0x000fea000383ffff */
.L_x_360:
[----:B------:R-:W-:Y:S05]  /*10f0*/  BSYNC B1 ;  /* 0x0000000000017941 */ /* 0x000fea0003800000 */
.L_x_359:
[----:B------:R-:W-:Y:S02]  /*1100*/  ULDC UR4, c[0x0][0x264] ;  /* 0x0000990000047ab9 */ /* 0x000fe40000000800 */
[----:B------:R-:W-:Y:S01]  /*1110*/  VIADD R11, R11, UR4 ;  /* 0x000000040b0b7c36 */ /* 0x000fe20008000000 */
[----:B------:R-:W-:-:S04]  /*1120*/  ULDC UR4, c[0x0][0x26c] ;  /* 0x00009b0000047ab9 */ /* 0x000fc80000000800 */
[----:B------:R-:W-:-:S13]  /*1130*/  ISETP.GE.AND P2, PT, R11, UR4, PT ;  /* 0x000000040b007c0c */ /* 0x000fda000bf46270 */
[----:B------:R-:W-:Y:S05]  /*1140*/  @!P2 BRA `(.L_x_366) ;  /* 0xfffffff800f4a947 */ /* 0x000fea000383ffff */
.L_x_358:
[----:B0-----:R-:W-:Y:S01]  /*1150*/  IMAD.IADD R7, R4, 0x1, R7 ;  /* 0x0000000104077824 */ /* 0x001fe200078e0207 */
[----:B------:R-:W-:-:S04]  /*1160*/  ULDC UR4, c[0x0][0x260] ;  /* 0x0000980000047ab9 */ /* 0x000fc80000000800 */
[----:B------:R-:W-:-:S13]  /*1170*/  ISETP.GE.AND P2, PT, R7, UR4, PT ;  /* 0x0000000407007c0c */ /* 0x000fda000bf46270 */
[----:B------:R-:W-:Y:S05]  /*1180*/  @!P2 BRA `(.L_x_367) ;  /* 0xfffffff800d0a947 */ /* 0x000fea000383ffff */
.L_x_357:
[----:B------:R-:W-:Y:S05]  /*1190*/  BSYNC B0 ;  /* 0x0000000000007941 */ /* 0x000fea0003800000 */
.L_x_356:
[----:B------:R-:W2:Y:S01]  /*11a0*/  LDC R3, c[0x0][0x268] ;  /* 0x00009a00ff037b82 */ /* 0x000ea20000000800 */
[----:B------:R-:W4:Y:S01]  /*11b0*/  S2R R14, SR_TID.Y ;  /* 0x00000000000e7919 */ /* 0x000f220000002200 */
[----:B------:R-:W-:Y:S02]  /*11c0*/  ULDC UR4, c[0x0][0x264] ;  /* 0x0000990000047ab9 */ /* 0x000fe40000000800 */
[----:B--2---:R-:W-:-:S13]  /*11d0*/  ISETP.LT.AND P2, PT, R3, UR4, PT ;  /* 0x0000000403007c0c */ /* 0x004fda000bf41270 */
[----:B----4-:R-:W-:Y:S05]  /*11e0*/  @!P2 BRA `(.L_x_368) ;  /* 0x0000000000a4a947 */ /* 0x010fea0003800000 */
[----:B0-----:R-:W0:Y:S01]  /*11f0*/  S2R R4, SR_TID.X ;  /* 0x0000000000047919 */ /* 0x001e220000002100 */
[----:B------:R-:W-:Y:S01]  /*1200*/  BSSY B0, `(.L_x_368) ;  /* 0x0000027000007945 */ /* 0x000fe20003800000 */
[----:B0-----:R-:W-:-:S04]  /*1210*/  IADD3 R3, R4, R3, RZ ;  /* 0x0000000304037210 */ /* 0x001fc80007ffe0ff */
[----:B------:R-:W-:-:S13]  /*1220*/  ISETP.GE.AND P0, PT, R3, UR4, PT ;  /* 0x0000000403007c0c */ /* 0x000fda000bf06270 */
[----:B------:R-:W-:Y:S05]  /*1230*/  @P0 BRA `(.L_x_369) ;  /* 0x00000000008c0947 */ /* 0x000fea0003800000 */
[----:B------:R-:W0:Y:S01]  /*1240*/  LDC R15, c[0x0][0x4] ;  /* 0x00000100ff0f7b82 */ /* 0x000e220000000800 */
[----:B------:R-:W-:Y:S02]  /*1250*/  ULDC UR4, c[0x0][0x26c] ;  /* 0x00009b0000047ab9 */ /* 0x000fe40000000800 */
[----:B------:R-:W-:-:S05]  /*1260*/  ISETP.LT.AND P0, PT, RZ, UR4, PT ;  /* 0x00000004ff007c0c */ /* 0x000fca000bf01270 */
[----:B---3--:R-:W2:Y:S08]  /*1270*/  LDC R18, c[0x0][RZ] ;  /* 0x00000000ff127b82 */ /* 0x008eb00000000800 */
[----:B------:R-:W-:Y:S05]  /*1280*/  @!P0 BRA `(.L_x_369) ;  /* 0x0000000000788947 */ /* 0x000fea0003800000 */
.L_x_374:
[----:B------:R-:W-:Y:S04]  /*1290*/  BSSY B1, `(.L_x_370) ;  /* 0x0000019000017945 */ /* 0x000fe80003800000 */
[----:B0-----:R-:W-:Y:S05]  /*12a0*/  @P1 BRA `(.L_x_371) ;  /* 0x00000000005c1947 */ /* 0x001fea0003800000 */
[--C-:B-1----:R-:W-:Y:S02]  /*12b0*/  IMAD.IADD R19, R9, 0x1, R3.reuse ;  /* 0x0000000109137824 */ /* 0x102fe400078e0203 */
[----:B------:R-:W-:Y:S02]  /*12c0*/  IMAD.IADD R21, R0, 0x1, R3 ;  /* 0x0000000100157824 */ /* 0x000fe400078e0203 */
[----:B------:R-:W-:-:S07]  /*12d0*/  IMAD.MOV.U32 R4, RZ, RZ, R14 ;  /* 0x000000ffff047224 */ /* 0x000fce00078e000e */
.L_x_373:
[----:B------:R-:W1:Y:S01]  /*12e0*/  LDC R27, c[0x0][0x26c] ;  /* 0x00009b00ff1b7b82 */ /* 0x000e620000000800 */
[----:B------:R-:W-:Y:S01]  /*12f0*/  IMAD R23, R4, UR39, R19 ;  /* 0x0000002704177c24 */ /* 0x000fe2000f8e0213 */
[----:B------:R-:W-:Y:S01]  /*1300*/  ULDC UR4, c[0x0][0x260] ;  /* 0x0000980000047ab9 */ /* 0x000fe20000000800 */
[----:B------:R-:W-:-:S05]  /*1310*/  IMAD.MOV.U32 R8, RZ, RZ, RZ ;  /* 0x000000ffff087224 */ /* 0x000fca00078e00ff */
[----:B------:R-:W3:Y:S08]  /*1320*/  LDC.64 R6, c[0x0][0x210] ;  /* 0x00008400ff067b82 */ /* 0x000ef00000000a00 */
[----:B------:R-:W4:Y:S01]  /*1330*/  LDC.64 R10, c[0x0][0x230] ;  /* 0x00008c00ff0a7b82 */ /* 0x000f220000000a00 */
[----:B-1----:R-:W-:Y:S01]  /*1340*/  IMAD R25, R4, R27, R21 ;  /* 0x0000001b04197224 */ /* 0x002fe200078e0215 */
[----:B0-----:R-:W-:-:S04]  /*1350*/  IADD3 R4, R15, R4, RZ ;  /* 0x000000040f047210 */ /* 0x001fc80007ffe0ff */
[----:B------:R-:W-:-:S13]  /*1360*/  ISETP.GE.AND P3, PT, R4, UR4, PT ;  /* 0x0000000404007c0c */ /* 0x000fda000bf66270 */
.L_x_372:
[----:B0-----:R-:W-:Y:S01]  /*1370*/  IMAD.IADD R17, R23, 0x1, R8 ;  /* 0x0000000117117824 */ /* 0x001fe200078e0208 */
[----:B------:R-:W-:-:S03]  /*1380*/  ULDC UR4, c[0x0][0x264] ;  /* 0x0000990000047ab9 */ /* 0x000fc60000000800 */
[----:B---3--:R-:W-:-:S06]  /*1390*/  IMAD.WIDE R16, R17, 0x4, R6 ;  /* 0x0000000411107825 */ /* 0x008fcc00078e0206 */
[----:B------:R-:W3:Y:S01]  /*13a0*/  LDG.E R17, desc[UR36][R16.64] ;  /* 0x0000002410117981 */ /* 0x000ee2000c1e1900 */
[----:B------:R-:W-:Y:S01]  /*13b0*/  IMAD.IADD R13, R25, 0x1, R8 ;  /* 0x00000001190d7824 */ /* 0x000fe200078e0208 */
[----:B------:R-:W-:-:S03]  /*13c0*/  IADD3 R8, R8, UR4, RZ ;  /* 0x0000000408087c10 */ /* 0x000fc6000fffe0ff */
[----:B----4-:R-:W-:Y:S01]  /*13d0*/  IMAD.WIDE R12, R13, 0x4, R10 ;  /* 0x000000040d0c7825 */ /* 0x010fe200078e020a */
[----:B------:R-:W-:-:S04]  /*13e0*/  ISETP.GE.AND P0, PT, R8, R27, PT ;  /* 0x0000001b0800720c */ /* 0x000fc80003f06270 */
[----:B---3--:R0:W-:Y:S09]  /*13f0*/  STG.E desc[UR36][R12.64], R17 ;  /* 0x000000110c007986 */ /* 0x0081f2000c101924 */
[----:B------:R-:W-:Y:S05]  /*1400*/  @!P0 BRA `(.L_x_372) ;  /* 0xfffffffc00d88947 */ /* 0x000fea000383ffff */
[----:B------:R-:W-:Y:S05]  /*1410*/  @!P3 BRA `(.L_x_373) ;  /* 0xfffffffc00b0b947 */ /* 0x000fea000383ffff */
.L_x_371:
[----:B------:R-:W-:Y:S05]  /*1420*/  BSYNC B1 ;  /* 0x0000000000017941 */ /* 0x000fea0003800000 */
.L_x_370:
[----:B--2---:R-:W-:Y:S01]  /*1430*/  IMAD.IADD R3, R18, 0x1, R3 ;  /* 0x0000000112037824 */ /* 0x004fe200078e0203 */
[----:B------:R-:W-:-:S04]  /*1440*/  ULDC UR4, c[0x0][0x264] ;  /* 0x0000990000047ab9 */ /* 0x000fc80000000800 */
[----:B------:R-:W-:-:S13]  /*1450*/  ISETP.GE.AND P0, PT, R3, UR4, PT ;  /* 0x0000000403007c0c */ /* 0x000fda000bf06270 */
[----:B------:R-:W-:Y:S05]  /*1460*/  @!P0 BRA `(.L_x_374) ;  /* 0xfffffffc00888947 */ /* 0x000fea000383ffff */
.L_x_369:
[----:B------:R-:W-:Y:S05]  /*1470*/  BSYNC B0 ;  /* 0x0000000000007941 */ /* 0x000fea0003800000 */
.L_x_368:
[----:B------:R-:W4:Y:S01]  /*1480*/  S2R R3, SR_CgaCtaId ;  /* 0x0000000000037919 */ /* 0x000f220000008800 */
[----:B------:R-:W-:Y:S01]  /*1490*/  ULDC.64 UR4, c[0x0][0x220] ;  /* 0x0000880000047ab9 */ /* 0x000fe20000000a00 */
[----:B------:R-:W-:Y:S01]  /*14a0*/  MOV R0, 0x400 ;  /* 0x0000040000007802 */ /* 0x000fe20000000f00 */
[----:B------:R-:W-:Y:S01]  /*14b0*/  ULDC.64 UR6, c[0x0][0x268] ;  /* 0x00009a0000067ab9 */ /* 0x000fe20000000a00 */
[----:B------:R-:W-:Y:S01]  /*14c0*/  ISETP.NE.U32.AND P0, PT, RZ, UR4, PT ;  /* 0x00000004ff007c0c */ /* 0x000fe2000bf05070 */
[----:B0-----:R-:W-:Y:S01]  /*14d0*/  IMAD.U32 R15, RZ, RZ, UR6 ;  /* 0x00000006ff0f7e24 */ /* 0x001fe2000f8e00ff */
        /* <DEDUP_REMOVED lines=8> */
[----:B------:R-:W2:Y:S01]  /*1560*/  S2R R7, SR_TID.X ;  /* 0x0000000000077919 */ /* 0x000ea20000002100 */
[----:B------:R-:W-:Y:S01]  /*1570*/  ULDC UR5, c[0x0][0x4] ;  /* 0x0000010000057ab9 */ /* 0x000fe20000000800 */
[----:B------:R-:W-:Y:S01]  /*1580*/  BSSY B0, `(.L_x_375) ;  /* 0x0000071000007945 */ /* 0x000fe20003800000 */
[----:B--23--:R-:W-:-:S05]  /*1590*/  IMAD R18, R7, UR5, R14 ;  /* 0x0000000507127c24 */ /* 0x00cfca000f8e020e */
[----:B------:R-:W-:-:S13]  /*15a0*/  ISETP.GE.AND P3, PT, R18, R15, PT ;  /* 0x0000000f1200720c */ /* 0x000fda0003f66270 */
[----:B------:R-:W-:Y:S05]  /*15b0*/  @P3 BRA `(.L_x_376) ;  /* 0x0000000400b43947 */ /* 0x000fea0003800000 */
[----:B-1----:R-:W0:Y:S02]  /*15c0*/  LDC R19, c[0x0][RZ] ;  /* 0x00000000ff137b82 */ /* 0x002e240000000800 */
[----:B0-----:R-:W-:-:S07]  /*15d0*/  IMAD R19, R19, UR5, RZ ;  /* 0x0000000513137c24 */ /* 0x001fce000f8e02ff */
.L_x_381:
[----:B0-----:R-:W0:Y:S01]  /*15e0*/  LDC.64 R20, c[0x0][0x220] ;  /* 0x00008800ff147b82 */ /* 0x001e220000000a00 */
[----:B------:R-:W-:Y:S02]  /*15f0*/  ULDC UR4, c[0x0][0x268] ;  /* 0x00009a0000047ab9 */ /* 0x000fe40000000800 */
[----:B------:R-:W-:-:S05]  /*1600*/  MOV R15, UR4 ;  /* 0x00000004000f7c02 */ /* 0x000fca0008000f00 */
[----:B------:R-:W-:-:S04]  /*1610*/  IMAD R7, R5, R15, R18 ;  /* 0x0000000f05077224 */ /* 0x000fc800078e0212 */
        /* <DEDUP_REMOVED lines=21> */
[----:B------:R-:W-:-:S05]  /*1770*/  VIADD R21, R6, 0xffffff80 ;  /* 0xffffff8006157836 */ /* 0x000fca0000000000 */
[----:B------:R-:W-:-:S07]  /*1780*/  SHF.R.U32.HI R7, RZ, 0x5, R21 ;  /* 0x00000005ff077819 */ /* 0x000fce0000011615 */
.L_x_380:
        /* <DEDUP_REMOVED lines=17> */
[----:B0-----:R-:W-:-:S04]  /*18a0*/  IADD3 R6, -R7, 0x6, RZ ;  /* 0x0000000607067810 */ /* 0x001fc80007ffe1ff */
[----:B------:R-:W-:-:S05]  /*18b0*/  LEA R16, R6, R1, 0x2 ;  /* 0x0000000106107211 */ /* 0x000fca00078e10ff */
        /* <DEDUP_REMOVED lines=19> */
[----:B------:R-:W-:-:S06]  /*19f0*/  @P3 LOP3.LUT R10, RZ, R10, RZ, 0x33, !PT ;  /* 0x0000000aff0a3212 */ /* 0x000fcc00078e33ff */
        /* <DEDUP_REMOVED lines=10> */
.L_x_379:
[----:B------:R-:W-:Y:S01]  /*1aa0*/  FMUL R6, RZ, R20 ;  /* 0x00000014ff067220 */ /* 0x000fe20000400000 */
[----:B------:R-:W-:-:S07]  /*1ab0*/  IMAD.MOV.U32 R7, RZ, RZ, RZ ;  /* 0x000000ffff077224 */ /* 0x000fce00078e00ff */
.L_x_378:
[----:B------:R-:W-:Y:S05]  /*1ac0*/  BSYNC B1 ;  /* 0x0000000000017941 */ /* 0x000fea0003800000 */
.L_x_377:
[----:B------:R-:W-:Y:S02]  /*1ad0*/  IMAD.MOV.U32 R8, RZ, RZ, 0x37cbac00 ;  /* 0x37cbac00ff087424 */ /* 0x000fe400078e00ff */
[----:B------:R-:W-:Y:S01]  /*1ae0*/  FMUL R11, R6, R6 ;  /* 0x00000006060b7220 */ /* 0x000fe20000400000 */
[----:B------:R-:W-:Y:S02]  /*1af0*/  MOV R10, 0x394d4153 ;  /* 0x394d4153000a7802 */ /* 0x000fe40000000f00 */
[----:B------:R-:W-:Y:S01]  /*1b00*/  LOP3.LUT R12, R7, 0x1, RZ, 0xc0, !PT ;  /* 0x00000001070c7812 */ /* 0x000fe200078ec0ff */
[C---:B------:R-:W-:Y:S01]  /*1b10*/  FFMA R8, R11.reuse, R8, -0.0013887860113754868507 ;  /* 0xbab607ed0b087423 */ /* 0x040fe20000000008 */
[C---:B------:R-:W-:Y:S01]  /*1b20*/  FFMA R13, R11.reuse, R6, RZ ;  /* 0x000000060b0d7223 */ /* 0x040fe200000000ff */
[C---:B------:R-:W-:Y:S01]  /*1b30*/  FFMA R10, R11.reuse, -R10, 0.0083327032625675201416 ;  /* 0x3c0885e40b0a7423 */ /* 0x040fe2000000080a */
[----:B------:R-:W-:Y:S01]  /*1b40*/  ISETP.NE.U32.AND P3, PT, R12, 0x1, PT ;  /* 0x000000010c00780c */ /* 0x000fe20003f65070 */
[----:B------:R-:W-:Y:S01]  /*1b50*/  FFMA R8, R11, R8, 0.041666727513074874878 ;  /* 0x3d2aaabb0b087423 */ /* 0x000fe20000000008 */
[----:B------:R-:W-:Y:S01]  /*1b60*/  LOP3.LUT P4, RZ, R7, 0x2, RZ, 0xc0, !PT ;  /* 0x0000000207ff7812 */ /* 0x000fe2000788c0ff */
[----:B------:R-:W-:-:S02]  /*1b70*/  FFMA R10, R11, R10, -0.16666662693023681641 ;  /* 0xbe2aaaa80b0a7423 */ /* 0x000fc4000000000a */
[----:B------:R-:W-:Y:S02]  /*1b80*/  FFMA R8, R11, R8, -0.4999999701976776123 ;  /* 0xbeffffff0b087423 */ /* 0x000fe40000000008 */
[----:B------:R-:W-:Y:S01]  /*1b90*/  FFMA R13, R13, R10, R6 ;  /* 0x0000000a0d0d7223 */ /* 0x000fe20000000006 */
[----:B------:R-:W-:Y:S02]  /*1ba0*/  VIADD R6, R7, 0x1 ;  /* 0x0000000107067836 */ /* 0x000fe40000000000 */
[----:B------:R-:W-:Y:S01]  /*1bb0*/  FFMA R8, R11, R8, 1 ;  /* 0x3f8000000b087423 */ /* 0x000fe20000000008 */
[--C-:B------:R-:W-:Y:S02]  /*1bc0*/  IMAD.IADD R7, R4, 0x1, R18.reuse ;  /* 0x0000000104077824 */ /* 0x100fe400078e0212 */
[----:B------:R-:W-:Y:S01]  /*1bd0*/  IMAD R11, R18, 0x4, R3 ;  /* 0x00000004120b7824 */ /* 0x000fe200078e0203 */
[----:B------:R-:W-:Y:S01]  /*1be0*/  LOP3.LUT P5, RZ, R6, 0x2, RZ, 0xc0, !PT ;  /* 0x0000000206ff7812 */ /* 0x000fe200078ac0ff */
[----:B------:R-:W-:Y:S01]  /*1bf0*/  IMAD.IADD R18, R19, 0x1, R18 ;  /* 0x0000000113127824 */ /* 0x000fe200078e0212 */
[----:B------:R-:W-:-:S02]  /*1c00*/  FSEL R6, R8, R13, !P3 ;  /* 0x0000000d08067208 */ /* 0x000fc40005800000 */
[----:B------:R-:W-:Y:S02]  /*1c10*/  FSEL R8, R13, R8, !P3 ;  /* 0x000000080d087208 */ /* 0x000fe40005800000 */
[----:B------:R-:W-:Y:S02]  /*1c20*/  LEA R7, R7, R0, 0x2 ;  /* 0x0000000007077211 */ /* 0x000fe400078e10ff */
[----:B------:R-:W-:Y:S02]  /*1c30*/  FSEL R6, R6, -R6, !P4 ;  /* 0x8000000606067208 */ /* 0x000fe40006000000 */
[----:B------:R-:W-:Y:S02]  /*1c40*/  FSEL R8, R8, -R8, !P5 ;  /* 0x8000000808087208 */ /* 0x000fe40006800000 */
[----:B------:R-:W-:Y:S01]  /*1c50*/  ISETP.GE.AND P3, PT, R18, R15, PT ;  /* 0x0000000f1200720c */ /* 0x000fe20003f66270 */
[----:B------:R0:W-:Y:S04]  /*1c60*/  STS [R7], R6 ;  /* 0x0000000607007388 */ /* 0x0001e80000000800 */
[----:B------:R0:W-:Y:S08]  /*1c70*/  STS [R11], R8 ;  /* 0x000000080b007388 */ /* 0x0001f00000000800 */
[----:B------:R-:W-:Y:S05]  /*1c80*/  @!P3 BRA `(.L_x_381) ;  /* 0xfffffff80054b947 */ /* 0x000fea000383ffff */
.L_x_376:
[----:B------:R-:W-:Y:S05]  /*1c90*/  BSYNC B0 ;  /* 0x0000000000007941 */ /* 0x000fea0003800000 */
.L_x_375:
[----:B------:R-:W-:Y:S01]  /*1ca0*/  ULDC UR4, c[0x0][0x270] ;  /* 0x00009c0000047ab9 */ /* 0x000fe20000000800 */
[----:B------:R-:W-:Y:S01]  /*1cb0*/  BSSY B0, `(.L_x_382) ;  /* 0x0000056000007945 */ /* 0x000fe20003800000 */
[----:B------:R-:W-:Y:S01]  /*1cc0*/  IMAD R5, R2, UR4, RZ ;  /* 0x0000000402057c24 */ /* 0x000fe2000f8e02ff */
[----:B------:R-:W-:Y:S06]  /*1cd0*/  BAR.SYNC.DEFER_BLOCKING 0x0 ;  /* 0x0000000000007b1d */ /* 0x000fec0000010000 */
[----:B------:R-:W-:Y:S05]  /*1ce0*/  @P1 BRA `(.L_x_383) ;  /* 0x0000000400481947 */ /* 0x000fea0003800000 */
[----:B0-----:R-:W0:Y:S01]  /*1cf0*/  LDC R6, c[0x0][RZ] ;  /* 0x00000000ff067b82 */ /* 0x001e220000000800 */
[-C--:B------:R-:W-:Y:S01]  /*1d00*/  LEA.HI R8, R15, R15.reuse, RZ, 0x1 ;  /* 0x0000000f0f087211 */ /* 0x080fe200078f08ff */
[----:B------:R-:W-:Y:S01]  /*1d10*/  ULDC UR4, c[0x0][0x26c] ;  /* 0x00009b0000047ab9 */ /* 0x000fe20000000800 */
[----:B------:R-:W-:Y:S02]  /*1d20*/  IMAD.MOV.U32 R10, RZ, RZ, R14 ;  /* 0x000000ffff0a7224 */ /* 0x000fe400078e000e */
[----:B------:R-:W-:Y:S01]  /*1d30*/  SHF.R.S32.HI R8, RZ, 0x1, R8 ;  /* 0x00000001ff087819 */ /* 0x000fe20000011408 */
[----:B------:R-:W-:Y:S02]  /*1d40*/  VIADD R9, R9, UR4 ;  /* 0x0000000409097c36 */ /* 0x000fe40008000000 */
[----:B------:R-:W4:Y:S01]  /*1d50*/  LDC R7, c[0x0][0x4] ;  /* 0x00000100ff077b82 */ /* 0x000f220000000800 */
[----:B------:R-:W-:-:S07]  /*1d60*/  IADD3 R11, R8, -R15, RZ ;  /* 0x8000000f080b7210 */ /* 0x000fce0007ffe0ff */
.L_x_393:
[----:B------:R-:W5:Y:S02]  /*1d70*/  LDC R20, c[0x0][0x270] ;  /* 0x00009c00ff147b82 */ /* 0x000f640000000800 */
[----:B-----5:R-:W-:-:S13]  /*1d80*/  ISETP.GE.AND P3, PT, R20, 0x1, PT ;  /* 0x000000011400780c */ /* 0x020fda0003f66270 */
[----:B0--3--:R-:W-:Y:S05]  /*1d90*/  @!P3 BRA `(.L_x_384) ;  /* 0x00000004000cb947 */ /* 0x009fea0003800000 */
[----:B------:R-:W-:Y:S02]  /*1da0*/  IMAD R20, R10, R20, R5 ;  /* 0x000000140a147224 */ /* 0x000fe400078e0205 */
[----:B------:R-:W-:-:S07]  /*1db0*/  IMAD.MOV.U32 R21, RZ, RZ, RZ ;  /* 0x000000ffff157224 */ /* 0x000fce00078e00ff */
.L_x_392:
[----:B0--3--:R-:W3:Y:S01]  /*1dc0*/  S2R R17, SR_TID.X ;  /* 0x0000000000117919 */ /* 0x009ee20000002100 */
[----:B------:R-:W3:Y:S01]  /*1dd0*/  LDC R24, c[0x0][0x268] ;  /* 0x00009a00ff187b82 */ /* 0x000ee20000000800 */
[----:B------:R-:W-:Y:S01]  /*1de0*/  BSSY B1, `(.L_x_385) ;  /* 0x0000039000017945 */ /* 0x000fe20003800000 */
[----:B---3--:R-:W-:-:S13]  /*1df0*/  ISETP.GE.AND P3, PT, R17, R24, PT ;  /* 0x000000181100720c */ /* 0x008fda0003f66270 */
[----:B------:R-:W-:Y:S05]  /*1e00*/  @P3 BRA `(.L_x_386) ;  /* 0x0000000000d83947 */ /* 0x000fea0003800000 */
[----:B------:R-:W-:Y:S02]  /*1e10*/  IMAD R22, R10, UR39, R9 ;  /* 0x000000270a167c24 */ /* 0x000fe4000f8e0209 */
[----:B------:R-:W-:Y:S01]  /*1e20*/  IMAD.IADD R23, R20, 0x1, R21 ;  /* 0x0000000114177824 */ /* 0x000fe200078e0215 */
[----:B------:R-:W-:Y:S06]  /*1e30*/  @!P0 BRA `(.L_x_387) ;  /* 0x0000000000988947 */ /* 0x000fec0003800000 */
[----:B------:R-:W-:Y:S02]  /*1e40*/  ULDC.U8 UR4, c[0x0][0x24c] ;  /* 0x0000930000047ab9 */ /* 0x000fe40000000000 */
[----:B------:R-:W-:-:S06]  /*1e50*/  UPRMT UR4, UR4, 0x8880, URZ ;  /* 0x0000888004047896 */ /* 0x000fcc000800003f */
[----:B------:R-:W-:-:S13]  /*1e60*/  ISETP.NE.AND P3, PT, RZ, UR4, PT ;  /* 0x00000004ff007c0c */ /* 0x000fda000bf65270 */
.L_x_390:
[----:B---3--:R-:W3:Y:S01]  /*1e70*/  LDC.64 R14, c[0x0][0x210] ;  /* 0x00008400ff0e7b82 */ /* 0x008ee20000000a00 */
[----:B-1----:R-:W-:Y:S01]  /*1e80*/  IMAD.IADD R12, R22, 0x1, R21 ;  /* 0x00000001160c7824 */ /* 0x002fe200078e0215 */
[----:B------:R-:W-:-:S04]  /*1e90*/  ULDC UR4, c[0x0][0x268] ;  /* 0x00009a0000047ab9 */ /* 0x000fc80000000800 */
[----:B------:R-:W-:-:S05]  /*1ea0*/  IADD3 R13, R12, R17, RZ ;  /* 0x000000110c0d7210 */ /* 0x000fca0007ffe0ff */
[----:B---3--:R-:W-:-:S05]  /*1eb0*/  IMAD.WIDE R14, R13, 0x4, R14 ;  /* 0x000000040d0e7825 */ /* 0x008fca00078e020e */
[----:B------:R1:W5:Y:S01]  /*1ec0*/  LDG.E R16, desc[UR36][R14.64] ;  /* 0x000000240e107981 */ /* 0x000362000c1e1900 */
[----:B------:R-:W-:Y:S02]  /*1ed0*/  IMAD.IADD R13, R4, 0x1, R17 ;  /* 0x00000001040d7824 */ /* 0x000fe400078e0211 */
[----:B------:R-:W-:Y:S02]  /*1ee0*/  IMAD R19, R17, 0x4, R3 ;  /* 0x0000000411137824 */ /* 0x000fe400078e0203 */
[----:B------:R-:W-:-:S04]  /*1ef0*/  IMAD R13, R13, 0x4, R0 ;  /* 0x000000040d0d7824 */ /* 0x000fc800078e0200 */
[----:B------:R-:W3:Y:S04]  /*1f00*/  LDS R19, [R19] ;  /* 0x0000000013137984 */ /* 0x000ee80000000800 */
[----:B--2---:R1:W2:Y:S01]  /*1f10*/  LDS R18, [R13] ;  /* 0x000000000d127984 */ /* 0x0042a20000000800 */
[----:B------:R-:W-:Y:S05]  /*1f20*/  @!P3 BRA `(.L_x_388) ;  /* 0x000000000018b947 */ /* 0x000fea0003800000 */
[----:B------:R-:W-:-:S04]  /*1f30*/  LOP3.LUT R12, R17, 0x1, RZ, 0xc0, !PT ;  /* 0x00000001110c7812 */ /* 0x000fc800078ec0ff */
[----:B------:R-:W-:-:S13]  /*1f40*/  ISETP.NE.U32.AND P4, PT, R12, 0x1, PT ;  /* 0x000000010c00780c */ /* 0x000fda0003f85070 */
[----:B------:R0:W5:Y:S04]  /*1f50*/  @!P4 LDG.E R25, desc[UR36][R14.64+-0x4] ;  /* 0xfffffc240e19c981 */ /* 0x000168000c1e1900 */
[----:B------:R-:W4:Y:S02]  /*1f60*/  @P4 LDG.E R12, desc[UR36][R14.64+0x4] ;  /* 0x000004240e0c4981 */ /* 0x000f24000c1e1900 */
[----:B----4-:R-:W-:Y:S01]  /*1f70*/  @P4 FADD R25, -R12, -RZ ;  /* 0x800000ff0c194221 */ /* 0x010fe20000000100 */
[----:B0-----:R-:W-:Y:S06]  /*1f80*/  BRA `(.L_x_389) ;  /* 0x00000000001c7947 */ /* 0x001fec0003800000 */
.L_x_388:
[----:B------:R-:W-:-:S04]  /*1f90*/  IADD3 R12, R8, R17, RZ ;  /* 0x00000011080c7210 */ /* 0x000fc80007ffe0ff */
[----:B------:R-:W-:-:S13]  /*1fa0*/  ISETP.GE.AND P4, PT, R12, UR4, PT ;  /* 0x000000040c007c0c */ /* 0x000fda000bf86270 */
[----:B-1----:R-:W-:-:S04]  /*1fb0*/  @P4 IMAD.WIDE R12, R11, 0x4, R14 ;  /* 0x000000040b0c4825 */ /* 0x002fc800078e020e */
[----:B------:R-:W-:Y:S01]  /*1fc0*/  @!P4 IMAD.WIDE R14, R8, 0x4, R14 ;  /* 0x00000004080ec825 */ /* 0x000fe200078e020e */
[----:B------:R1:W5:Y:S05]  /*1fd0*/  @P4 LDG.E R25, desc[UR36][R12.64] ;  /* 0x000000240c194981 */ /* 0x00036a000c1e1900 */
[----:B------:R-:W4:Y:S02]  /*1fe0*/  @!P4 LDG.E R14, desc[UR36][R14.64] ;  /* 0x000000240e0ec981 */ /* 0x000f24000c1e1900 */
[----:B-1--4-:R-:W-:-:S07]  /*1ff0*/  @!P4 FADD R25, -R14, -RZ ;  /* 0x800000ff0e19c221 */ /* 0x012fce0000000100 */
.L_x_389:
[----:B-1----:R-:W1:Y:S01]  /*2000*/  LDC.64 R12, c[0x0][0x238] ;  /* 0x00008e00ff0c7b82 */ /* 0x002e620000000a00 */
[----:B--2--5:R-:W-:Y:S01]  /*2010*/  FMUL R18, R18, R25 ;  /* 0x0000001912127220 */ /* 0x024fe20000400000 */
[--C-:B------:R-:W-:Y:S02]  /*2020*/  IMAD.IADD R15, R23, 0x1, R17.reuse ;  /* 0x00000001170f7824 */ /* 0x100fe400078e0211 */
[----:B0-----:R-:W-:Y:S02]  /*2030*/  IMAD.IADD R17, R6, 0x1, R17 ;  /* 0x0000000106117824 */ /* 0x001fe400078e0211 */
[----:B---3--:R-:W-:-:S03]  /*2040*/  FFMA R19, R19, R16, R18 ;  /* 0x0000001013137223 */ /* 0x008fc60000000012 */
[----:B------:R-:W-:Y:S01]  /*2050*/  ISETP.GE.AND P4, PT, R17, UR4, PT ;  /* 0x0000000411007c0c */ /* 0x000fe2000bf86270 */
[----:B-1----:R-:W-:-:S05]  /*2060*/  IMAD.WIDE R12, R15, 0x4, R12 ;  /* 0x000000040f0c7825 */ /* 0x002fca00078e020c */
[----:B------:R3:W-:Y:S07]  /*2070*/  STG.E desc[UR36][R12.64], R19 ;  /* 0x000000130c007986 */ /* 0x0007ee000c101924 */
[----:B------:R-:W-:Y:S05]  /*2080*/  @!P4 BRA `(.L_x_390) ;  /* 0xfffffffc0078c947 */ /* 0x000fea000383ffff */
[----:B------:R-:W-:Y:S05]  /*2090*/  BRA `(.L_x_386) ;  /* 0x0000000000347947 */ /* 0x000fea0003800000 */
.L_x_387:
[----:B-1----:R-:W1:Y:S01]  /*20a0*/  LDC.64 R12, c[0x0][0x210] ;  /* 0x00008400ff0c7b82 */ /* 0x002e620000000a00 */
[----:B------:R-:W-:-:S07]  /*20b0*/  IMAD.MOV.U32 R25, RZ, RZ, R17 ;  /* 0x000000ffff197224 */ /* 0x000fce00078e0011 */
[----:B------:R-:W3:Y:S02]  /*20c0*/  LDC.64 R14, c[0x0][0x238] ;  /* 0x00008e00ff0e7b82 */ /* 0x000ee40000000a00 */
.L_x_391:
[----:B------:R-:W-:-:S05]  /*20d0*/  IADD3 R16, R22, R21, RZ ;  /* 0x0000001516107210 */ /* 0x000fca0007ffe0ff */
[----:B0-----:R-:W-:-:S04]  /*20e0*/  IMAD.IADD R17, R16, 0x1, R25 ;  /* 0x0000000110117824 */ /* 0x001fc800078e0219 */
[----:B-1----:R-:W-:-:S06]  /*20f0*/  IMAD.WIDE R16, R17, 0x4, R12 ;  /* 0x0000000411107825 */ /* 0x002fcc00078e020c */
[----:B------:R-:W5:Y:S01]  /*2100*/  LDG.E R17, desc[UR36][R16.64] ;  /* 0x0000002410117981 */ /* 0x000f62000c1e1900 */
[--C-:B------:R-:W-:Y:S02]  /*2110*/  IMAD.IADD R19, R23, 0x1, R25.reuse ;  /* 0x0000000117137824 */ /* 0x100fe400078e0219 */
[----:B0-----:R-:W-:Y:S02]  /*2120*/  IMAD.IADD R25, R6, 0x1, R25 ;  /* 0x0000000106197824 */ /* 0x001fe400078e0219 */
[----:B--23--:R-:W-:-:S03]  /*2130*/  IMAD.WIDE R18, R19, 0x4, R14 ;  /* 0x0000000413127825 */ /* 0x00cfc600078e020e */
[----:B------:R-:W-:Y:S02]  /*2140*/  ISETP.GE.AND P3, PT, R25, R24, PT ;  /* 0x000000181900720c */ /* 0x000fe40003f66270 */
[----:B-----5:R0:W-:Y:S11]  /*2150*/  STG.E desc[UR36][R18.64], R17 ;  /* 0x0000001112007986 */ /* 0x0201f6000c101924 */
[----:B------:R-:W-:Y:S05]  /*2160*/  @!P3 BRA `(.L_x_391) ;  /* 0xfffffffc00d8b947 */ /* 0x000fea000383ffff */
.L_x_386:
[----:B------:R-:W-:Y:S05]  /*2170*/  BSYNC B1 ;  /* 0x0000000000017941 */ /* 0x000fea0003800000 */
.L_x_385:
[----:B------:R-:W-:Y:S02]  /*2180*/  ULDC UR4, c[0x0][0x264] ;  /* 0x0000990000047ab9 */ /* 0x000fe40000000800 */
[----:B------:R-:W-:Y:S01]  /*2190*/  IADD3 R21, R21, UR4, RZ ;  /* 0x0000000415157c10 */ /* 0x000fe2000fffe0ff */
[----:B------:R-:W-:-:S03]  /*21a0*/  ULDC UR4, c[0x0][0x270] ;  /* 0x00009c0000047ab9 */ /* 0x000fc60000000800 */
[----:B------:R-:W-:-:S13]  /*21b0*/  ISETP.GE.AND P3, PT, R21, UR4, PT ;  /* 0x0000000415007c0c */ /* 0x000fda000bf66270 */
[----:B------:R-:W-:Y:S05]  /*21c0*/  @!P3 BRA `(.L_x_392) ;  /* 0xfffffff800fcb947 */ /* 0x000fea000383ffff */
.L_x_384:
[----:B----4-:R-:W-:Y:S01]  /*21d0*/  IMAD.IADD R10, R7, 0x1, R10 ;  /* 0x00000001070a7824 */ /* 0x010fe200078e020a */
[----:B------:R-:W-:-:S04]  /*21e0*/  ULDC UR4, c[0x0][0x260] ;  /* 0x0000980000047ab9 */ /* 0x000fc80000000800 */
[----:B------:R-:W-:-:S13]  /*21f0*/  ISETP.GE.AND P3, PT, R10, UR4, PT ;  /* 0x000000040a007c0c */ /* 0x000fda000bf66270 */
[----:B------:R-:W-:Y:S05]  /*2200*/  @!P3 BRA `(.L_x_393) ;  /* 0xfffffff800d8b947 */ /* 0x000fea000383ffff */
.L_x_383:
[----:B------:R-:W-:Y:S05]  /*2210*/  BSYNC B0 ;  /* 0x0000000000007941 */ /* 0x000fea0003800000 */
.L_x_382:
[----:B------:R-:W4:Y:S01]  /*2220*/  S2R R0, SR_TID.Y ;  /* 0x0000000000007919 */ /* 0x000f220000002200 */
[----:B------:R-:W-:Y:S01]  /*2230*/  IMAD R3, R2, UR39, RZ ;  /* 0x0000002702037c24 */ /* 0x000fe2000f8e02ff */
[----:B------:R-:W-:Y:S06]  /*2240*/  @!P2 BRA `(.L_x_394) ;  /* 0x0000000000b4a947 */ /* 0x000fec0003800000 */
[----:B------:R-:W5:Y:S01]  /*2250*/  S2R R4, SR_TID.X ;  /* 0x0000000000047919 */ /* 0x000f620000002100 */
[----:B------:R-:W-:Y:S01]  /*2260*/  ULDC UR4, c[0x0][0x268] ;  /* 0x00009a0000047ab9 */ /* 0x000fe20000000800 */
[----:B------:R-:W-:Y:S01]  /*2270*/  BSSY B0, `(.L_x_394) ;  /* 0x000002a000007945 */ /* 0x000fe20003800000 */
[----:B-----5:R-:W-:Y:S01]  /*2280*/  VIADD R4, R4, UR4 ;  /* 0x0000000404047c36 */ /* 0x020fe20008000000 */
[----:B------:R-:W-:-:S04]  /*2290*/  ULDC UR4, c[0x0][0x264] ;  /* 0x0000990000047ab9 */ /* 0x000fc80000000800 */
[----:B------:R-:W-:-:S13]  /*22a0*/  ISETP.GE.AND P0, PT, R4, UR4, PT ;  /* 0x0000000404007c0c */ /* 0x000fda000bf06270 */
[----:B------:R-:W-:Y:S05]  /*22b0*/  @P0 BRA `(.L_x_395) ;  /* 0x0000000000940947 */ /* 0x000fea0003800000 */
[----:B0--3--:R-:W0:Y:S01]  /*22c0*/  LDC R17, c[0x0][0x4] ;  /* 0x00000100ff117b82 */ /* 0x009e220000000800 */
[----:B------:R-:W-:Y:S02]  /*22d0*/  ULDC UR4, c[0x0][0x270] ;  /* 0x00009c0000047ab9 */ /* 0x000fe40000000800 */
[----:B------:R-:W-:-:S05]  /*22e0*/  ISETP.LT.AND P0, PT, RZ, UR4, PT ;  /* 0x00000004ff007c0c */ /* 0x000fca000bf01270 */
[----:B-1----:R-:W1:Y:S08]  /*22f0*/  LDC R19, c[0x0][RZ] ;  /* 0x00000000ff137b82 */ /* 0x002e700000000800 */
[----:B------:R-:W-:Y:S05]  /*2300*/  @!P0 BRA `(.L_x_395) ;  /* 0x0000000000808947 */ /* 0x000fea0003800000 */
[----:B------:R-:W-:Y:S02]  /*2310*/  ULDC UR4, c[0x0][0x26c] ;  /* 0x00009b0000047ab9 */ /* 0x000fe40000000800 */
[----:B------:R-:W-:-:S07]  /*2320*/  VIADD R25, R3, UR4 ;  /* 0x0000000403197c36 */ /* 0x000fce0008000000 */
.L_x_400:
[----:B------:R-:W-:Y:S04]  /*2330*/  BSSY B1, `(.L_x_396) ;  /* 0x0000019000017945 */ /* 0x000fe80003800000 */
[----:B0-----:R-:W-:Y:S05]  /*2340*/  @P1 BRA `(.L_x_397) ;  /* 0x00000000005c1947 */ /* 0x001fea0003800000 */
[----:B------:R-:W-:Y:S01]  /*2350*/  IADD3 R21, R25, R4, RZ ;  /* 0x0000000419157210 */ /* 0x000fe20007ffe0ff */
[----:B------:R-:W-:Y:S02]  /*2360*/  IMAD.IADD R23, R5, 0x1, R4 ;  /* 0x0000000105177824 */ /* 0x000fe400078e0204 */
[----:B----4-:R-:W-:-:S07]  /*2370*/  IMAD.MOV.U32 R14, RZ, RZ, R0 ;  /* 0x000000ffff0e7224 */ /* 0x010fce00078e0000 */
.L_x_399:
[----:B------:R-:W2:Y:S01]  /*2380*/  LDC R20, c[0x0][0x270] ;  /* 0x00009c00ff147b82 */ /* 0x000ea20000000800 */
[----:B------:R-:W-:Y:S01]  /*2390*/  IMAD R16, R14, UR39, R21 ;  /* 0x000000270e107c24 */ /* 0x000fe2000f8e0215 */
[----:B------:R-:W-:Y:S01]  /*23a0*/  ULDC UR4, c[0x0][0x260] ;  /* 0x0000980000047ab9 */ /* 0x000fe20000000800 */
[----:B------:R-:W-:-:S05]  /*23b0*/  HFMA2.MMA R15, -RZ, RZ, 0, 0 ;  /* 0x00000000ff0f7435 */ /* 0x000fca00000001ff */
[----:B------:R-:W3:Y:S08]  /*23c0*/  LDC.64 R6, c[0x0][0x210] ;  /* 0x00008400ff067b82 */ /* 0x000ef00000000a00 */
[----:B------:R-:W4:Y:S01]  /*23d0*/  LDC.64 R8, c[0x0][0x238] ;  /* 0x00008e00ff087b82 */ /* 0x000f220000000a00 */
[----:B--2---:R-:W-:Y:S02]  /*23e0*/  IMAD R18, R14, R20, R23 ;  /* 0x000000140e127224 */ /* 0x004fe400078e0217 */
[----:B0-----:R-:W-:-:S05]  /*23f0*/  IMAD.IADD R14, R17, 0x1, R14 ;  /* 0x00000001110e7824 */ /* 0x001fca00078e020e */
[----:B------:R-:W-:-:S13]  /*2400*/  ISETP.GE.AND P3, PT, R14, UR4, PT ;  /* 0x000000040e007c0c */ /* 0x000fda000bf66270 */
.L_x_398:
[----:B0-----:R-:W-:Y:S01]  /*2410*/  IMAD.IADD R13, R16, 0x1, R15 ;  /* 0x00000001100d7824 */ /* 0x001fe200078e020f */
[----:B------:R-:W-:-:S03]  /*2420*/  ULDC UR4, c[0x0][0x264] ;  /* 0x0000990000047ab9 */ /* 0x000fc60000000800 */
[----:B---3--:R-:W-:-:S06]  /*2430*/  IMAD.WIDE R12, R13, 0x4, R6 ;  /* 0x000000040d0c7825 */ /* 0x008fcc00078e0206 */
[----:B------:R-:W2:Y:S01]  /*2440*/  LDG.E R13, desc[UR36][R12.64] ;  /* 0x000000240c0d7981 */ /* 0x000ea2000c1e1900 */
[----:B------:R-:W-:Y:S02]  /*2450*/  IMAD.IADD R11, R18, 0x1, R15 ;  /* 0x00000001120b7824 */ /* 0x000fe400078e020f */
[----:B------:R-:W-:Y:S02]  /*2460*/  VIADD R15, R15, UR4 ;  /* 0x000000040f0f7c36 */ /* 0x000fe40008000000 */
[----:B----4-:R-:W-:-:S03]  /*2470*/  IMAD.WIDE R10, R11, 0x4, R8 ;  /* 0x000000040b0a7825 */ /* 0x010fc600078e0208 */
[----:B------:R-:W-:Y:S02]  /*2480*/  ISETP.GE.AND P0, PT, R15, R20, PT ;  /* 0x000000140f00720c */ /* 0x000fe40003f06270 */
[----:B--2---:R0:W-:Y:S11]  /*2490*/  STG.E desc[UR36][R10.64], R13 ;  /* 0x0000000d0a007986 */ /* 0x0041f6000c101924 */
[----:B------:R-:W-:Y:S05]  /*24a0*/  @!P0 BRA `(.L_x_398) ;  /* 0xfffffffc00d88947 */ /* 0x000fea000383ffff */
[----:B------:R-:W-:Y:S05]  /*24b0*/  @!P3 BRA `(.L_x_399) ;  /* 0xfffffffc00b0b947 */ /* 0x000fea000383ffff */
.L_x_397:
[----:B------:R-:W-:Y:S05]  /*24c0*/  BSYNC B1 ;  /* 0x0000000000017941 */ /* 0x000fea0003800000 */
.L_x_396:
[----:B-1----:R-:W-:Y:S01]  /*24d0*/  IADD3 R4, R19, R4, RZ ;  /* 0x0000000413047210 */ /* 0x002fe20007ffe0ff */
[----:B------:R-:W-:-:S03]  /*24e0*/  ULDC UR4, c[0x0][0x264] ;  /* 0x0000990000047ab9 */ /* 0x000fc60000000800 */
[----:B------:R-:W-:-:S13]  /*24f0*/  ISETP.GE.AND P0, PT, R4, UR4, PT ;  /* 0x0000000404007c0c */ /* 0x000fda000bf06270 */
[----:B------:R-:W-:Y:S05]  /*2500*/  @!P0 BRA `(.L_x_400) ;  /* 0xfffffffc00888947 */ /* 0x000fea000383ffff */
.L_x_395:
[----:B------:R-:W-:Y:S05]  /*2510*/  BSYNC B0 ;  /* 0x0000000000007941 */ /* 0x000fea0003800000 */
.L_x_394:
[----:B------:R-:W-:Y:S06]  /*2520*/  BAR.SYNC.DEFER_BLOCKING 0x0 ;  /* 0x0000000000007b1d */ /* 0x000fec0000010000 */
[----:B------:R-:W-:Y:S04]  /*2530*/  BSSY B0, `(.L_x_401) ;  /* 0x000002b000007945 */ /* 0x000fe80003800000 */
[----:B------:R-:W-:Y:S05]  /*2540*/  @P1 BRA `(.L_x_402) ;  /* 0x0000000000a41947 */ /* 0x000fea0003800000 */
[----:B------:R-:W0:Y:S01]  /*2550*/  LDC R16, c[0x0][0x4] ;  /* 0x00000100ff107b82 */ /* 0x000e220000000800 */
[----:B------:R-:W-:Y:S02]  /*2560*/  ULDC UR4, c[0x0][0x274] ;  /* 0x00009d0000047ab9 */ /* 0x000fe40000000800 */
[----:B------:R-:W-:-:S13]  /*2570*/  ISETP.LT.AND P0, PT, RZ, UR4, PT ;  /* 0x00000004ff007c0c */ /* 0x000fda000bf01270 */
[----:B------:R-:W-:Y:S05]  /*2580*/  @!P0 BRA `(.L_x_402) ;  /* 0x0000000000948947 */ /* 0x000fea0003800000 */
[----:B------:R-:W4:Y:S01]  /*2590*/  S2R R21, SR_TID.X ;  /* 0x0000000000157919 */ /* 0x000f220000002100 */
[----:B0-23--:R-:W0:Y:S01]  /*25a0*/  LDC R18, c[0x0][RZ] ;  /* 0x00000000ff127b82 */ /* 0x00de220000000800 */
[----:B-1----:R-:W-:Y:S02]  /*25b0*/  VIADD R12, R3, UR38 ;  /* 0x00000026030c7c36 */ /* 0x002fe40008000000 */
[----:B------:R-:W-:Y:S02]  /*25c0*/  IMAD R3, R2, UR4, RZ ;  /* 0x0000000402037c24 */ /* 0x000fe4000f8e02ff */
[----:B----4-:R-:W-:-:S07]  /*25d0*/  IMAD.MOV.U32 R13, RZ, RZ, R0 ;  /* 0x000000ffff0d7224 */ /* 0x010fce00078e0000 */
.L_x_407:
[----:B------:R-:W-:Y:S01]  /*25e0*/  ULDC UR4, c[0x0][0x274] ;  /* 0x00009d0000047ab9 */ /* 0x000fe20000000800 */
[C---:B------:R-:W-:Y:S02]  /*25f0*/  IMAD R17, R13.reuse, UR39, R12 ;  /* 0x000000270d117c24 */ /* 0x040fe4000f8e020c */
[----:B------:R-:W-:Y:S01]  /*2600*/  IMAD R19, R13, UR4, R3 ;  /* 0x000000040d137c24 */ /* 0x000fe2000f8e0203 */
[----:B------:R-:W-:Y:S01]  /*2610*/  IADD3 R13, R16, R13, RZ ;  /* 0x0000000d100d7210 */ /* 0x000fe20007ffe0ff */
[----:B------:R-:W-:Y:S01]  /*2620*/  ULDC UR4, c[0x0][0x260] ;  /* 0x0000980000047ab9 */ /* 0x000fe20000000800 */
[----:B------:R-:W-:Y:S02]  /*2630*/  IMAD.MOV.U32 R14, RZ, RZ, RZ ;  /* 0x000000ffff0e7224 */ /* 0x000fe400078e00ff */
[----:B---3--:R-:W-:-:S13]  /*2640*/  ISETP.GE.AND P3, PT, R13, UR4, PT ;  /* 0x000000040d007c0c */ /* 0x008fda000bf66270 */
.L_x_406:
[----:B------:R-:W1:Y:S01]  /*2650*/  LDC R24, c[0x0][0x268] ;  /* 0x00009a00ff187b82 */ /* 0x000e620000000800 */
[----:B------:R-:W-:Y:S01]  /*2660*/  BSSY B1, `(.L_x_403) ;  /* 0x0000011000017945 */ /* 0x000fe20003800000 */
[----:B-1----:R-:W-:-:S13]  /*2670*/  ISETP.GE.AND P0, PT, R21, R24, PT ;  /* 0x000000181500720c */ /* 0x002fda0003f06270 */
[----:B---3--:R-:W-:Y:S05]  /*2680*/  @P0 BRA `(.L_x_404) ;  /* 0x0000000000380947 */ /* 0x008fea0003800000 */
[----:B------:R-:W1:Y:S01]  /*2690*/  LDC.64 R4, c[0x0][0x210] ;  /* 0x00008400ff047b82 */ /* 0x000e620000000a00 */
[----:B------:R-:W-:Y:S01]  /*26a0*/  IMAD.IADD R20, R17, 0x1, R14 ;  /* 0x0000000111147824 */ /* 0x000fe200078e020e */
[----:B------:R-:W-:Y:S01]  /*26b0*/  IADD3 R22, R19, R14, RZ ;  /* 0x0000000e13167210 */ /* 0x000fe20007ffe0ff */
[----:B------:R-:W-:-:S05]  /*26c0*/  IMAD.MOV.U32 R15, RZ, RZ, R21 ;  /* 0x000000ffff0f7224 */ /* 0x000fca00078e0015 */
[----:B------:R-:W2:Y:S02]  /*26d0*/  LDC.64 R6, c[0x0][0x240] ;  /* 0x00009000ff067b82 */ /* 0x000ea40000000a00 */
.L_x_405:
[----:B---3--:R-:W-:-:S04]  /*26e0*/  IMAD.IADD R11, R20, 0x1, R15 ;  /* 0x00000001140b7824 */ /* 0x008fc800078e020f */
[----:B-1----:R-:W-:-:S06]  /*26f0*/  IMAD.WIDE R10, R11, 0x4, R4 ;  /* 0x000000040b0a7825 */ /* 0x002fcc00078e0204 */
[----:B------:R-:W3:Y:S01]  /*2700*/  LDG.E R11, desc[UR36][R10.64] ;  /* 0x000000240a0b7981 */ /* 0x000ee2000c1e1900 */
[----:B------:R-:W-:Y:S01]  /*2710*/  IADD3 R9, R22, R15, RZ ;  /* 0x0000000f16097210 */ /* 0x000fe20007ffe0ff */
[----:B0-----:R-:W-:-:S04]  /*2720*/  IMAD.IADD R15, R18, 0x1, R15 ;  /* 0x00000001120f7824 */ /* 0x001fc800078e020f */
[----:B--2---:R-:W-:Y:S01]  /*2730*/  IMAD.WIDE R8, R9, 0x4, R6 ;  /* 0x0000000409087825 */ /* 0x004fe200078e0206 */
[----:B------:R-:W-:-:S04]  /*2740*/  ISETP.GE.AND P0, PT, R15, R24, PT ;  /* 0x000000180f00720c */ /* 0x000fc80003f06270 */
[----:B---3--:R3:W-:Y:S09]  /*2750*/  STG.E desc[UR36][R8.64], R11 ;  /* 0x0000000b08007986 */ /* 0x0087f2000c101924 */
[----:B------:R-:W-:Y:S05]  /*2760*/  @!P0 BRA `(.L_x_405) ;  /* 0xfffffffc00dc8947 */ /* 0x000fea000383ffff */
.L_x_404:
[----:B------:R-:W-:Y:S05]  /*2770*/  BSYNC B1 ;  /* 0x0000000000017941 */ /* 0x000fea0003800000 */
.L_x_403:
[----:B------:R-:W-:Y:S02]  /*2780*/  ULDC UR4, c[0x0][0x264] ;  /* 0x0000990000047ab9 */ /* 0x000fe40000000800 */
[----:B------:R-:W-:Y:S01]  /*2790*/  VIADD R14, R14, UR4 ;  /* 0x000000040e0e7c36 */ /* 0x000fe20008000000 */
[----:B------:R-:W-:-:S04]  /*27a0*/  ULDC UR4, c[0x0][0x274] ;  /* 0x00009d0000047ab9 */ /* 0x000fc80000000800 */
[----:B------:R-:W-:-:S13]  /*27b0*/  ISETP.GE.AND P0, PT, R14, UR4, PT ;  /* 0x000000040e007c0c */ /* 0x000fda000bf06270 */
[----:B------:R-:W-:Y:S05]  /*27c0*/  @!P0 BRA `(.L_x_406) ;  /* 0xfffffffc00a08947 */ /* 0x000fea000383ffff */
[----:B------:R-:W-:Y:S05]  /*27d0*/  @!P3 BRA `(.L_x_407) ;  /* 0xfffffffc0080b947 */ /* 0x000fea000383ffff */
.L_x_402:
[----:B------:R-:W-:Y:S05]  /*27e0*/  BSYNC B0 ;  /* 0x0000000000007941 */ /* 0x000fea0003800000 */
.L_x_401:
        /* <DEDUP_REMOVED lines=15> */
.L_x_412:
[----:B------:R-:W-:Y:S04]  /*28e0*/  BSSY B0, `(.L_x_408) ;  /* 0x0000019000007945 */ /* 0x000fe80003800000 */
[----:B------:R-:W-:Y:S05]  /*28f0*/  @P1 BRA `(.L_x_409) ;  /* 0x00000000005c1947 */ /* 0x000fea0003800000 */
[----:B------:R-:W-:Y:S02]  /*2900*/  VIADD R15, R3, UR38 ;  /* 0x00000026030f7c36 */ /* 0x000fe40008000000 */
[----:B---34-:R-:W-:-:S07]  /*2910*/  IMAD.MOV.U32 R9, RZ, RZ, R0 ;  /* 0x000000ffff097224 */ /* 0x018fce00078e0000 */
.L_x_411:
[----:B0-----:R-:W0:Y:S01]  /*2920*/  LDC R17, c[0x0][0x274] ;  /* 0x00009d00ff117b82 */ /* 0x001e220000000800 */
[----:B------:R-:W-:Y:S01]  /*2930*/  IADD3 R8, R2, R9, RZ ;  /* 0x0000000902087210 */ /* 0x000fe20007ffe0ff */
[----:B------:R-:W-:Y:S01]  /*2940*/  VIADD R9, R9, UR5 ;  /* 0x0000000509097c36 */ /* 0x000fe20008000000 */
[----:B------:R-:W-:-:S03]  /*2950*/  ULDC UR7, c[0x0][0x260] ;  /* 0x0000980000077ab9 */ /* 0x000fc60000000800 */
[C---:B-1----:R-:W-:Y:S01]  /*2960*/  IMAD R13, R8.reuse, UR4, R15 ;  /* 0x00000004080d7c24 */ /* 0x042fe2000f8e020f */
[----:B------:R-:W-:Y:S01]  /*2970*/  ISETP.GE.AND P2, PT, R9, UR7, PT ;  /* 0x0000000709007c0c */ /* 0x000fe2000bf46270 */
[----:B------:R-:W1:Y:S08]  /*2980*/  LDC.64 R4, c[0x0][0x240] ;  /* 0x00009000ff047b82 */ /* 0x000e700000000a00 */
[----:B------:R-:W3:Y:S08]  /*2990*/  LDC.64 R6, c[0x0][0x210] ;  /* 0x00008400ff067b82 */ /* 0x000ef00000000a00 */
[----:B------:R-:W4:Y:S01]  /*29a0*/  LDC R19, c[0x0][0x264] ;  /* 0x00009900ff137b82 */ /* 0x000f220000000800 */
[----:B0-----:R-:W-:-:S02]  /*29b0*/  IMAD R11, R8, R17, R3 ;  /* 0x00000011080b7224 */ /* 0x001fc400078e0203 */
[----:B------:R-:W-:Y:S02]  /*29c0*/  IMAD.MOV.U32 R8, RZ, RZ, RZ ;  /* 0x000000ffff087224 */ /* 0x000fe400078e00ff */
[----:B-1----:R-:W-:-:S04]  /*29d0*/  IMAD.WIDE R4, R11, 0x4, R4 ;  /* 0x000000040b047825 */ /* 0x002fc800078e0204 */
[----:B---3--:R-:W-:-:S07]  /*29e0*/  IMAD.WIDE R6, R13, 0x4, R6 ;  /* 0x000000040d067825 */ /* 0x008fce00078e0206 */
.L_x_410:
[----:B------:R0:W3:Y:S01]  /*29f0*/  LDG.E R11, desc[UR36][R6.64] ;  /* 0x00000024060b7981 */ /* 0x0000e2000c1e1900 */
[----:B----4-:R-:W-:-:S04]  /*2a00*/  IADD3 R8, R8, R19, RZ ;  /* 0x0000001308087210 */ /* 0x010fc80007ffe0ff */
[----:B------:R-:W-:Y:S01]  /*2a10*/  ISETP.GE.AND P0, PT, R8, R17, PT ;  /* 0x000000110800720c */ /* 0x000fe20003f06270 */
[C---:B0-----:R-:W-:Y:S01]  /*2a20*/  IMAD.WIDE R6, R19.reuse, 0x4, R6 ;  /* 0x0000000413067825 */ /* 0x041fe200078e0206 */
[----:B---3--:R0:W-:Y:S03]  /*2a30*/  STG.E desc[UR36][R4.64], R11 ;  /* 0x0000000b04007986 */ /* 0x0081e6000c101924 */
[----:B0-----:R-:W-:-:S08]  /*2a40*/  IMAD.WIDE R4, R19, 0x4, R4 ;  /* 0x0000000413047825 */ /* 0x001fd000078e0204 */
[----:B------:R-:W-:Y:S05]  /*2a50*/  @!P0 BRA `(.L_x_410) ;  /* 0xfffffffc00e48947 */ /* 0x000fea000383ffff */
[----:B------:R-:W-:Y:S05]  /*2a60*/  @!P2 BRA `(.L_x_411) ;  /* 0xfffffffc00aca947 */ /* 0x000fea000383ffff */
.L_x_409:
[----:B------:R-:W-:Y:S05]  /*2a70*/  BSYNC B0 ;  /* 0x0000000000007941 */ /* 0x000fea0003800000 */
.L_x_408:
[----:B------:R-:W-:Y:S01]  /*2a80*/  VIADD R3, R3, UR6 ;  /* 0x0000000603037c36 */ /* 0x000fe20008000000 */
[----:B------:R-:W-:-:S04]  /*2a90*/  ULDC UR7, c[0x0][0x264] ;  /* 0x0000990000077ab9 */ /* 0x000fc80000000800 */
[----:B------:R-:W-:-:S13]  /*2aa0*/  ISETP.GE.AND P0, PT, R3, UR7, PT ;  /* 0x0000000703007c0c */ /* 0x000fda000bf06270 */
[----:B------:R-:W-:Y:S05]  /*2ab0*/  @!P0 BRA `(.L_x_412) ;  /* 0xfffffffc00888947 */ /* 0x000fea000383ffff */
[----:B------:R-:W-:Y:S05]  /*2ac0*/  EXIT ;  /* 0x000000000000794d */ /* 0x000fea0003800000 */
.L_x_413:
        /* <DEDUP_REMOVED lines=11> */
.L_x_593:


//--------------------- .text._ZN18transformer_engine26fused_rope_backward_kernelI13__nv_bfloat16EEvPKT_PKiPKfPS2_biiiiiiiiiiiiii --------------------------
	.section	.text._ZN18transformer_engine26fused_rope_backward_kernelI13__nv_bfloat16EEvPKT_PKiPKfPS2_biiiiiiiiiiiiii,"ax",@progbits
	.align	128
        .global         _ZN18transformer_engine26fused_rope_backward_kernelI13__nv_bfloat16EEvPKT_PKiPKfPS2_biiiiiiiiiiiiii
        .type           _ZN18transformer_engine26fused_rope_backward_kernelI13__nv_bfloat16EEvPKT_PKiPKfPS2_biiiiiiiiiiiiii,@function
        .size           _ZN18transformer_engine26fused_rope_backward_kernelI13__nv_bfloat16EEvPKT_PKiPKfPS2_biiiiiiiiiiiiii,(.L_x_594 - _ZN18transformer_engine26fused_rope_backward_kernelI13__nv_bfloat16EEvPKT_PKiPKfPS2_biiiiiiiiiiiiii)
        .other          _ZN18transformer_engine26fused_rope_backward_kernelI13__nv_bfloat16EEvPKT_PKiPKfPS2_biiiiiiiiiiiiii,@"STO_CUDA_ENTRY STV_DEFAULT"
_ZN18transformer_engine26fused_rope_backward_kernelI13__nv_bfloat16EEvPKT_PKiPKfPS2_biiiiiiiiiiiiii:
.text._ZN18transformer_engine26fused_rope_backward_kernelI13__nv_bfloat16EEvPKT_PKiPKfPS2_biiiiiiiiiiiiii:
[----:B------:R-:W0:Y:S08]  /*0000*/  LDC R1, c[0x0][0x28] ;  /* 0x00000a00ff017b82 */ /* 0x000e300000000800 */
[----:B------:R-:W1:Y:S01]  /*0010*/  S2UR UR4, SR_CTAID.X ;  /* 0x00000000000479c3 */ /* 0x000e620000002500 */
[----:B------:R-:W-:Y:S01]  /*0020*/  ULDC.64 UR6, c[0x0][0x218] ;  /* 0x0000860000067ab9 */ /* 0x000fe20000000a00 */
[----:B------:R-:W2:Y:S01]  /*0030*/  S2R R5, SR_CTAID.Y ;  /* 0x0000000000057919 */ /* 0x000ea20000002600 */
[----:B------:R-:W-:Y:S01]  /*0040*/  ISETP.NE.U32.AND P0, PT, RZ, UR6, PT ;  /* 0x00000006ff007c0c */ /* 0x000fe2000bf05070 */
[----:B------:R-:W-:Y:S01]  /*0050*/  ULDC UR5, c[0x0][0x23c] ;  /* 0x00008f0000057ab9 */ /* 0x000fe20000000800 */
[----:B------:R-:W-:Y:S01]  /*0060*/  ULDC.64 UR36, c[0x0][0x208] ;  /* 0x0000820000247ab9 */ /* 0x000fe20000000a00 */
[----:B------:R-:W-:Y:S01]  /*0070*/  IMAD.U32 R19, RZ, RZ, UR5 ;  /* 0x00000005ff137e24 */ /* 0x000fe2000f8e00ff */
[----:B------:R-:W-:Y:S01]  /*0080*/  ISETP.NE.AND.EX P0, PT, RZ, UR7, PT, P0 ;  /* 0x00000007ff007c0c */ /* 0x000fe2000bf05300 */
[----:B0-----:R-:W-:Y:S01]  /*0090*/  VIADD R1, R1, 0xffffffe0 ;  /* 0xffffffe001017836 */ /* 0x001fe20000000000 */
[----:B-1----:R-:W-:-:S11]  /*00a0*/  MOV R16, UR4 ;  /* 0x0000000400107c02 */ /* 0x002fd60008000f00 */
[----:B--2---:R-:W-:Y:S05]  /*00b0*/  @!P0 BRA `(.L_x_414) ;  /* 0x0000000000cc8947 */ /* 0x004fea0003800000 */
[----:B------:R-:W0:Y:S08]  /*00c0*/  LDC.64 R2, c[0x0][0x218] ;  /* 0x00008600ff027b82 */ /* 0x000e300000000a00 */
[----:B------:R-:W1:Y:S01]  /*00d0*/  LDC R9, c[0x0][0x234] ;  /* 0x00008d00ff097b82 */ /* 0x000e620000000800 */
[----:B0-----:R-:W-:-:S05]  /*00e0*/  IMAD.WIDE R2, R5, 0x4, R2 ;  /* 0x0000000405027825 */ /* 0x001fca00078e0202 */
[----:B------:R-:W2:Y:S04]  /*00f0*/  LDG.E R0, desc[UR36][R2.64] ;  /* 0x0000002402007981 */ /* 0x000ea8000c1e1900 */
[----:B------:R2:W3:Y:S01]  /*0100*/  LDG.E R7, desc[UR36][R2.64+0x4] ;  /* 0x0000042402077981 */ /* 0x0004e2000c1e1900 */
[----:B-1----:R-:W-:-:S04]  /*0110*/  IABS R8, R9 ;  /* 0x0000000900087213 */ /* 0x002fc80000000000 */
[----:B------:R-:W0:Y:S08]  /*0120*/  I2F.RP R6, R8 ;  /* 0x0000000800067306 */ /* 0x000e300000209400 */
[----:B0-----:R-:W0:Y:S02]  /*0130*/  MUFU.RCP R6, R6 ;  /* 0x0000000600067308 */ /* 0x001e240000001000 */
[----:B0-----:R-:W-:-:S06]  /*0140*/  VIADD R4, R6, 0xffffffe ;  /* 0x0ffffffe06047836 */ /* 0x001fcc0000000000 */
[----:B------:R0:W1:Y:S02]  /*0150*/  F2I.FTZ.U32.TRUNC.NTZ R5, R4 ;  /* 0x0000000400057305 */ /* 0x000064000021f000 */
[----:B0-----:R-:W-:Y:S01]  /*0160*/  HFMA2.MMA R4, -RZ, RZ, 0, 0 ;  /* 0x00000000ff047435 */ /* 0x001fe200000001ff */
[----:B-1----:R-:W-:-:S04]  /*0170*/  IMAD.MOV R11, RZ, RZ, -R5 ;  /* 0x000000ffff0b7224 */ /* 0x002fc800078e0a05 */
[----:B------:R-:W-:-:S05]  /*0180*/  IMAD R11, R11, R8, RZ ;  /* 0x000000080b0b7224 */ /* 0x000fca00078e02ff */
[----:B------:R-:W-:Y:S01]  /*0190*/  IMAD.HI.U32 R5, R5, R11, R4 ;  /* 0x0000000b05057227 */ /* 0x000fe200078e0004 */
[----:B--2---:R-:W-:Y:S02]  /*01a0*/  IABS R3, R0 ;  /* 0x0000000000037213 */ /* 0x004fe40000000000 */
[----:B------:R-:W-:Y:S02]  /*01b0*/  LOP3.LUT R0, R0, R9, RZ, 0x3c, !PT ;  /* 0x0000000900007212 */ /* 0x000fe400078e3cff */
[----:B---3--:R-:W-:Y:S01]  /*01c0*/  IABS R6, R7 ;  /* 0x0000000700067213 */ /* 0x008fe20000000000 */
[----:B------:R-:W-:Y:S01]  /*01d0*/  IMAD.HI.U32 R2, R5, R3, RZ ;  /* 0x0000000305027227 */ /* 0x000fe200078e00ff */
[----:B------:R-:W-:Y:S02]  /*01e0*/  LOP3.LUT R7, R7, R9, RZ, 0x3c, !PT ;  /* 0x0000000907077212 */ /* 0x000fe400078e3cff */
[----:B------:R-:W-:Y:S01]  /*01f0*/  ISETP.GE.AND P1, PT, R0, RZ, PT ;  /* 0x000000ff0000720c */ /* 0x000fe20003f26270 */
[----:B------:R-:W-:-:S04]  /*0200*/  IMAD.HI.U32 R5, R5, R6, RZ ;  /* 0x0000000605057227 */ /* 0x000fc800078e00ff */
[----:B------:R-:W-:Y:S02]  /*0210*/  IMAD.MOV R4, RZ, RZ, -R2 ;  /* 0x000000ffff047224 */ /* 0x000fe400078e0a02 */
[----:B------:R-:W-:Y:S02]  /*0220*/  IMAD.MOV R11, RZ, RZ, -R5 ;  /* 0x000000ffff0b7224 */ /* 0x000fe400078e0a05 */
[C---:B------:R-:W-:Y:S02]  /*0230*/  IMAD R3, R8.reuse, R4, R3 ;  /* 0x0000000408037224 */ /* 0x040fe400078e0203 */
[----:B------:R-:W-:-:S03]  /*0240*/  IMAD R4, R8, R11, R6 ;  /* 0x0000000b08047224 */ /* 0x000fc600078e0206 */
[C---:B------:R-:W-:Y:S02]  /*0250*/  ISETP.GT.U32.AND P0, PT, R8.reuse, R3, PT ;  /* 0x000000030800720c */ /* 0x040fe40003f04070 */
[----:B------:R-:W-:-:S11]  /*0260*/  ISETP.GT.U32.AND P2, PT, R8, R4, PT ;  /* 0x000000040800720c */ /* 0x000fd60003f44070 */
[-C--:B------:R-:W-:Y:S01]  /*0270*/  @!P0 IADD3 R3, R3, -R8.reuse, RZ ;  /* 0x8000000803038210 */ /* 0x080fe20007ffe0ff */
[----:B------:R-:W-:Y:S01]  /*0280*/  @!P0 VIADD R2, R2, 0x1 ;  /* 0x0000000102028836 */ /* 0x000fe20000000000 */
[----:B------:R-:W-:Y:S01]  /*0290*/  ISETP.GE.AND P0, PT, R7, RZ, PT ;  /* 0x000000ff0700720c */ /* 0x000fe20003f06270 */
[----:B------:R-:W-:Y:S01]  /*02a0*/  @!P2 IMAD.IADD R4, R4, 0x1, -R8 ;  /* 0x000000010404a824 */ /* 0x000fe200078e0a08 */
[-C--:B------:R-:W-:Y:S02]  /*02b0*/  ISETP.GE.U32.AND P3, PT, R3, R8.reuse, PT ;  /* 0x000000080300720c */ /* 0x080fe40003f66070 */
[----:B------:R-:W-:Y:S02]  /*02c0*/  @!P2 IADD3 R5, R5, 0x1, RZ ;  /* 0x000000010505a810 */ /* 0x000fe40007ffe0ff */
[----:B------:R-:W-:Y:S02]  /*02d0*/  ISETP.GE.U32.AND P4, PT, R4, R8, PT ;  /* 0x000000080400720c */ /* 0x000fe40003f86070 */
[----:B------:R-:W-:-:S02]  /*02e0*/  ISETP.NE.AND P2, PT, R9, RZ, PT ;  /* 0x000000ff0900720c */ /* 0x000fc40003f45270 */
[----:B------:R-:W-:-:S05]  /*02f0*/  LOP3.LUT R3, RZ, R9, RZ, 0x33, !PT ;  /* 0x00000009ff037212 */ /* 0x000fca00078e33ff */
[----:B------:R-:W-:-:S04]  /*0300*/  @P3 VIADD R2, R2, 0x1 ;  /* 0x0000000102023836 */ /* 0x000fc80000000000 */
[----:B------:R-:W-:Y:S01]  /*0310*/  @P4 VIADD R5, R5, 0x1 ;  /* 0x0000000105054836 */ /* 0x000fe20000000000 */
[----:B------:R-:W-:-:S03]  /*0320*/  @!P1 IADD3 R2, -R2, RZ, RZ ;  /* 0x000000ff02029210 */ /* 0x000fc60007ffe1ff */
[----:B------:R-:W-:Y:S01]  /*0330*/  @!P0 IMAD.MOV R5, RZ, RZ, -R5 ;  /* 0x000000ffff058224 */ /* 0x000fe200078e0a05 */
[----:B------:R-:W-:-:S04]  /*0340*/  SEL R19, R3, R2, !P2 ;  /* 0x0000000203137207 */ /* 0x000fc80005000000 */
[----:B------:R-:W-:Y:S01]  /*0350*/  SEL R0, R3, R5, !P2 ;  /* 0x0000000503007207 */ /* 0x000fe20005000000 */
[----:B------:R-:W-:-:S05]  /*0360*/  IMAD.IADD R3, R16, 0x1, R19 ;  /* 0x0000000110037824 */ /* 0x000fca00078e0213 */
[----:B------:R-:W-:-:S13]  /*0370*/  ISETP.GE.AND P0, PT, R3, R0, PT ;  /* 0x000000000300720c */ /* 0x000fda0003f06270 */
[----:B------:R-:W-:Y:S05]  /*0380*/  @P0 EXIT ;  /* 0x000000000000094d */ /* 0x000fea0003800000 */
[----:B------:R-:W-:Y:S01]  /*0390*/  ULDC UR4, c[0x0][0x24c] ;  /* 0x0000930000047ab9 */ /* 0x000fe20000000800 */
[----:B------:R-:W-:Y:S01]  /*03a0*/  ULDC UR5, c[0x0][0x25c] ;  /* 0x0000970000057ab9 */ /* 0x000fe20000000800 */
[----:B------:R-:W-:Y:S01]  /*03b0*/  IADD3 R19, -R19, R0, RZ ;  /* 0x0000000013137210 */ /* 0x000fe20007ffe1ff */
[C---:B------:R-:W-:Y:S02]  /*03c0*/  IMAD R17, R3.reuse, UR4, RZ ;  /* 0x0000000403117c24 */ /* 0x040fe4000f8e02ff */
[----:B------:R-:W-:Y:S01]  /*03d0*/  IMAD R18, R3, UR5, RZ ;  /* 0x0000000503127c24 */ /* 0x000fe2000f8e02ff */
[----:B------:R-:W-:Y:S06]  /*03e0*/  BRA `(.L_x_415) ;  /* 0x0000000000207947 */ /* 0x000fec0003800000 */
.L_x_414:
[----:B------:R-:W0:Y:S08]  /*03f0*/  LDC R17, c[0x0][0x24c] ;  /* 0x00009300ff117b82 */ /* 0x000e300000000800 */
[----:B------:R-:W1:Y:S08]  /*0400*/  LDC R3, c[0x0][0x25c] ;  /* 0x00009700ff037b82 */ /* 0x000e700000000800 */
[----:B------:R-:W2:Y:S08]  /*0410*/  LDC R0, c[0x0][0x250] ;  /* 0x00009400ff007b82 */ /* 0x000eb00000000800 */
[----:B------:R-:W3:Y:S01]  /*0420*/  LDC R2, c[0x0][0x260] ;  /* 0x00009800ff027b82 */ /* 0x000ee20000000800 */
[----:B0-----:R-:W-:-:S02]  /*0430*/  IMAD R17, R16, R17, RZ ;  /* 0x0000001110117224 */ /* 0x001fc400078e02ff */
[----:B-1----:R-:W-:Y:S02]  /*0440*/  IMAD R18, R16, R3, RZ ;  /* 0x0000000310127224 */ /* 0x002fe400078e02ff */
[C---:B--2---:R-:W-:Y:S02]  /*0450*/  IMAD R17, R5.reuse, R0, R17 ;  /* 0x0000000005117224 */ /* 0x044fe400078e0211 */
[----:B---3--:R-:W-:-:S07]  /*0460*/  IMAD R18, R5, R2, R18 ;  /* 0x0000000205127224 */ /* 0x008fce00078e0212 */
.L_x_415:
[----:B------:R-:W0:Y:S02]  /*0470*/  LDC R0, c[0x0][0x234] ;  /* 0x00008d00ff007b82 */ /* 0x000e240000000800 */
[----:B0-----:R-:W-:-:S13]  /*0480*/  ISETP.GE.AND P0, PT, R0, 0x2, PT ;  /* 0x000000020000780c */ /* 0x001fda0003f06270 */
        /* <DEDUP_REMOVED lines=8> */
[----:B------:R-:W-:Y:S01]  /*0510*/  HFMA2.MMA R13, -RZ, RZ, 0, 0 ;  /* 0x00000000ff0d7435 */ /* 0x000fe200000001ff */
[----:B------:R-:W-:Y:S01]  /*0520*/  IMAD.U32 R5, RZ, RZ, UR5 ;  /* 0x00000005ff057e24 */ /* 0x000fe2000f8e00ff */
[----:B------:R-:W0:Y:S01]  /*0530*/  LDC.64 R2, c[0x4][R2] ;  /* 0x0100000002027b82 */ /* 0x000e220000000a00 */
[----:B------:R-:W-:Y:S01]  /*0540*/  ULDC.64 UR4, c[0x4][0x70] ;  /* 0x01001c0000047ab9 */ /* 0x000fe20000000a00 */
[----:B------:R-:W-:Y:S01]  /*0550*/  IMAD.U32 R10, RZ, RZ, UR6 ;  /* 0x00000006ff0a7e24 */ /* 0x000fe2000f8e00ff */
[----:B------:R-:W-:Y:S01]  /*0560*/  MOV R6, UR4 ;  /* 0x0000000400067c02 */ /* 0x000fe20008000f00 */
[----:B------:R-:W-:Y:S01]  /*0570*/  IMAD.U32 R7, RZ, RZ, UR5 ;  /* 0x00000005ff077e24 */ /* 0x000fe2000f8e00ff */
[----:B------:R-:W-:Y:S01]  /*0580*/  MOV R11, UR7 ;  /* 0x00000007000b7c02 */ /* 0x000fe20008000f00 */
[----:B------:R-:W-:-:S02]  /*0590*/  IMAD.MOV.U32 R8, RZ, RZ, 0xca ;  /* 0x000000caff087424 */ /* 0x000fc400078e00ff */
[----:B------:R-:W-:-:S07]  /*05a0*/  IMAD.MOV.U32 R12, RZ, RZ, 0x1 ;  /* 0x00000001ff0c7424 */ /* 0x000fce00078e00ff */
[----:B------:R-:W-:-:S07]  /*05b0*/  LEPC R20, `(.L_x_417) ;  /* 0x000000001014794e */ /* 0x000fce0000000000 */
[----:B0-----:R-:W-:Y:S05]  /*05c0*/  CALL.ABS.NOINC R2 ;  /* 0x0000000002007343 */ /* 0x001fea0003c00000 */
.L_x_417:
[----:B------:R-:W-:-:S04]  /*05d0*/  LEA.HI R0, R19, R19, RZ, 0x1 ;  /* 0x0000001313007211 */ /* 0x000fc800078f08ff */
[----:B------:R-:W-:-:S04]  /*05e0*/  SHF.R.S32.HI R3, RZ, 0x1, R0 ;  /* 0x00000001ff037819 */ /* 0x000fc80000011400 */
[----:B------:R-:W-:-:S13]  /*05f0*/  ISETP.GE.AND P0, PT, R16, R3, PT ;  /* 0x000000031000720c */ /* 0x000fda0003f06270 */
[----:B------:R-:W-:Y:S05]  /*0600*/  @!P0 BRA `(.L_x_418) ;  /* 0x0000000000248947 */ /* 0x000fea0003800000 */
[----:B------:R-:W-:Y:S02]  /*0610*/  ULDC UR4, c[0x0][0x238] ;  /* 0x00008e0000047ab9 */ /* 0x000fe40000000800 */
[----:B------:R-:W-:-:S06]  /*0620*/  UIADD3 UR4, UR4, 0x1, URZ ;  /* 0x0000000104047890 */ /* 0x000fcc000fffe03f */
[C---:B------:R-:W-:Y:S01]  /*0630*/  IMAD R0, R19.reuse, UR4, RZ ;  /* 0x0000000413007c24 */ /* 0x040fe2000f8e02ff */
[----:B------:R-:W-:Y:S02]  /*0640*/  ULDC UR4, c[0x0][0x234] ;  /* 0x00008d0000047ab9 */ /* 0x000fe40000000800 */
[----:B------:R-:W-:Y:S02]  /*0650*/  IMAD R19, R19, UR4, R16 ;  /* 0x0000000413137c24 */ /* 0x000fe4000f8e0210 */
[----:B------:R-:W-:-:S04]  /*0660*/  LEA.HI R0, R0, R0, RZ, 0x1 ;  /* 0x0000000000007211 */ /* 0x000fc800078f08ff */
[----:B------:R-:W-:-:S04]  /*0670*/  SHF.R.S32.HI R0, RZ, 0x1, R0 ;  /* 0x00000001ff007819 */ /* 0x000fc80000011400 */
[----:B------:R-:W-:Y:S01]  /*0680*/  IADD3 R16, -R0, R19, -R3 ;  /* 0x0000001300107210 */ /* 0x000fe20007ffe903 */
[----:B------:R-:W-:Y:S06]  /*0690*/  BRA `(.L_x_416) ;  /* 0x0000000000107947 */ /* 0x000fec0003800000 */
.L_x_418:
[----:B------:R-:W-:Y:S02]  /*06a0*/  ULDC UR4, c[0x0][0x238] ;  /* 0x00008e0000047ab9 */ /* 0x000fe40000000800 */
[----:B------:R-:W-:-:S05]  /*06b0*/  IMAD R19, R19, UR4, RZ ;  /* 0x0000000413137c24 */ /* 0x000fca000f8e02ff */
[----:B------:R-:W-:-:S04]  /*06c0*/  LEA.HI R19, R19, R19, RZ, 0x1 ;  /* 0x0000001313137211 */ /* 0x000fc800078f08ff */
[----:B------:R-:W-:-:S07]  /*06d0*/  LEA.HI.SX32 R16, R19, R16, 0x1f ;  /* 0x0000001013107211 */ /* 0x000fce00078ffaff */
.L_x_416:
[----:B------:R-:W0:Y:S01]  /*06e0*/  S2R R8, SR_TID.X ;  /* 0x0000000000087919 */ /* 0x000e220000002100 */
[----:B------:R-:W0:Y:S01]  /*06f0*/  LDC R10, c[0x0][0x4] ;  /* 0x00000100ff0a7b82 */ /* 0x000e220000000800 */
[----:B------:R-:W-:Y:S01]  /*0700*/  ULDC UR4, c[0x0][0x248] ;  /* 0x0000920000047ab9 */ /* 0x000fe20000000800 */
[----:B------:R-:W0:Y:S01]  /*0710*/  S2R R9, SR_TID.Y ;  /* 0x0000000000097919 */ /* 0x000e220000002200 */
[----:B------:R-:W-:Y:S02]  /*0720*/  IMAD.U32 R11, RZ, RZ, UR4 ;  /* 0x00000004ff0b7e24 */ /* 0x000fe4000f8e00ff */
[----:B0-----:R-:W-:-:S05]  /*0730*/  IMAD R12, R10, R8, R9 ;  /* 0x000000080a0c7224 */ /* 0x001fca00078e0209 */
[----:B------:R-:W-:-:S13]  /*0740*/  ISETP.GE.AND P0, PT, R12, R11, PT ;  /* 0x0000000b0c00720c */ /* 0x000fda0003f06270 */
[----:B------:R-:W-:Y:S05]  /*0750*/  @P0 BRA `(.L_x_419) ;  /* 0x0000000400c80947 */ /* 0x000fea0003800000 */
[----:B------:R-:W-:Y:S02]  /*0760*/  ULDC UR4, c[0x0][0x0] ;  /* 0x0000000000047ab9 */ /* 0x000fe40000000800 */
[----:B------:R-:W-:-:S07]  /*0770*/  IMAD R13, R10, UR4, RZ ;  /* 0x000000040a0d7c24 */ /* 0x000fce000f8e02ff */
.L_x_425:
[----:B------:R-:W0:Y:S01]  /*0780*/  LDC.64 R14, c[0x0][0x220] ;  /* 0x00008800ff0e7b82 */ /* 0x000e220000000a00 */
[----:B------:R-:W-:Y:S02]  /*0790*/  ULDC UR4, c[0x0][0x248] ;  /* 0x0000920000047ab9 */ /* 0x000fe40000000800 */
[----:B------:R-:W-:-:S04]  /*07a0*/  IMAD.U32 R11, RZ, RZ, UR4 ;  /* 0x00000004ff0b7e24 */ /* 0x000fc8000f8e00ff */
        /* <DEDUP_REMOVED lines=16> */
[----:B------:R-:W-:Y:S01]  /*08b0*/  ULDC.64 UR4, c[0x4][0x78] ;  /* 0x01001e0000047ab9 */ /* 0x000fe20000000a00 */
[----:B------:R-:W-:Y:S01]  /*08c0*/  HFMA2.MMA R15, -RZ, RZ, 0, 0 ;  /* 0x00000000ff0f7435 */ /* 0x000fe200000001ff */
[----:B------:R-:W-:Y:S01]  /*08d0*/  LOP3.LUT R0, R0, 0xff, RZ, 0xc0, !PT ;  /* 0x000000ff00007812 */ /* 0x000fe200078ec0ff */
[----:B------:R-:W-:Y:S01]  /*08e0*/  BSSY B1, `(.L_x_423) ;  /* 0x0000014000017945 */ /* 0x000fe20003800000 */
[----:B------:R-:W-:Y:S01]  /*08f0*/  MOV R4, UR4 ;  /* 0x0000000400047c02 */ /* 0x000fe20008000f00 */
[----:B------:R-:W-:Y:S01]  /*0900*/  IMAD.U32 R5, RZ, RZ, UR5 ;  /* 0x00000005ff057e24 */ /* 0x000fe2000f8e00ff */
[----:B------:R-:W-:Y:S01]  /*0910*/  MOV R2, RZ ;  /* 0x000000ff00027202 */ /* 0x000fe20000000f00 */
[----:B------:R-:W-:Y:S01]  /*0920*/  VIADD R20, R0, 0xffffff80 ;  /* 0xffffff8000147836 */ /* 0x000fe20000000000 */
[----:B------:R-:W-:Y:S01]  /*0930*/  LOP3.LUT R21, R3, 0x80000000, RZ, 0xfc, !PT ;  /* 0x8000000003157812 */ /* 0x000fe200078efcff */
[----:B------:R-:W-:-:S02]  /*0940*/  IMAD.MOV.U32 R19, RZ, RZ, RZ ;  /* 0x000000ffff137224 */ /* 0x000fc400078e00ff */
[----:B------:R-:W-:Y:S01]  /*0950*/  IMAD.MOV.U32 R0, RZ, RZ, R1 ;  /* 0x000000ffff007224 */ /* 0x000fe200078e0001 */
[----:B------:R-:W-:-:S07]  /*0960*/  SHF.R.U32.HI R22, RZ, 0x5, R20 ;  /* 0x00000005ff167819 */ /* 0x000fce0000011614 */
.L_x_424:
[----:B------:R0:W2:Y:S01]  /*0970*/  LDG.E.CONSTANT R6, desc[UR36][R4.64] ;  /* 0x0000002404067981 */ /* 0x0000a2000c1e9900 */
[----:B------:R-:W-:-:S05]  /*0980*/  VIADD R15, R15, 0x1 ;  /* 0x000000010f0f7836 */ /* 0x000fca0000000000 */
[----:B------:R-:W-:Y:S02]  /*0990*/  ISETP.NE.AND P0, PT, R15, 0x6, PT ;  /* 0x000000060f00780c */ /* 0x000fe40003f05270 */
[----:B0-----:R-:W-:-:S05]  /*09a0*/  IADD3 R4, P2, R4, 0x4, RZ ;  /* 0x0000000404047810 */ /* 0x001fca0007f5e0ff */
[----:B------:R-:W-:Y:S02]  /*09b0*/  IMAD.X R5, RZ, RZ, R5, P2 ;  /* 0x000000ffff057224 */ /* 0x000fe400010e0605 */
[----:B--2---:R-:W-:-:S03]  /*09c0*/  IMAD.WIDE.U32 R6, R6, R21, RZ ;  /* 0x0000001506067225 */ /* 0x004fc600078e00ff */
[----:B------:R-:W-:-:S04]  /*09d0*/  IADD3 R3, P1, R6, R2, RZ ;  /* 0x0000000206037210 */ /* 0x000fc80007f3e0ff */
[----:B------:R-:W-:Y:S01]  /*09e0*/  IADD3.X R2, R7, R19, RZ, P1, !PT ;  /* 0x0000001307027210 */ /* 0x000fe20000ffe4ff */
[----:B------:R0:W-:Y:S02]  /*09f0*/  STL [R0], R3 ;  /* 0x0000000300007387 */ /* 0x0001e40000100800 */
[----:B0-----:R-:W-:Y:S01]  /*0a00*/  VIADD R0, R0, 0x4 ;  /* 0x0000000400007836 */ /* 0x001fe20000000000 */
[----:B------:R-:W-:Y:S06]  /*0a10*/  @P0 BRA `(.L_x_424) ;  /* 0xfffffffc00d40947 */ /* 0x000fec000383ffff */
[----:B------:R-:W-:Y:S05]  /*0a20*/  BSYNC B1 ;  /* 0x0000000000017941 */ /* 0x000fea0003800000 */
.L_x_423:
[----:B------:R-:W-:Y:S01]  /*0a30*/  LOP3.LUT P0, R7, R20, 0x1f, RZ, 0xc0, !PT ;  /* 0x0000001f14077812 */ /* 0x000fe2000780c0ff */
        /* <DEDUP_REMOVED lines=16> */
[----:B------:R-:W-:Y:S01]  /*0b40*/  @P0 IMAD.IADD R0, R4, 0x1, R5 ;  /* 0x0000000104000824 */ /* 0x000fe200078e0205 */
[----:B------:R-:W-:-:S04]  /*0b50*/  @P0 IADD3 R3, R6, R7, RZ ;  /* 0x0000000706030210 */ /* 0x000fc80007ffe0ff */
[----:B------:R-:W-:-:S04]  /*0b60*/  SHF.L.U32.HI R7, R3, 0x2, R0 ;  /* 0x0000000203077819 */ /* 0x000fc80000010600 */
[----:B------:R-:W-:-:S04]  /*0b70*/  SHF.R.U32.HI R19, RZ, 0x1f, R7 ;  /* 0x0000001fff137819 */ /* 0x000fc80000011607 */
[----:B------:R-:W-:Y:S01]  /*0b80*/  ISETP.NE.AND P0, PT, R19, RZ, PT ;  /* 0x000000ff1300720c */ /* 0x000fe20003f05270 */
[----:B------:R-:W-:-:S12]  /*0b90*/  IMAD.SHL.U32 R6, R3, 0x4, RZ ;  /* 0x0000000403067824 */ /* 0x000fd800078e00ff */
[----:B------:R-:W-:Y:S02]  /*0ba0*/  @P0 LOP3.LUT R7, RZ, R7, RZ, 0x33, !PT ;  /* 0x00000007ff070212 */ /* 0x000fe400078e33ff */
[----:B------:R-:W-:-:S04]  /*0bb0*/  @P0 LOP3.LUT R6, RZ, R6, RZ, 0x33, !PT ;  /* 0x00000006ff060212 */ /* 0x000fc800078e33ff */
[----:B0-----:R-:W0:Y:S02]  /*0bc0*/  I2F.F64.S64 R2, R6 ;  /* 0x0000000600027312 */ /* 0x001e240000301c00 */
[----:B0-----:R-:W-:Y:S01]  /*0bd0*/  DMUL R4, R2, UR4 ;  /* 0x0000000402047c28 */ /* 0x001fe20008000000 */
[----:B------:R-:W-:-:S09]  /*0be0*/  LEA.HI R2, R0, R19, RZ, 0x2 ;  /* 0x0000001300027211 */ /* 0x000fd200078f10ff */
[----:B------:R-:W0:Y:S01]  /*0bf0*/  F2F.F32.F64 R4, R4 ;  /* 0x0000000400047310 */ /* 0x000e220000301000 */
[----:B------:R-:W-:Y:S01]  /*0c00*/  @P0 LOP3.LUT R14, R14, 0x80000000, RZ, 0x3c, !PT ;  /* 0x800000000e0e0812 */ /* 0x000fe200078e3cff */
[----:B------:R-:W-:-:S03]  /*0c10*/  IMAD.MOV R0, RZ, RZ, -R2 ;  /* 0x000000ffff007224 */ /* 0x000fc600078e0a02 */
[----:B------:R-:W-:Y:S02]  /*0c20*/  ISETP.NE.AND P0, PT, R14, RZ, PT ;  /* 0x000000ff0e00720c */ /* 0x000fe40003f05270 */
[----:B------:R-:W-:Y:S02]  /*0c30*/  @P1 MOV R2, R0 ;  /* 0x0000000000021202 */ /* 0x000fe40000000f00 */
[----:B0-----:R-:W-:Y:S01]  /*0c40*/  FSEL R0, R4, -R4, !P0 ;  /* 0x8000000404007208 */ /* 0x001fe20004000000 */
[----:B------:R-:W-:Y:S08]  /*0c50*/  BRA `(.L_x_421) ;  /* 0x0000000000087947 */ /* 0x000ff00003800000 */
.L_x_422:
[----:B------:R-:W-:Y:S01]  /*0c60*/  FMUL R0, RZ, R14 ;  /* 0x0000000eff007220 */ /* 0x000fe20000400000 */
[----:B------:R-:W-:-:S07]  /*0c70*/  IMAD.MOV.U32 R2, RZ, RZ, RZ ;  /* 0x000000ffff027224 */ /* 0x000fce00078e00ff */
.L_x_421:
[----:B------:R-:W-:Y:S05]  /*0c80*/  BSYNC B0 ;  /* 0x0000000000007941 */ /* 0x000fea0003800000 */
.L_x_420:
[----:B------:R-:W0:Y:S01]  /*0c90*/  S2UR UR5, SR_CgaCtaId ;  /* 0x00000000000579c3 */ /* 0x000e220000008800 */
[----:B------:R-:W-:Y:S01]  /*0ca0*/  HFMA2.MMA R6, -RZ, RZ, 0.66259765625, 2.662109375 ;  /* 0x394d4153ff067435 */ /* 0x000fe200000001ff */
[----:B------:R-:W-:Y:S02]  /*0cb0*/  IMAD.MOV.U32 R4, RZ, RZ, 0x37cbac00 ;  /* 0x37cbac00ff047424 */ /* 0x000fe400078e00ff */
[----:B------:R-:W-:Y:S01]  /*0cc0*/  FMUL R3, R0, R0 ;  /* 0x0000000000037220 */ /* 0x000fe20000400000 */
[C---:B------:R-:W-:Y:S01]  /*0cd0*/  LOP3.LUT R7, R2.reuse, 0x1, RZ, 0xc0, !PT ;  /* 0x0000000102077812 */ /* 0x040fe200078ec0ff */
[----:B------:R-:W-:Y:S01]  /*0ce0*/  UMOV UR4, 0x400 ;  /* 0x0000040000047882 */ /* 0x000fe20000000000 */
[----:B------:R-:W-:Y:S01]  /*0cf0*/  LOP3.LUT P1, RZ, R2, 0x2, RZ, 0xc0, !PT ;  /* 0x0000000202ff7812 */ /* 0x000fe2000782c0ff */
[C---:B------:R-:W-:Y:S01]  /*0d00*/  FFMA R4, R3.reuse, R4, -0.0013887860113754868507 ;  /* 0xbab607ed03047423 */ /* 0x040fe20000000004 */
[----:B------:R-:W-:Y:S01]  /*0d10*/  FFMA R5, R3, R0, RZ ;  /* 0x0000000003057223 */ /* 0x000fe200000000ff */
        /* <DEDUP_REMOVED lines=8> */
[----:B------:R-:W-:Y:S01]  /*0da0*/  IMAD.IADD R2, R12, 0x1, R11 ;  /* 0x000000010c027824 */ /* 0x000fe200078e020b */
[----:B0-----:R-:W-:Y:S01]  /*0db0*/  ULEA UR4, UR5, UR4, 0x18 ;  /* 0x0000000405047291 */ /* 0x001fe2000f8ec03f */
[----:B------:R-:W-:Y:S02]  /*0dc0*/  LOP3.LUT P2, RZ, R0, 0x2, RZ, 0xc0, !PT ;  /* 0x0000000200ff7812 */ /* 0x000fe4000784c0ff */
[----:B------:R-:W-:Y:S02]  /*0dd0*/  FSEL R0, R4, R5, !P0 ;  /* 0x0000000504007208 */ /* 0x000fe40004000000 */
[----:B------:R-:W-:-:S02]  /*0de0*/  FSEL R4, R5, R4, !P0 ;  /* 0x0000000405047208 */ /* 0x000fc40004000000 */
[----:B------:R-:W-:Y:S02]  /*0df0*/  LEA R3, R2, UR4, 0x2 ;  /* 0x0000000402037c11 */ /* 0x000fe4000f8e10ff */
[----:B------:R-:W-:Y:S02]  /*0e00*/  FSEL R0, R0, -R0, !P1 ;  /* 0x8000000000007208 */ /* 0x000fe40004800000 */
[----:B------:R-:W-:Y:S02]  /*0e10*/  LEA R5, R12, UR4, 0x2 ;  /* 0x000000040c057c11 */ /* 0x000fe4000f8e10ff */
[----:B------:R-:W-:Y:S01]  /*0e20*/  FSEL R4, R4, -R4, !P2 ;  /* 0x8000000404047208 */ /* 0x000fe20005000000 */
[----:B------:R0:W-:Y:S01]  /*0e30*/  STS [R3], R0 ;  /* 0x0000000003007388 */ /* 0x0001e20000000800 */
[----:B------:R-:W-:-:S03]  /*0e40*/  IADD3 R12, R13, R12, RZ ;  /* 0x0000000c0d0c7210 */ /* 0x000fc60007ffe0ff */
[----:B------:R0:W-:Y:S01]  /*0e50*/  STS [R5], R4 ;  /* 0x0000000405007388 */ /* 0x0001e20000000800 */
[----:B------:R-:W-:-:S13]  /*0e60*/  ISETP.GE.AND P0, PT, R12, R11, PT ;  /* 0x0000000b0c00720c */ /* 0x000fda0003f06270 */
[----:B0-----:R-:W-:Y:S05]  /*0e70*/  @!P0 BRA `(.L_x_425) ;  /* 0xfffffff800408947 */ /* 0x001fea000383ffff */
.L_x_419:
[----:B------:R-:W-:Y:S05]  /*0e80*/  WARPSYNC.ALL ;  /* 0x0000000000007948 */ /* 0x000fea0003800000 */
[----:B------:R-:W-:Y:S01]  /*0e90*/  ULDC UR4, c[0x0][0x240] ;  /* 0x0000900000047ab9 */ /* 0x000fe20000000800 */
[----:B------:R-:W-:Y:S01]  /*0ea0*/  BSSY B0, `(.L_x_426) ;  /* 0x000007b000007945 */ /* 0x000fe20003800000 */
[----:B------:R-:W-:Y:S01]  /*0eb0*/  BAR.SYNC.DEFER_BLOCKING 0x0 ;  /* 0x0000000000007b1d */ /* 0x000fe20000010000 */
[----:B------:R-:W-:-:S13]  /*0ec0*/  ISETP.GE.AND P0, PT, R9, UR4, PT ;  /* 0x0000000409007c0c */ /* 0x000fda000bf06270 */
[----:B------:R-:W-:Y:S05]  /*0ed0*/  @P0 BRA `(.L_x_427) ;  /* 0x0000000400dc0947 */ /* 0x000fea0003800000 */
[----:B------:R-:W-:Y:S01]  /*0ee0*/  ULDC.U8 UR4, c[0x0][0x230] ;  /* 0x00008c0000047ab9 */ /* 0x000fe20000000000 */
[----:B------:R-:W0:Y:S01]  /*0ef0*/  LDC R0, c[0x0][RZ] ;  /* 0x00000000ff007b82 */ /* 0x000e220000000800 */
[----:B------:R-:W-:Y:S01]  /*0f00*/  UPRMT UR4, UR4, 0x8880, URZ ;  /* 0x0000888004047896 */ /* 0x000fe2000800003f */
[----:B------:R-:W-:-:S04]  /*0f10*/  LEA.HI R12, R11, R11, RZ, 0x1 ;  /* 0x0000000b0b0c7211 */ /* 0x000fc800078f08ff */
[----:B------:R-:W-:Y:S02]  /*0f20*/  SHF.R.S32.HI R12, RZ, 0x1, R12 ;  /* 0x00000001ff0c7819 */ /* 0x000fe4000001140c */
[----:B------:R-:W-:-:S13]  /*0f30*/  ISETP.NE.AND P1, PT, RZ, UR4, PT ;  /* 0x00000004ff007c0c */ /* 0x000fda000bf25270 */
[----:B------:R-:W-:Y:S05]  /*0f40*/  @!P1 BRA `(.L_x_428) ;  /* 0x0000000000d89947 */ /* 0x000fea0003800000 */
[----:B------:R-:W-:-:S07]  /*0f50*/  IMAD.MOV.U32 R19, RZ, RZ, R9 ;  /* 0x000000ffff137224 */ /* 0x000fce00078e0009 */
.L_x_432:
[----:B------:R-:W-:Y:S01]  /*0f60*/  ULDC UR4, c[0x0][0x248] ;  /* 0x0000920000047ab9 */ /* 0x000fe20000000800 */
[----:B------:R-:W-:Y:S01]  /*0f70*/  BSSY B1, `(.L_x_429) ;  /* 0x000002e000017945 */ /* 0x000fe20003800000 */
[----:B------:R-:W-:-:S05]  /*0f80*/  IMAD.U32 R11, RZ, RZ, UR4 ;  /* 0x00000004ff0b7e24 */ /* 0x000fca000f8e00ff */
[----:B------:R-:W-:-:S13]  /*0f90*/  ISETP.GE.AND P1, PT, R8, R11, PT ;  /* 0x0000000b0800720c */ /* 0x000fda0003f26270 */
[----:B-1----:R-:W-:Y:S05]  /*0fa0*/  @P1 BRA `(.L_x_430) ;  /* 0x0000000000a81947 */ /* 0x002fea0003800000 */
[----:B------:R-:W1:Y:S01]  /*0fb0*/  S2R R7, SR_CgaCtaId ;  /* 0x0000000000077919 */ /* 0x000e620000008800 */
[----:B------:R-:W2:Y:S01]  /*0fc0*/  LDC R21, c[0x0][0x258] ;  /* 0x00009600ff157b82 */ /* 0x000ea20000000800 */
[----:B------:R-:W-:Y:S01]  /*0fd0*/  MOV R16, 0x400 ;  /* 0x0000040000107802 */ /* 0x000fe20000000f00 */
[----:B------:R-:W-:Y:S01]  /*0fe0*/  ULDC UR4, c[0x0][0x254] ;  /* 0x0000950000047ab9 */ /* 0x000fe20000000800 */
[----:B------:R-:W-:Y:S01]  /*0ff0*/  ULDC UR5, c[0x0][0x264] ;  /* 0x0000990000057ab9 */ /* 0x000fe20000000800 */
[----:B------:R-:W-:Y:S01]  /*1000*/  MOV R23, R8 ;  /* 0x0000000800177202 */ /* 0x000fe20000000f00 */
[C---:B------:R-:W-:Y:S02]  /*1010*/  IMAD R22, R19.reuse, UR4, R17 ;  /* 0x0000000413167c24 */ /* 0x040fe4000f8e0211 */
[----:B------:R-:W-:Y:S01]  /*1020*/  IMAD R20, R19, UR5, R18 ;  /* 0x0000000513147c24 */ /* 0x000fe2000f8e0212 */
[----:B------:R-:W3:Y:S08]  /*1030*/  LDC.64 R2, c[0x0][0x210] ;  /* 0x00008400ff027b82 */ /* 0x000ef00000000a00 */
[----:B------:R-:W4:Y:S01]  /*1040*/  LDC.64 R4, c[0x0][0x228] ;  /* 0x00008a00ff047b82 */ /* 0x000f220000000a00 */
[----:B-1----:R-:W-:-:S07]  /*1050*/  LEA R16, R7, R16, 0x18 ;  /* 0x0000001007107211 */ /* 0x002fce00078ec0ff */
.L_x_431:
[----:B-1----:R-:W-:Y:S01]  /*1060*/  LOP3.LUT R6, R23, 0x1, RZ, 0xc0, !PT ;  /* 0x0000000117067812 */ /* 0x002fe200078ec0ff */
[----:B------:R-:W-:-:S03]  /*1070*/  ULDC UR4, c[0x0][0x248] ;  /* 0x0000920000047ab9 */ /* 0x000fc60000000800 */
[----:B------:R-:W-:Y:S01]  /*1080*/  ISETP.NE.U32.AND P1, PT, R6, 0x1, PT ;  /* 0x000000010600780c */ /* 0x000fe20003f25070 */
[----:B--2---:R-:W-:-:S12]  /*1090*/  IMAD R6, R23, R21, R22 ;  /* 0x0000001517067224 */ /* 0x004fd800078e0216 */
[C---:B------:R-:W-:Y:S02]  /*10a0*/  @!P1 IMAD.IADD R13, R6.reuse, 0x1, -R21 ;  /* 0x00000001060d9824 */ /* 0x040fe400078e0a15 */
[----:B---3--:R-:W-:-:S04]  /*10b0*/  IMAD.WIDE R6, R6, 0x2, R2 ;  /* 0x0000000206067825 */ /* 0x008fc800078e0202 */
[----:B------:R-:W-:-:S04]  /*10c0*/  @!P1 IMAD.WIDE R12, R13, 0x2, R2 ;  /* 0x000000020d0c9825 */ /* 0x000fc800078e0202 */
[----:B------:R-:W-:Y:S02]  /*10d0*/  @P1 IMAD.WIDE R14, R21, 0x2, R6 ;  /* 0x00000002150e1825 */ /* 0x000fe400078e0206 */
[----:B------:R-:W2:Y:S04]  /*10e0*/  @!P1 LDG.E.U16 R12, desc[UR36][R12.64] ;  /* 0x000000240c0c9981 */ /* 0x000ea8000c1e1500 */
[----:B------:R-:W3:Y:S04]  /*10f0*/  @P1 LDG.E.U16 R14, desc[UR36][R14.64] ;  /* 0x000000240e0e1981 */ /* 0x000ee8000c1e1500 */
[----:B------:R-:W5:Y:S01]  /*1100*/  LDG.E.U16 R6, desc[UR36][R6.64] ;  /* 0x0000002406067981 */ /* 0x000f62000c1e1500 */
[----:B------:R-:W-:Y:S01]  /*1110*/  MOV R11, UR4 ;  /* 0x00000004000b7c02 */ /* 0x000fe20008000f00 */
[----:B------:R-:W-:Y:S01]  /*1120*/  IMAD R24, R23, 0x4, R16 ;  /* 0x0000000417187824 */ /* 0x000fe200078e0210 */
[----:B------:R-:W-:-:S03]  /*1130*/  ULDC UR4, c[0x0][0x268] ;  /* 0x00009a0000047ab9 */ /* 0x000fc60000000800 */
[----:B------:R-:W-:Y:S02]  /*1140*/  IMAD R26, R11, 0x4, R24 ;  /* 0x000000040b1a7824 */ /* 0x000fe400078e0218 */
[----:B------:R-:W-:Y:S04]  /*1150*/  LDS R24, [R24] ;  /* 0x0000000018187984 */ /* 0x000fe80000000800 */
[----:B------:R-:W1:Y:S02]  /*1160*/  @!P1 LDS R25, [R26+-0x4] ;  /* 0xfffffc001a199984 */ /* 0x000e640000000800 */
[----:B-1----:R-:W-:-:S06]  /*1170*/  @!P1 FADD R25, -R25, -RZ ;  /* 0x800000ff19199221 */ /* 0x002fcc0000000100 */
[----:B------:R-:W1:Y:S01]  /*1180*/  @P1 LDS R25, [R26+0x4] ;  /* 0x000004001a191984 */ /* 0x000e620000000800 */
[----:B--2---:R-:W-:Y:S01]  /*1190*/  @!P1 IMAD.U32 R12, R12, 0x10000, RZ ;  /* 0x000100000c0c9824 */ /* 0x004fe200078e00ff */
[----:B---3--:R-:W-:Y:S01]  /*11a0*/  @P1 SHF.L.U32 R12, R14, 0x10, RZ ;  /* 0x000000100e0c1819 */ /* 0x008fe200000006ff */
[----:B-----5:R-:W-:-:S04]  /*11b0*/  IMAD.U32 R7, R6, 0x10000, RZ ;  /* 0x0001000006077824 */ /* 0x020fc800078e00ff */
[----:B-1----:R-:W-:-:S04]  /*11c0*/  FMUL R12, R25, R12 ;  /* 0x0000000c190c7220 */ /* 0x002fc80000400000 */
[----:B------:R-:W-:Y:S01]  /*11d0*/  FFMA R12, R7, R24, R12 ;  /* 0x00000018070c7223 */ /* 0x000fe2000000000c */
[----:B------:R-:W-:Y:S02]  /*11e0*/  IMAD R7, R23, UR4, R20 ;  /* 0x0000000417077c24 */ /* 0x000fe4000f8e0214 */
[----:B0-----:R-:W-:Y:S02]  /*11f0*/  IMAD.IADD R23, R0, 0x1, R23 ;  /* 0x0000000100177824 */ /* 0x001fe400078e0217 */
[----:B------:R-:W-:Y:S01]  /*1200*/  F2FP.BF16.F32.PACK_AB R12, RZ, R12 ;  /* 0x0000000cff0c723e */ /* 0x000fe200000010ff */
[----:B----4-:R-:W-:Y:S02]  /*1210*/  IMAD.WIDE R6, R7, 0x2, R4 ;  /* 0x0000000207067825 */ /* 0x010fe400078e0204 */
[----:B------:R-:W-:-:S03]  /*1220*/  ISETP.GE.AND P1, PT, R23, R11, PT ;  /* 0x0000000b1700720c */ /* 0x000fc60003f26270 */
[----:B------:R1:W-:Y:S10]  /*1230*/  STG.E.U16 desc[UR36][R6.64], R12 ;  /* 0x0000000c06007986 */ /* 0x0003f4000c101524 */
[----:B------:R-:W-:Y:S05]  /*1240*/  @!P1 BRA `(.L_x_431) ;  /* 0xfffffffc00849947 */ /* 0x000fea000383ffff */
.L_x_430:
[----:B------:R-:W-:Y:S05]  /*1250*/  BSYNC B1 ;  /* 0x0000000000017941 */ /* 0x000fea0003800000 */
.L_x_429:
[----:B------:R-:W-:Y:S01]  /*1260*/  IADD3 R19, R10, R19, RZ ;  /* 0x000000130a137210 */ /* 0x000fe20007ffe0ff */
[----:B------:R-:W-:-:S03]  /*1270*/  ULDC UR4, c[0x0][0x240] ;  /* 0x0000900000047ab9 */ /* 0x000fc60000000800 */
[----:B------:R-:W-:-:S13]  /*1280*/  ISETP.GE.AND P1, PT, R19, UR4, PT ;  /* 0x0000000413007c0c */ /* 0x000fda000bf26270 */
[----:B------:R-:W-:Y:S05]  /*1290*/  @!P1 BRA `(.L_x_432) ;  /* 0xfffffffc00309947 */ /* 0x000fea000383ffff */
[----:B------:R-:W-:Y:S05]  /*12a0*/  BRA `(.L_x_427) ;  /* 0x0000000000e87947 */ /* 0x000fea0003800000 */
.L_x_428:
[C---:B------:R-:W-:Y:S01]  /*12b0*/  IMAD.IADD R15, R12.reuse, 0x1, -R11 ;  /* 0x000000010c0f7824 */ /* 0x040fe200078e0a0b */
[----:B------:R-:W-:Y:S01]  /*12c0*/  ULDC UR4, c[0x0][0x258] ;  /* 0x0000960000047ab9 */ /* 0x000fe20000000800 */
[----:B------:R-:W-:Y:S02]  /*12d0*/  IMAD.MOV.U32 R13, RZ, RZ, R9 ;  /* 0x000000ffff0d7224 */ /* 0x000fe400078e0009 */
[----:B------:R-:W-:Y:S02]  /*12e0*/  IMAD R15, R15, UR4, RZ ;  /* 0x000000040f0f7c24 */ /* 0x000fe4000f8e02ff */
[----:B------:R-:W-:-:S07]  /*12f0*/  IMAD R19, R12, UR4, RZ ;  /* 0x000000040c137c24 */ /* 0x000fce000f8e02ff */
.L_x_436:
[----:B------:R-:W-:Y:S01]  /*1300*/  ULDC UR4, c[0x0][0x248] ;  /* 0x0000920000047ab9 */ /* 0x000fe20000000800 */
[----:B------:R-:W-:Y:S01]  /*1310*/  BSSY B1, `(.L_x_433) ;  /* 0x000002f000017945 */ /* 0x000fe20003800000 */
[----:B------:R-:W-:-:S04]  /*1320*/  MOV R11, UR4 ;  /* 0x00000004000b7c02 */ /* 0x000fc80008000f00 */
[----:B------:R-:W-:-:S13]  /*1330*/  ISETP.GE.AND P1, PT, R8, R11, PT ;  /* 0x0000000b0800720c */ /* 0x000fda0003f26270 */
[----:B------:R-:W-:Y:S05]  /*1340*/  @P1 BRA `(.L_x_434) ;  /* 0x0000000000ac1947 */ /* 0x000fea0003800000 */
[----:B------:R-:W1:Y:S01]  /*1350*/  S2R R3, SR_CgaCtaId ;  /* 0x0000000000037919 */ /* 0x000e620000008800 */
[----:B------:R-:W-:Y:S01]  /*1360*/  MOV R14, 0x400 ;  /* 0x00000400000e7802 */ /* 0x000fe20000000f00 */
[----:B------:R-:W-:Y:S01]  /*1370*/  ULDC UR4, c[0x0][0x254] ;  /* 0x0000950000047ab9 */ /* 0x000fe20000000800 */
[----:B------:R-:W-:Y:S01]  /*1380*/  ULDC UR5, c[0x0][0x264] ;  /* 0x0000990000057ab9 */ /* 0x000fe20000000800 */
[----:B------:R-:W-:Y:S02]  /*1390*/  IMAD.MOV.U32 R21, RZ, RZ, R8 ;  /* 0x000000ffff157224 */ /* 0x000fe400078e0008 */
[C---:B------:R-:W-:Y:S02]  /*13a0*/  IMAD R20, R13.reuse, UR4, R17 ;  /* 0x000000040d147c24 */ /* 0x040fe4000f8e0211 */
[----:B------:R-:W-:Y:S01]  /*13b0*/  IMAD R16, R13, UR5, R18 ;  /* 0x000000050d107c24 */ /* 0x000fe2000f8e0212 */
[----:B-1----:R-:W-:-:S07]  /*13c0*/  LEA R14, R3, R14, 0x18 ;  /* 0x0000000e030e7211 */ /* 0x002fce00078ec0ff */
.L_x_435:
[----:B------:R-:W1:Y:S01]  /*13d0*/  LDC.64 R2, c[0x0][0x210] ;  /* 0x00008400ff027b82 */ /* 0x000e620000000a00 */
[----:B------:R-:W-:Y:S01]  /*13e0*/  ULDC UR4, c[0x0][0x248] ;  /* 0x0000920000047ab9 */ /* 0x000fe20000000800 */
[----:B------:R-:W-:Y:S01]  /*13f0*/  IMAD.IADD R24, R12, 0x1, R21 ;  /* 0x000000010c187824 */ /* 0x000fe200078e0215 */
[----:B------:R-:W-:Y:S01]  /*1400*/  MOV R11, UR4 ;  /* 0x00000004000b7c02 */ /* 0x000fe20008000f00 */
[----:B------:R-:W-:Y:S02]  /*1410*/  ULDC UR4, c[0x0][0x258] ;  /* 0x0000960000047ab9 */ /* 0x000fe40000000800 */
[C---:B------:R-:W-:Y:S01]  /*1420*/  IMAD R5, R21.reuse, UR4, R20 ;  /* 0x0000000415057c24 */ /* 0x040fe2000f8e0214 */
[----:B------:R-:W-:Y:S01]  /*1430*/  ISETP.GE.AND P1, PT, R24, R11, PT ;  /* 0x0000000b1800720c */ /* 0x000fe20003f26270 */
[----:B------:R-:W-:Y:S01]  /*1440*/  IMAD R27, R21, 0x4, R14 ;  /* 0x00000004151b7824 */ /* 0x000fe200078e020e */
[----:B------:R-:W-:Y:S01]  /*1450*/  ULDC UR4, c[0x0][0x268] ;  /* 0x00009a0000047ab9 */ /* 0x000fe20000000800 */
[----:B-1----:R-:W-:-:S10]  /*1460*/  IMAD.WIDE R2, R5, 0x2, R2 ;  /* 0x0000000205027825 */ /* 0x002fd400078e0202 */
[----:B------:R-:W-:-:S04]  /*1470*/  @P1 IMAD.WIDE R4, R15, 0x2, R2 ;  /* 0x000000020f041825 */ /* 0x000fc800078e0202 */
[----:B------:R-:W-:Y:S01]  /*1480*/  @!P1 IMAD.WIDE R6, R19, 0x2, R2 ;  /* 0x0000000213069825 */ /* 0x000fe200078e0202 */
[----:B------:R1:W2:Y:S04]  /*1490*/  @P1 LDG.E.U16 R22, desc[UR36][R4.64] ;  /* 0x0000002404161981 */ /* 0x0002a8000c1e1500 */
[----:B------:R-:W3:Y:S04]  /*14a0*/  LDG.E.U16 R2, desc[UR36][R2.64] ;  /* 0x0000002402027981 */ /* 0x000ee8000c1e1500 */
[----:B------:R-:W4:Y:S01]  /*14b0*/  @!P1 LDG.E.U16 R6, desc[UR36][R6.64] ;  /* 0x0000002406069981 */ /* 0x000f22000c1e1500 */
[----:B------:R-:W-:Y:S01]  /*14c0*/  @P1 IMAD R26, R12, 0x4, R27 ;  /* 0x000000040c1a1824 */ /* 0x000fe200078e021b */
[----:B------:R-:W-:Y:S01]  /*14d0*/  @!P1 IADD3 R23, R24, R11, RZ ;  /* 0x0000000b18179210 */ /* 0x000fe20007ffe0ff */
[----:B-1----:R-:W1:Y:S01]  /*14e0*/  LDC.64 R4, c[0x0][0x228] ;  /* 0x00008a00ff047b82 */ /* 0x002e620000000a00 */
[----:B------:R-:W-:Y:S04]  /*14f0*/  LDS R27, [R27] ;  /* 0x000000001b1b7984 */ /* 0x000fe80000000800 */
[----:B------:R-:W5:Y:S01]  /*1500*/  @P1 LDS R26, [R26] ;  /* 0x000000001a1a1984 */ /* 0x000f620000000800 */
[----:B------:R-:W-:-:S02]  /*1510*/  @!P1 IMAD R23, R23, 0x4, R14 ;  /* 0x0000000417179824 */ /* 0x000fc400078e020e */
[----:B-----5:R-:W-:-:S06]  /*1520*/  @P1 FADD R25, -R26, -RZ ;  /* 0x800000ff1a191221 */ /* 0x020fcc0000000100 */
[----:B------:R-:W5:Y:S01]  /*1530*/  @!P1 LDS R25, [R23] ;  /* 0x0000000017199984 */ /* 0x000f620000000800 */
[----:B--2---:R-:W-:Y:S01]  /*1540*/  @P1 IMAD.U32 R22, R22, 0x10000, RZ ;  /* 0x0001000016161824 */ /* 0x004fe200078e00ff */
[----:B----4-:R-:W-:Y:S01]  /*1550*/  @!P1 SHF.L.U32 R22, R6, 0x10, RZ ;  /* 0x0000001006169819 */ /* 0x010fe200000006ff */
[----:B---3--:R-:W-:-:S04]  /*1560*/  IMAD.U32 R3, R2, 0x10000, RZ ;  /* 0x0001000002037824 */ /* 0x008fc800078e00ff */
[----:B-----5:R-:W-:-:S04]  /*1570*/  FMUL R22, R25, R22 ;  /* 0x0000001619167220 */ /* 0x020fc80000400000 */
[----:B------:R-:W-:Y:S01]  /*1580*/  FFMA R22, R3, R27, R22 ;  /* 0x0000001b03167223 */ /* 0x000fe20000000016 */
[----:B------:R-:W-:-:S04]  /*1590*/  IMAD R3, R21, UR4, R16 ;  /* 0x0000000415037c24 */ /* 0x000fc8000f8e0210 */
[----:B------:R-:W-:Y:S01]  /*15a0*/  F2FP.BF16.F32.PACK_AB R22, RZ, R22 ;  /* 0x00000016ff16723e */ /* 0x000fe200000010ff */
[----:B-1----:R-:W-:-:S04]  /*15b0*/  IMAD.WIDE R4, R3, 0x2, R4 ;  /* 0x0000000203047825 */ /* 0x002fc800078e0204 */
[----:B0-----:R-:W-:Y:S01]  /*15c0*/  IMAD.IADD R21, R0, 0x1, R21 ;  /* 0x0000000100157824 */ /* 0x001fe200078e0215 */
[----:B------:R1:W-:Y:S04]  /*15d0*/  STG.E.U16 desc[UR36][R4.64], R22 ;  /* 0x0000001604007986 */ /* 0x0003e8000c101524 */
[----:B------:R-:W-:-:S13]  /*15e0*/  ISETP.GE.AND P1, PT, R21, R11, PT ;  /* 0x0000000b1500720c */ /* 0x000fda0003f26270 */
[----:B-1----:R-:W-:Y:S05]  /*15f0*/  @!P1 BRA `(.L_x_435) ;  /* 0xfffffffc00749947 */ /* 0x002fea000383ffff */
.L_x_434:
[----:B------:R-:W-:Y:S05]  /*1600*/  BSYNC B1 ;  /* 0x0000000000017941 */ /* 0x000fea0003800000 */
.L_x_433:
[----:B------:R-:W-:Y:S01]  /*1610*/  IADD3 R13, R10, R13, RZ ;  /* 0x0000000d0a0d7210 */ /* 0x000fe20007ffe0ff */
[----:B------:R-:W-:-:S03]  /*1620*/  ULDC UR4, c[0x0][0x240] ;  /* 0x0000900000047ab9 */ /* 0x000fc60000000800 */
[----:B------:R-:W-:-:S13]  /*1630*/  ISETP.GE.AND P1, PT, R13, UR4, PT ;  /* 0x000000040d007c0c */ /* 0x000fda000bf26270 */
[----:B------:R-:W-:Y:S05]  /*1640*/  @!P1 BRA `(.L_x_436) ;  /* 0xfffffffc002c9947 */ /* 0x000fea000383ffff */
.L_x_427:
[----:B------:R-:W-:Y:S05]  /*1650*/  BSYNC B0 ;  /* 0x0000000000007941 */ /* 0x000fea0003800000 */
.L_x_426:
[----:B------:R-:W-:Y:S02]  /*1660*/  ULDC UR4, c[0x0][0x244] ;  /* 0x0000910000047ab9 */ /* 0x000fe40000000800 */
[----:B------:R-:W-:-:S13]  /*1670*/  ISETP.LT.AND P1, PT, R11, UR4, PT ;  /* 0x000000040b007c0c */ /* 0x000fda000bf21270 */
[----:B------:R-:W-:Y:S05]  /*1680*/  @!P1 EXIT ;  /* 0x000000000000994d */ /* 0x000fea0003800000 */
[----:B------:R-:W-:-:S05]  /*1690*/  IMAD.IADD R8, R8, 0x1, R11 ;  /* 0x0000000108087824 */ /* 0x000fca00078e020b */
[----:B------:R-:W-:-:S13]  /*16a0*/  ISETP.GE.AND P1, PT, R8, UR4, PT ;  /* 0x0000000408007c0c */ /* 0x000fda000bf26270 */
[----:B------:R-:W-:Y:S05]  /*16b0*/  @P1 EXIT ;  /* 0x000000000000194d */ /* 0x000fea0003800000 */
[----:B------:R-:W-:Y:S01]  /*16c0*/  ULDC UR4, c[0x0][0x0] ;  /* 0x0000000000047ab9 */ /* 0x000fe20000000800 */
[----:B------:R-:W-:Y:S01]  /*16d0*/  ULDC UR9, c[0x0][0x240] ;  /* 0x0000900000097ab9 */ /* 0x000fe20000000800 */
[----:B------:R-:W-:Y:S01]  /*16e0*/  ULDC UR7, c[0x0][0x254] ;  /* 0x0000950000077ab9 */ /* 0x000fe20000000800 */
[----:B------:R-:W-:-:S05]  /*16f0*/  ULDC UR8, c[0x0][0x264] ;  /* 0x0000990000087ab9 */ /* 0x000fca0000000800 */
.L_x_440:
[----:B------:R-:W-:Y:S04]  /*1700*/  BSSY B0, `(.L_x_437) ;  /* 0x0000012000007945 */ /* 0x000fe80003800000 */
[----:B---3--:R-:W-:Y:S05]  /*1710*/  @P0 BRA `(.L_x_438) ;  /* 0x0000000000400947 */ /* 0x008fea0003800000 */
[----:B------:R-:W2:Y:S01]  /*1720*/  LDC.64 R4, c[0x0][0x210] ;  /* 0x00008400ff047b82 */ /* 0x000ea20000000a00 */
[----:B------:R-:W-:Y:S01]  /*1730*/  ULDC UR5, c[0x0][0x258] ;  /* 0x0000960000057ab9 */ /* 0x000fe20000000800 */
[----:B------:R-:W-:Y:S01]  /*1740*/  ULDC UR6, c[0x0][0x268] ;  /* 0x00009a0000067ab9 */ /* 0x000fe20000000800 */
[----:B------:R-:W-:Y:S01]  /*1750*/  MOV R11, R9 ;  /* 0x00000009000b7202 */ /* 0x000fe20000000f00 */
[C---:B0-----:R-:W-:Y:S02]  /*1760*/  IMAD R0, R8.reuse, UR5, R17 ;  /* 0x0000000508007c24 */ /* 0x041fe4000f8e0211 */
[----:B------:R-:W-:Y:S02]  /*1770*/  IMAD R14, R8, UR6, R18 ;  /* 0x00000006080e7c24 */ /* 0x000fe4000f8e0212 */
[----:B------:R-:W0:Y:S05]  /*1780*/  LDC.64 R2, c[0x0][0x228] ;  /* 0x00008a00ff027b82 */ /* 0x000e2a0000000a00 */
.L_x_439:
[----:B-1-3--:R-:W-:-:S04]  /*1790*/  IMAD R7, R11, UR7, R0 ;  /* 0x000000070b077c24 */ /* 0x00afc8000f8e0200 */
[----:B--2---:R-:W-:-:S06]  /*17a0*/  IMAD.WIDE R6, R7, 0x2, R4 ;  /* 0x0000000207067825 */ /* 0x004fcc00078e0204 */
[----:B------:R-:W2:Y:S01]  /*17b0*/  LDG.E.U16 R7, desc[UR36][R6.64] ;  /* 0x0000002406077981 */ /* 0x000ea2000c1e1500 */
[----:B------:R-:W-:Y:S02]  /*17c0*/  IMAD R13, R11, UR8, R14 ;  /* 0x000000080b0d7c24 */ /* 0x000fe4000f8e020e */
[----:B------:R-:W-:Y:S02]  /*17d0*/  IMAD.IADD R11, R10, 0x1, R11 ;  /* 0x000000010a0b7824 */ /* 0x000fe400078e020b */
[----:B0-----:R-:W-:-:S03]  /*17e0*/  IMAD.WIDE R12, R13, 0x2, R2 ;  /* 0x000000020d0c7825 */ /* 0x001fc600078e0202 */
[----:B------:R-:W-:Y:S02]  /*17f0*/  ISETP.GE.AND P1, PT, R11, UR9, PT ;  /* 0x000000090b007c0c */ /* 0x000fe4000bf26270 */
[----:B--2---:R3:W-:Y:S11]  /*1800*/  STG.E.U16 desc[UR36][R12.64], R7 ;  /* 0x000000070c007986 */ /* 0x0047f6000c101524 */
[----:B------:R-:W-:Y:S05]  /*1810*/  @!P1 BRA `(.L_x_439) ;  /* 0xfffffffc00dc9947 */ /* 0x000fea000383ffff */
.L_x_438:
[----:B------:R-:W-:Y:S05]  /*1820*/  BSYNC B0 ;  /* 0x0000000000007941 */ /* 0x000fea0003800000 */
.L_x_437:
[----:B------:R-:W-:Y:S01]  /*1830*/  IADD3 R8, R8, UR4, RZ ;  /* 0x0000000408087c10 */ /* 0x000fe2000fffe0ff */
[----:B------:R-:W-:-:S03]  /*1840*/  ULDC UR5, c[0x0][0x244] ;  /* 0x0000910000057ab9 */ /* 0x000fc60000000800 */
[----:B------:R-:W-:-:S13]  /*1850*/  ISETP.GE.AND P1, PT, R8, UR5, PT ;  /* 0x0000000508007c0c */ /* 0x000fda000bf26270 */
[----:B------:R-:W-:Y:S05]  /*1860*/  @!P1 BRA `(.L_x_440) ;  /* 0xfffffffc00a49947 */ /* 0x000fea000383ffff */
[----:B------:R-:W-:Y:S05]  /*1870*/  EXIT ;  /* 0x000000000000794d */ /* 0x000fea0003800000 */
.L_x_441:
        /* <DEDUP_REMOVED lines=16> */
.L_x_594:


//--------------------- .text._ZN18transformer_engine26fused_rope_backward_kernelI6__halfEEvPKT_PKiPKfPS2_biiiiiiiiiiiiii --------------------------
	.section	.text._ZN18transformer_engine26fused_rope_backward_kernelI6__halfEEvPKT_PKiPKfPS2_biiiiiiiiiiiiii,"ax",@progbits
	.align	128
        .global         _ZN18transformer_engine26fused_rope_backward_kernelI6__halfEEvPKT_PKiPKfPS2_biiiiiiiiiiiiii
        .type           _ZN18transformer_engine26fused_rope_backward_kernelI6__halfEEvPKT_PKiPKfPS2_biiiiiiiiiiiiii,@function
        .size           _ZN18transformer_engine26fused_rope_backward_kernelI6__halfEEvPKT_PKiPKfPS2_biiiiiiiiiiiiii,(.L_x_595 - _ZN18transformer_engine26fused_rope_backward_kernelI6__halfEEvPKT_PKiPKfPS2_biiiiiiiiiiiiii)
        .other          _ZN18transformer_engine26fused_rope_backward_kernelI6__halfEEvPKT_PKiPKfPS2_biiiiiiiiiiiiii,@"STO_CUDA_ENTRY STV_DEFAULT"
_ZN18transformer_engine26fused_rope_backward_kernelI6__halfEEvPKT_PKiPKfPS2_biiiiiiiiiiiiii:
.text._ZN18transformer_engine26fused_rope_backward_kernelI6__halfEEvPKT_PKiPKfPS2_biiiiiiiiiiiiii:
        /* <DEDUP_REMOVED lines=63> */
.L_x_442:
        /* <DEDUP_REMOVED lines=8> */
.L_x_443:
        /* <DEDUP_REMOVED lines=22> */
.L_x_445:
        /* <DEDUP_REMOVED lines=13> */
.L_x_446:
[----:B------:R-:W-:Y:S02]  /*06a0*/  ULDC UR4, c[0x0][0x238] ;  /* 0x00008e0000047ab9 */ /* 0x000fe40000000800 */
[----:B------:R-:W-:-:S05]  /*06b0*/  IMAD R19, R19, UR4, RZ ;  /* 0x0000000413137c24 */ /* 0x000fca000f8e02ff */
[----:B------:R-:W-:-:S04]  /*06c0*/  LEA.HI R19, R19, R19, RZ, 0x1 ;  /* 0x0000001313137211 */ /* 0x000fc800078f08ff */
[----:B------:R-:W-:-:S07]  /*06d0*/  LEA.HI.SX32 R16, R19, R16, 0x1f ;  /* 0x0000001013107211 */ /* 0x000fce00078ffaff */
.L_x_444:
        /* <DEDUP_REMOVED lines=10> */
.L_x_453:
        /* <DEDUP_REMOVED lines=31> */
.L_x_452:
        /* <DEDUP_REMOVED lines=12> */
.L_x_451:
        /* <DEDUP_REMOVED lines=35> */
.L_x_450:
[----:B------:R-:W-:Y:S01]  /*0c60*/  FMUL R0, RZ, R14 ;  /* 0x0000000eff007220 */ /* 0x000fe20000400000 */
[----:B------:R-:W-:-:S07]  /*0c70*/  IMAD.MOV.U32 R2, RZ, RZ, RZ ;  /* 0x000000ffff027224 */ /* 0x000fce00078e00ff */
.L_x_449:
[----:B------:R-:W-:Y:S05]  /*0c80*/  BSYNC B0 ;  /* 0x0000000000007941 */ /* 0x000fea0003800000 */
.L_x_448:
        /* <DEDUP_REMOVED lines=31> */
.L_x_447:
        /* <DEDUP_REMOVED lines=14> */
.L_x_460:
        /* <DEDUP_REMOVED lines=16> */
.L_x_459:
        /* <DEDUP_REMOVED lines=19> */
[----:B--2---:R-:W-:Y:S02]  /*1190*/  @!P1 HADD2.F32 R12, -RZ, R12.H0_H0 ;  /* 0x2000000cff0c9230 */ /* 0x004fe40000004100 */
[----:B---3--:R-:W-:Y:S02]  /*11a0*/  @P1 HADD2.F32 R12, -RZ, R14.H0_H0 ;  /* 0x2000000eff0c1230 */ /* 0x008fe40000004100 */
[----:B-----5:R-:W-:-:S03]  /*11b0*/  HADD2.F32 R7, -RZ, R6.H0_H0 ;  /* 0x20000006ff077230 */ /* 0x020fc60000004100 */
[----:B-1----:R-:W-:-:S04]  /*11c0*/  FMUL R12, R25, R12 ;  /* 0x0000000c190c7220 */ /* 0x002fc80000400000 */
[----:B------:R-:W-:Y:S01]  /*11d0*/  FFMA R12, R7, R24, R12 ;  /* 0x00000018070c7223 */ /* 0x000fe2000000000c */
[----:B------:R-:W-:Y:S02]  /*11e0*/  IMAD R7, R23, UR4, R20 ;  /* 0x0000000417077c24 */ /* 0x000fe4000f8e0214 */
[----:B0-----:R-:W-:Y:S02]  /*11f0*/  IMAD.IADD R23, R0, 0x1, R23 ;  /* 0x0000000100177824 */ /* 0x001fe400078e0217 */
[----:B------:R-:W-:Y:S01]  /*1200*/  F2FP.F16.F32.PACK_AB R12, RZ, R12 ;  /* 0x0000000cff0c723e */ /* 0x000fe200000000ff */
[----:B----4-:R-:W-:Y:S02]  /*1210*/  IMAD.WIDE R6, R7, 0x2, R4 ;  /* 0x0000000207067825 */ /* 0x010fe400078e0204 */
[----:B------:R-:W-:-:S03]  /*1220*/  ISETP.GE.AND P1, PT, R23, R11, PT ;  /* 0x0000000b1700720c */ /* 0x000fc60003f26270 */
[----:B------:R1:W-:Y:S10]  /*1230*/  STG.E.U16 desc[UR36][R6.64], R12 ;  /* 0x0000000c06007986 */ /* 0x0003f4000c101524 */
[----:B------:R-:W-:Y:S05]  /*1240*/  @!P1 BRA `(.L_x_459) ;  /* 0xfffffffc00849947 */ /* 0x000fea000383ffff */
.L_x_458:
[----:B------:R-:W-:Y:S05]  /*1250*/  BSYNC B1 ;  /* 0x0000000000017941 */ /* 0x000fea0003800000 */
.L_x_457:
[----:B------:R-:W-:Y:S01]  /*1260*/  IADD3 R19, R10, R19, RZ ;  /* 0x000000130a137210 */ /* 0x000fe20007ffe0ff */
[----:B------:R-:W-:-:S03]  /*1270*/  ULDC UR4, c[0x0][0x240] ;  /* 0x0000900000047ab9 */ /* 0x000fc60000000800 */
[----:B------:R-:W-:-:S13]  /*1280*/  ISETP.GE.AND P1, PT, R19, UR4, PT ;  /* 0x0000000413007c0c */ /* 0x000fda000bf26270 */
[----:B------:R-:W-:Y:S05]  /*1290*/  @!P1 BRA `(.L_x_460) ;  /* 0xfffffffc00309947 */ /* 0x000fea000383ffff */
[----:B------:R-:W-:Y:S05]  /*12a0*/  BRA `(.L_x_455) ;  /* 0x0000000000e87947 */ /* 0x000fea0003800000 */
.L_x_456:
[C---:B------:R-:W-:Y:S01]  /*12b0*/  IMAD.IADD R15, R12.reuse, 0x1, -R11 ;  /* 0x000000010c0f7824 */ /* 0x040fe200078e0a0b */
[----:B------:R-:W-:Y:S01]  /*12c0*/  ULDC UR4, c[0x0][0x258] ;  /* 0x0000960000047ab9 */ /* 0x000fe20000000800 */
[----:B------:R-:W-:Y:S01]  /*12d0*/  MOV R13, R9 ;  /* 0x00000009000d7202 */ /* 0x000fe20000000f00 */
[----:B------:R-:W-:Y:S02]  /*12e0*/  IMAD R19, R12, UR4, RZ ;  /* 0x000000040c137c24 */ /* 0x000fe4000f8e02ff */
[----:B------:R-:W-:-:S07]  /*12f0*/  IMAD R15, R15, UR4, RZ ;  /* 0x000000040f0f7c24 */ /* 0x000fce000f8e02ff */
.L_x_464:
[----:B------:R-:W-:Y:S01]  /*1300*/  ULDC UR4, c[0x0][0x248] ;  /* 0x0000920000047ab9 */ /* 0x000fe20000000800 */
[----:B------:R-:W-:Y:S01]  /*1310*/  BSSY B1, `(.L_x_461) ;  /* 0x000002f000017945 */ /* 0x000fe20003800000 */
[----:B------:R-:W-:-:S05]  /*1320*/  IMAD.U32 R11, RZ, RZ, UR4 ;  /* 0x00000004ff0b7e24 */ /* 0x000fca000f8e00ff */
[----:B------:R-:W-:-:S13]  /*1330*/  ISETP.GE.AND P1, PT, R8, R11, PT ;  /* 0x0000000b0800720c */ /* 0x000fda0003f26270 */
[----:B------:R-:W-:Y:S05]  /*1340*/  @P1 BRA `(.L_x_462) ;  /* 0x0000000000ac1947 */ /* 0x000fea0003800000 */
[----:B------:R-:W1:Y:S01]  /*1350*/  S2R R3, SR_CgaCtaId ;  /* 0x0000000000037919 */ /* 0x000e620000008800 */
[----:B------:R-:W-:Y:S01]  /*1360*/  MOV R14, 0x400 ;  /* 0x00000400000e7802 */ /* 0x000fe20000000f00 */
[----:B------:R-:W-:Y:S01]  /*1370*/  ULDC UR4, c[0x0][0x254] ;  /* 0x0000950000047ab9 */ /* 0x000fe20000000800 */
[----:B------:R-:W-:Y:S01]  /*1380*/  ULDC UR5, c[0x0][0x264] ;  /* 0x0000990000057ab9 */ /* 0x000fe20000000800 */
[----:B------:R-:W-:Y:S01]  /*1390*/  MOV R21, R8 ;  /* 0x0000000800157202 */ /* 0x000fe20000000f00 */
[C---:B------:R-:W-:Y:S02]  /*13a0*/  IMAD R20, R13.reuse, UR4, R17 ;  /* 0x000000040d147c24 */ /* 0x040fe4000f8e0211 */
[----:B------:R-:W-:Y:S01]  /*13b0*/  IMAD R16, R13, UR5, R18 ;  /* 0x000000050d107c24 */ /* 0x000fe2000f8e0212 */
[----:B-1----:R-:W-:-:S07]  /*13c0*/  LEA R14, R3, R14, 0x18 ;  /* 0x0000000e030e7211 */ /* 0x002fce00078ec0ff */
.L_x_463:
        /* <DEDUP_REMOVED lines=15> */
[----:B------:R-:W-:Y:S01]  /*14c0*/  @P1 LEA R26, R12, R27, 0x2 ;  /* 0x0000001b0c1a1211 */ /* 0x000fe200078e10ff */
[----:B------:R-:W-:Y:S01]  /*14d0*/  @!P1 IMAD.IADD R23, R24, 0x1, R11 ;  /* 0x0000000118179824 */ /* 0x000fe200078e020b */
[----:B-1----:R-:W1:Y:S01]  /*14e0*/  LDC.64 R4, c[0x0][0x228] ;  /* 0x00008a00ff047b82 */ /* 0x002e620000000a00 */
[----:B------:R-:W-:Y:S04]  /*14f0*/  LDS R27, [R27] ;  /* 0x000000001b1b7984 */ /* 0x000fe80000000800 */
[----:B------:R-:W5:Y:S01]  /*1500*/  @P1 LDS R26, [R26] ;  /* 0x000000001a1a1984 */ /* 0x000f620000000800 */
[----:B------:R-:W-:Y:S01]  /*1510*/  @!P1 LEA R23, R23, R14, 0x2 ;  /* 0x0000000e17179211 */ /* 0x000fe200078e10ff */
[----:B-----5:R-:W-:-:S06]  /*1520*/  @P1 FADD R25, -R26, -RZ ;  /* 0x800000ff1a191221 */ /* 0x020fcc0000000100 */
[----:B------:R-:W5:Y:S01]  /*1530*/  @!P1 LDS R25, [R23] ;  /* 0x0000000017199984 */ /* 0x000f620000000800 */
[----:B--2---:R-:W-:Y:S02]  /*1540*/  @P1 HADD2.F32 R22, -RZ, R22.H0_H0 ;  /* 0x20000016ff161230 */ /* 0x004fe40000004100 */
[----:B---3--:R-:W-:Y:S02]  /*1550*/  HADD2.F32 R3, -RZ, R2.H0_H0 ;  /* 0x20000002ff037230 */ /* 0x008fe40000004100 */
[----:B----4-:R-:W-:-:S05]  /*1560*/  @!P1 HADD2.F32 R22, -RZ, R6.H0_H0 ;  /* 0x20000006ff169230 */ /* 0x010fca0000004100 */
[----:B-----5:R-:W-:-:S04]  /*1570*/  FMUL R22, R25, R22 ;  /* 0x0000001619167220 */ /* 0x020fc80000400000 */
[----:B------:R-:W-:Y:S01]  /*1580*/  FFMA R22, R3, R27, R22 ;  /* 0x0000001b03167223 */ /* 0x000fe20000000016 */
[----:B------:R-:W-:-:S04]  /*1590*/  IMAD R3, R21, UR4, R16 ;  /* 0x0000000415037c24 */ /* 0x000fc8000f8e0210 */
[----:B------:R-:W-:Y:S01]  /*15a0*/  F2FP.F16.F32.PACK_AB R22, RZ, R22 ;  /* 0x00000016ff16723e */ /* 0x000fe200000000ff */
[----:B-1----:R-:W-:-:S04]  /*15b0*/  IMAD.WIDE R4, R3, 0x2, R4 ;  /* 0x0000000203047825 */ /* 0x002fc800078e0204 */
[----:B0-----:R-:W-:Y:S01]  /*15c0*/  IMAD.IADD R21, R0, 0x1, R21 ;  /* 0x0000000100157824 */ /* 0x001fe200078e0215 */
[----:B------:R1:W-:Y:S04]  /*15d0*/  STG.E.U16 desc[UR36][R4.64], R22 ;  /* 0x0000001604007986 */ /* 0x0003e8000c101524 */
[----:B------:R-:W-:-:S13]  /*15e0*/  ISETP.GE.AND P1, PT, R21, R11, PT ;  /* 0x0000000b1500720c */ /* 0x000fda0003f26270 */
[----:B-1----:R-:W-:Y:S05]  /*15f0*/  @!P1 BRA `(.L_x_463) ;  /* 0xfffffffc00749947 */ /* 0x002fea000383ffff */
.L_x_462:
[----:B------:R-:W-:Y:S05]  /*1600*/  BSYNC B1 ;  /* 0x0000000000017941 */ /* 0x000fea0003800000 */
.L_x_461:
[----:B------:R-:W-:Y:S01]  /*1610*/  IADD3 R13, R10, R13, RZ ;  /* 0x0000000d0a0d7210 */ /* 0x000fe20007ffe0ff */
[----:B------:R-:W-:-:S03]  /*1620*/  ULDC UR4, c[0x0][0x240] ;  /* 0x0000900000047ab9 */ /* 0x000fc60000000800 */
[----:B------:R-:W-:-:S13]  /*1630*/  ISETP.GE.AND P1, PT, R13, UR4, PT ;  /* 0x000000040d007c0c */ /* 0x000fda000bf26270 */
[----:B------:R-:W-:Y:S05]  /*1640*/  @!P1 BRA `(.L_x_464) ;  /* 0xfffffffc002c9947 */ /* 0x000fea000383ffff */
.L_x_455:
[----:B------:R-:W-:Y:S05]  /*1650*/  BSYNC B0 ;  /* 0x0000000000007941 */ /* 0x000fea0003800000 */
.L_x_454:
        /* <DEDUP_REMOVED lines=10> */
.L_x_468:
        /* <DEDUP_REMOVED lines=9> */
.L_x_467:
        /* <DEDUP_REMOVED lines=9> */
.L_x_466:
[----:B------:R-:W-:Y:S05]  /*1820*/  BSYNC B0 ;  /* 0x0000000000007941 */ /* 0x000fea0003800000 */
.L_x_465:
[----:B------:R-:W-:Y:S01]  /*1830*/  IADD3 R8, R8, UR4, RZ ;  /* 0x0000000408087c10 */ /* 0x000fe2000fffe0ff */
[----:B------:R-:W-:-:S03]  /*1840*/  ULDC UR5, c[0x0][0x244] ;  /* 0x0000910000057ab9 */ /* 0x000fc60000000800 */
[----:B------:R-:W-:-:S13]  /*1850*/  ISETP.GE.AND P1, PT, R8, UR5, PT ;  /* 0x0000000508007c0c */ /* 0x000fda000bf26270 */
[----:B------:R-:W-:Y:S05]  /*1860*/  @!P1 BRA `(.L_x_468) ;  /* 0xfffffffc00a49947 */ /* 0x000fea000383ffff */
[----:B------:R-:W-:Y:S05]  /*1870*/  EXIT ;  /* 0x000000000000794d */ /* 0x000fea0003800000 */
.L_x_469:
        /* <DEDUP_REMOVED lines=16> */
.L_x_595:


//--------------------- .text._ZN18transformer_engine26fused_rope_backward_kernelIfEEvPKT_PKiPKfPS1_biiiiiiiiiiiiii --------------------------
	.section	.text._ZN18transformer_engine26fused_rope_backward_kernelIfEEvPKT_PKiPKfPS1_biiiiiiiiiiiiii,"ax",@progbits
	.align	128
        .global         _ZN18transformer_engine26fused_rope_backward_kernelIfEEvPKT_PKiPKfPS1_biiiiiiiiiiiiii
        .type           _ZN18transformer_engine26fused_rope_backward_kernelIfEEvPKT_PKiPKfPS1_biiiiiiiiiiiiii,@function
        .size           _ZN18transformer_engine26fused_rope_backward_kernelIfEEvPKT_PKiPKfPS1_biiiiiiiiiiiiii,(.L_x_596 - _ZN18transformer_engine26fused_rope_backward_kernelIfEEvPKT_PKiPKfPS1_biiiiiiiiiiiiii)
        .other          _ZN18transformer_engine26fused_rope_backward_kernelIfEEvPKT_PKiPKfPS1_biiiiiiiiiiiiii,@"STO_CUDA_ENTRY STV_DEFAULT"
_ZN18transformer_engine26fused_rope_backward_kernelIfEEvPKT_PKiPKfPS1_biiiiiiiiiiiiii:
.text._ZN18transformer_engine26fused_rope_backward_kernelIfEEvPKT_PKiPKfPS1_biiiiiiiiiiiiii:
        /* <DEDUP_REMOVED lines=63> */
.L_x_470:
        /* <DEDUP_REMOVED lines=8> */
.L_x_471:
        /* <DEDUP_REMOVED lines=22> */
.L_x_473:
        /* <DEDUP_REMOVED lines=13> */
.L_x_474:
[----:B------:R-:W-:Y:S02]  /*06a0*/  ULDC UR4, c[0x0][0x238] ;  /* 0x00008e0000047ab9 */ /* 0x000fe40000000800 */
[----:B------:R-:W-:-:S05]  /*06b0*/  IMAD R19, R19, UR4, RZ ;  /* 0x0000000413137c24 */ /* 0x000fca000f8e02ff */
[----:B------:R-:W-:-:S04]  /*06c0*/  LEA.HI R19, R19, R19, RZ, 0x1 ;  /* 0x0000001313137211 */ /* 0x000fc800078f08ff */
[----:B------:R-:W-:-:S07]  /*06d0*/  LEA.HI.SX32 R16, R19, R16, 0x1f ;  /* 0x0000001013107211 */ /* 0x000fce00078ffaff */
.L_x_472:
        /* <DEDUP_REMOVED lines=10> */
.L_x_481:
        /* <DEDUP_REMOVED lines=31> */
.L_x_480:
        /* <DEDUP_REMOVED lines=12> */
.L_x_479:
        /* <DEDUP_REMOVED lines=35> */
.L_x_478:
[----:B------:R-:W-:Y:S01]  /*0c60*/  FMUL R0, RZ, R14 ;  /* 0x0000000eff007220 */ /* 0x000fe20000400000 */
[----:B------:R-:W-:-:S07]  /*0c70*/  IMAD.MOV.U32 R2, RZ, RZ, RZ ;  /* 0x000000ffff027224 */ /* 0x000fce00078e00ff */
.L_x_477:
[----:B------:R-:W-:Y:S05]  /*0c80*/  BSYNC B0 ;  /* 0x0000000000007941 */ /* 0x000fea0003800000 */
.L_x_476:
        /* <DEDUP_REMOVED lines=31> */
.L_x_475:
        /* <DEDUP_REMOVED lines=13> */
[----:B------:R-:W-:Y:S02]  /*0f50*/  VIADD R15, R11, 0xffffffff ;  /* 0xffffffff0b0f7836 */ /* 0x000fe40000000000 */
[----:B------:R-:W-:-:S07]  /*0f60*/  IMAD.MOV.U32 R19, RZ, RZ, R9 ;  /* 0x000000ffff137224 */ /* 0x000fce00078e0009 */
.L_x_488:
[----:B------:R-:W-:Y:S01]  /*0f70*/  ULDC UR4, c[0x0][0x248] ;  /* 0x0000920000047ab9 */ /* 0x000fe20000000800 */
[----:B------:R-:W-:Y:S01]  /*0f80*/  BSSY B1, `(.L_x_485) ;  /* 0x0000029000017945 */ /* 0x000fe20003800000 */
[----:B------:R-:W-:-:S04]  /*0f90*/  MOV R11, UR4 ;  /* 0x00000004000b7c02 */ /* 0x000fc80008000f00 */
[----:B------:R-:W-:-:S13]  /*0fa0*/  ISETP.GE.AND P1, PT, R8, R11, PT ;  /* 0x0000000b0800720c */ /* 0x000fda0003f26270 */
[----:B------:R-:W-:Y:S05]  /*0fb0*/  @P1 BRA `(.L_x_486) ;  /* 0x0000000000941947 */ /* 0x000fea0003800000 */
[----:B------:R-:W1:Y:S01]  /*0fc0*/  S2R R6, SR_CgaCtaId ;  /* 0x0000000000067919 */ /* 0x000e620000008800 */
[----:B------:R-:W2:Y:S01]  /*0fd0*/  LDC.64 R2, c[0x0][0x210] ;  /* 0x00008400ff027b82 */ /* 0x000ea20000000a00 */
[----:B------:R-:W-:Y:S01]  /*0fe0*/  MOV R21, 0x400 ;  /* 0x0000040000157802 */ /* 0x000fe20000000f00 */
[----:B------:R-:W-:Y:S01]  /*0ff0*/  ULDC UR4, c[0x0][0x254] ;  /* 0x0000950000047ab9 */ /* 0x000fe20000000800 */
[----:B------:R-:W-:Y:S01]  /*1000*/  ULDC UR5, c[0x0][0x264] ;  /* 0x0000990000057ab9 */ /* 0x000fe20000000800 */
[----:B------:R-:W-:Y:S02]  /*1010*/  IMAD.MOV.U32 R14, RZ, RZ, R8 ;  /* 0x000000ffff0e7224 */ /* 0x000fe400078e0008 */
[C---:B------:R-:W-:Y:S02]  /*1020*/  IMAD R25, R19.reuse, UR4, R17 ;  /* 0x0000000413197c24 */ /* 0x040fe4000f8e0211 */
[----:B------:R-:W3:Y:S01]  /*1030*/  LDC.64 R4, c[0x0][0x228] ;  /* 0x00008a00ff047b82 */ /* 0x000ee20000000a00 */
[----:B------:R-:W-:Y:S01]  /*1040*/  IMAD R23, R19, UR5, R18 ;  /* 0x0000000513177c24 */ /* 0x000fe2000f8e0212 */
[----:B-1----:R-:W-:-:S07]  /*1050*/  LEA R21, R6, R21, 0x18 ;  /* 0x0000001506157211 */ /* 0x002fce00078ec0ff */
.L_x_487:
[C---:B------:R-:W-:Y:S01]  /*1060*/  LOP3.LUT R6, R14.reuse, 0x1, RZ, 0xc0, !PT ;  /* 0x000000010e067812 */ /* 0x040fe200078ec0ff */
[----:B------:R-:W-:Y:S02]  /*1070*/  ULDC UR4, c[0x0][0x258] ;  /* 0x0000960000047ab9 */ /* 0x000fe40000000800 */
[----:B------:R-:W-:Y:S01]  /*1080*/  IMAD R13, R14, UR4, R25 ;  /* 0x000000040e0d7c24 */ /* 0x000fe2000f8e0219 */
[----:B------:R-:W-:-:S13]  /*1090*/  ISETP.NE.U32.AND P1, PT, R6, 0x1, PT ;  /* 0x000000010600780c */ /* 0x000fda0003f25070 */
[C---:B------:R-:W-:Y:S01]  /*10a0*/  @!P1 VIADD R7, R13.reuse, -UR4 ;  /* 0x800000040d079c36 */ /* 0x040fe20008000000 */
[C---:B------:R-:W-:Y:S01]  /*10b0*/  @P1 IADD3 R7, R13.reuse, UR4, RZ ;  /* 0x000000040d071c10 */ /* 0x040fe2000fffe0ff */
[----:B--2---:R-:W-:Y:S01]  /*10c0*/  IMAD.WIDE R12, R13, 0x4, R2 ;  /* 0x000000040d0c7825 */ /* 0x004fe200078e0202 */
[----:B------:R-:W-:-:S03]  /*10d0*/  ULDC UR4, c[0x0][0x268] ;  /* 0x00009a0000047ab9 */ /* 0x000fc60000000800 */
[----:B------:R-:W-:Y:S02]  /*10e0*/  IMAD.WIDE R6, R7, 0x4, R2 ;  /* 0x0000000407067825 */ /* 0x000fe400078e0202 */
[----:B------:R-:W2:Y:S04]  /*10f0*/  LDG.E R12, desc[UR36][R12.64] ;  /* 0x000000240c0c7981 */ /* 0x000ea8000c1e1900 */
[----:B------:R-:W4:Y:S01]  /*1100*/  LDG.E R6, desc[UR36][R6.64] ;  /* 0x0000002406067981 */ /* 0x000f22000c1e1900 */
[----:B------:R-:W-:-:S04]  /*1110*/  IMAD R16, R14, 0x4, R21 ;  /* 0x000000040e107824 */ /* 0x000fc800078e0215 */
[----:B------:R-:W-:Y:S02]  /*1120*/  IMAD R20, R15, 0x4, R16 ;  /* 0x000000040f147824 */ /* 0x000fe400078e0210 */
[----:B------:R-:W-:Y:S04]  /*1130*/  LDS R16, [R16] ;  /* 0x0000000010107984 */ /* 0x000fe80000000800 */
[----:B------:R-:W1:Y:S02]  /*1140*/  @!P1 LDS R11, [R20] ;  /* 0x00000000140b9984 */ /* 0x000e640000000800 */
[----:B-1----:R-:W-:-:S06]  /*1150*/  @!P1 FADD R11, -R11, -RZ ;  /* 0x800000ff0b0b9221 */ /* 0x002fcc0000000100 */
[----:B------:R-:W4:Y:S01]  /*1160*/  @P1 LDS R11, [R20+0x8] ;  /* 0x00000800140b1984 */ /* 0x000f220000000800 */
[----:B------:R-:W-:Y:S01]  /*1170*/  IMAD R27, R14, UR4, R23 ;  /* 0x000000040e1b7c24 */ /* 0x000fe2000f8e0217 */
[----:B------:R-:W-:Y:S01]  /*1180*/  ULDC UR4, c[0x0][0x248] ;  /* 0x0000920000047ab9 */ /* 0x000fe20000000800 */
[----:B0-----:R-:W-:Y:S02]  /*1190*/  IMAD.IADD R14, R0, 0x1, R14 ;  /* 0x00000001000e7824 */ /* 0x001fe400078e020e */
[----:B----4-:R-:W-:Y:S01]  /*11a0*/  FMUL R11, R6, R11 ;  /* 0x0000000b060b7220 */ /* 0x010fe20000400000 */
[----:B---3--:R-:W-:-:S04]  /*11b0*/  IMAD.WIDE R6, R27, 0x4, R4 ;  /* 0x000000041b067825 */ /* 0x008fc800078e0204 */
[----:B--2---:R-:W-:Y:S01]  /*11c0*/  FFMA R13, R12, R16, R11 ;  /* 0x000000100c0d7223 */ /* 0x004fe2000000000b */
[----:B------:R-:W-:-:S04]  /*11d0*/  MOV R11, UR4 ;  /* 0x00000004000b7c02 */ /* 0x000fc80008000f00 */
[----:B------:R1:W-:Y:S01]  /*11e0*/  STG.E desc[UR36][R6.64], R13 ;  /* 0x0000000d06007986 */ /* 0x0003e2000c101924 */
[----:B------:R-:W-:-:S13]  /*11f0*/  ISETP.GE.AND P1, PT, R14, R11, PT ;  /* 0x0000000b0e00720c */ /* 0x000fda0003f26270 */
[----:B-1----:R-:W-:Y:S05]  /*1200*/  @!P1 BRA `(.L_x_487) ;  /* 0xfffffffc00949947 */ /* 0x002fea000383ffff */
.L_x_486:
[----:B------:R-:W-:Y:S05]  /*1210*/  BSYNC B1 ;  /* 0x0000000000017941 */ /* 0x000fea0003800000 */
.L_x_485:
[----:B------:R-:W-:Y:S01]  /*1220*/  IMAD.IADD R19, R10, 0x1, R19 ;  /* 0x000000010a137824 */ /* 0x000fe200078e0213 */
[----:B------:R-:W-:-:S04]  /*1230*/  ULDC UR4, c[0x0][0x240] ;  /* 0x0000900000047ab9 */ /* 0x000fc80000000800 */
[----:B------:R-:W-:-:S13]  /*1240*/  ISETP.GE.AND P1, PT, R19, UR4, PT ;  /* 0x0000000413007c0c */ /* 0x000fda000bf26270 */
[----:B------:R-:W-:Y:S05]  /*1250*/  @!P1 BRA `(.L_x_488) ;  /* 0xfffffffc00449947 */ /* 0x000fea000383ffff */
[----:B------:R-:W-:Y:S05]  /*1260*/  BRA `(.L_x_483) ;  /* 0x0000000000d07947 */ /* 0x000fea0003800000 */
.L_x_484:
[----:B------:R-:W-:Y:S01]  /*1270*/  IADD3 R15, R14, -R11, RZ ;  /* 0x8000000b0e0f7210 */ /* 0x000fe20007ffe0ff */
[----:B------:R-:W-:-:S07]  /*1280*/  IMAD.MOV.U32 R19, RZ, RZ, R9 ;  /* 0x000000ffff137224 */ /* 0x000fce00078e0009 */
.L_x_492:
[----:B------:R-:W-:Y:S01]  /*1290*/  ULDC UR4, c[0x0][0x248] ;  /* 0x0000920000047ab9 */ /* 0x000fe20000000800 */
[----:B------:R-:W-:Y:S01]  /*12a0*/  BSSY B1, `(.L_x_489) ;  /* 0x000002c000017945 */ /* 0x000fe20003800000 */
[----:B------:R-:W-:-:S05]  /*12b0*/  IMAD.U32 R11, RZ, RZ, UR4 ;  /* 0x00000004ff0b7e24 */ /* 0x000fca000f8e00ff */
[----:B------:R-:W-:-:S13]  /*12c0*/  ISETP.GE.AND P1, PT, R8, R11, PT ;  /* 0x0000000b0800720c */ /* 0x000fda0003f26270 */
[----:B-1----:R-:W-:Y:S05]  /*12d0*/  @P1 BRA `(.L_x_490) ;  /* 0x0000000000a01947 */ /* 0x002fea0003800000 */
[----:B------:R-:W1:Y:S01]  /*12e0*/  S2R R7, SR_CgaCtaId ;  /* 0x0000000000077919 */ /* 0x000e620000008800 */
[----:B------:R-:W2:Y:S01]  /*12f0*/  LDC.64 R2, c[0x0][0x210] ;  /* 0x00008400ff027b82 */ /* 0x000ea20000000a00 */
[----:B------:R-:W-:Y:S01]  /*1300*/  MOV R16, 0x400 ;  /* 0x0000040000107802 */ /* 0x000fe20000000f00 */
[----:B------:R-:W-:Y:S01]  /*1310*/  ULDC UR4, c[0x0][0x254] ;  /* 0x0000950000047ab9 */ /* 0x000fe20000000800 */
[----:B------:R-:W-:Y:S01]  /*1320*/  ULDC UR5, c[0x0][0x264] ;  /* 0x0000990000057ab9 */ /* 0x000fe20000000800 */
[----:B------:R-:W-:Y:S01]  /*1330*/  MOV R23, R8 ;  /* 0x0000000800177202 */ /* 0x000fe20000000f00 */
[C---:B------:R-:W-:Y:S02]  /*1340*/  IMAD R21, R19.reuse, UR4, R17 ;  /* 0x0000000413157c24 */ /* 0x040fe4000f8e0211 */
[----:B------:R-:W-:Y:S01]  /*1350*/  IMAD R20, R19, UR5, R18 ;  /* 0x0000000513147c24 */ /* 0x000fe2000f8e0212 */
[----:B------:R-:W3:Y:S01]  /*1360*/  LDC.64 R4, c[0x0][0x228] ;  /* 0x00008a00ff047b82 */ /* 0x000ee20000000a00 */
[----:B-1----:R-:W-:-:S07]  /*1370*/  LEA R16, R7, R16, 0x18 ;  /* 0x0000001007107211 */ /* 0x002fce00078ec0ff */
.L_x_491:
[----:B------:R-:W-:Y:S01]  /*1380*/  ULDC UR4, c[0x0][0x248] ;  /* 0x0000920000047ab9 */ /* 0x000fe20000000800 */
[----:B------:R-:W-:Y:S02]  /*1390*/  IMAD.IADD R22, R14, 0x1, R23 ;  /* 0x000000010e167824 */ /* 0x000fe400078e0217 */
[----:B------:R-:W-:Y:S01]  /*13a0*/  IMAD.U32 R11, RZ, RZ, UR4 ;  /* 0x00000004ff0b7e24 */ /* 0x000fe2000f8e00ff */
[----:B------:R-:W-:Y:S02]  /*13b0*/  ULDC UR4, c[0x0][0x258] ;  /* 0x0000960000047ab9 */ /* 0x000fe40000000800 */
[----:B-1----:R-:W-:Y:S02]  /*13c0*/  IMAD R7, R23, UR4, R21 ;  /* 0x0000000417077c24 */ /* 0x002fe4000f8e0215 */
[----:B------:R-:W-:Y:S02]  /*13d0*/  ISETP.GE.AND P1, PT, R22, R11, PT ;  /* 0x0000000b1600720c */ /* 0x000fe40003f26270 */
[----:B--2---:R-:W-:-:S05]  /*13e0*/  IMAD.WIDE R6, R7, 0x4, R2 ;  /* 0x0000000407067825 */ /* 0x004fca00078e0202 */
[----:B------:R-:W2:Y:S06]  /*13f0*/  LDG.E R24, desc[UR36][R6.64] ;  /* 0x0000002406187981 */ /* 0x000eac000c1e1900 */
[----:B------:R-:W-:Y:S01]  /*1400*/  @P1 MOV R12, R15 ;  /* 0x0000000f000c1202 */ /* 0x000fe20000000f00 */
[----:B------:R-:W-:-:S04]  /*1410*/  @!P1 IMAD.MOV.U32 R12, RZ, RZ, R14 ;  /* 0x000000ffff0c9224 */ /* 0x000fc800078e000e */
[----:B------:R-:W-:Y:S01]  /*1420*/  IMAD R13, R12, UR4, RZ ;  /* 0x000000040c0d7c24 */ /* 0x000fe2000f8e02ff */
[----:B------:R-:W-:-:S03]  /*1430*/  ULDC UR4, c[0x0][0x268] ;  /* 0x00009a0000047ab9 */ /* 0x000fc60000000800 */
[----:B------:R-:W-:-:S06]  /*1440*/  IMAD.WIDE R12, R13, 0x4, R6 ;  /* 0x000000040d0c7825 */ /* 0x000fcc00078e0206 */
[----:B------:R1:W4:Y:S01]  /*1450*/  LDG.E R12, desc[UR36][R12.64] ;  /* 0x000000240c0c7981 */ /* 0x000322000c1e1900 */
[----:B------:R-:W-:-:S05]  /*1460*/  IMAD R29, R23, 0x4, R16 ;  /* 0x00000004171d7824 */ /* 0x000fca00078e0210 */
[----:B------:R-:W-:Y:S01]  /*1470*/  @P1 LEA R26, R14, R29, 0x2 ;  /* 0x0000001d0e1a1211 */ /* 0x000fe200078e10ff */
[----:B------:R-:W-:Y:S01]  /*1480*/  @!P1 IMAD.IADD R25, R22, 0x1, R11 ;  /* 0x0000000116199824 */ /* 0x000fe200078e020b */
[----:B------:R-:W-:Y:S04]  /*1490*/  LDS R29, [R29] ;  /* 0x000000001d1d7984 */ /* 0x000fe80000000800 */
[----:B------:R-:W5:Y:S01]  /*14a0*/  @P1 LDS R26, [R26] ;  /* 0x000000001a1a1984 */ /* 0x000f620000000800 */
[----:B------:R-:W-:Y:S02]  /*14b0*/  @!P1 IMAD R25, R25, 0x4, R16 ;  /* 0x0000000419199824 */ /* 0x000fe400078e0210 */
[----:B-----5:R-:W-:-:S06]  /*14c0*/  @P1 FADD R27, -R26, -RZ ;  /* 0x800000ff1a1b1221 */ /* 0x020fcc0000000100 */
[----:B------:R-:W4:Y:S01]  /*14d0*/  @!P1 LDS R27, [R25] ;  /* 0x00000000191b9984 */ /* 0x000f220000000800 */
[----:B-1----:R-:W-:-:S04]  /*14e0*/  IMAD R13, R23, UR4, R20 ;  /* 0x00000004170d7c24 */ /* 0x002fc8000f8e0214 */
[----:B---3--:R-:W-:Y:S01]  /*14f0*/  IMAD.WIDE R6, R13, 0x4, R4 ;  /* 0x000000040d067825 */ /* 0x008fe200078e0204 */
[----:B0-----:R-:W-:-:S04]  /*1500*/  IADD3 R23, R0, R23, RZ ;  /* 0x0000001700177210 */ /* 0x001fc80007ffe0ff */
[----:B------:R-:W-:Y:S01]  /*1510*/  ISETP.GE.AND P1, PT, R23, R11, PT ;  /* 0x0000000b1700720c */ /* 0x000fe20003f26270 */
[----:B----4-:R-:W-:-:S04]  /*1520*/  FMUL R27, R12, R27 ;  /* 0x0000001b0c1b7220 */ /* 0x010fc80000400000 */
[----:B--2---:R-:W-:-:S05]  /*1530*/  FFMA R27, R24, R29, R27 ;  /* 0x0000001d181b7223 */ /* 0x004fca000000001b */
[----:B------:R1:W-:Y:S03]  /*1540*/  STG.E desc[UR36][R6.64], R27 ;  /* 0x0000001b06007986 */ /* 0x0003e6000c101924 */
[----:B------:R-:W-:Y:S05]  /*1550*/  @!P1 BRA `(.L_x_491) ;  /* 0xfffffffc00889947 */ /* 0x000fea000383ffff */
.L_x_490:
[----:B------:R-:W-:Y:S05]  /*1560*/  BSYNC B1 ;  /* 0x0000000000017941 */ /* 0x000fea0003800000 */
.L_x_489:
[----:B------:R-:W-:Y:S01]  /*1570*/  IMAD.IADD R19, R10, 0x1, R19 ;  /* 0x000000010a137824 */ /* 0x000fe200078e0213 */
[----:B------:R-:W-:-:S04]  /*1580*/  ULDC UR4, c[0x0][0x240] ;  /* 0x0000900000047ab9 */ /* 0x000fc80000000800 */
[----:B------:R-:W-:-:S13]  /*1590*/  ISETP.GE.AND P1, PT, R19, UR4, PT ;  /* 0x0000000413007c0c */ /* 0x000fda000bf26270 */
[----:B------:R-:W-:Y:S05]  /*15a0*/  @!P1 BRA `(.L_x_492) ;  /* 0xfffffffc00389947 */ /* 0x000fea000383ffff */
.L_x_483:
[----:B------:R-:W-:Y:S05]  /*15b0*/  BSYNC B0 ;  /* 0x0000000000007941 */ /* 0x000fea0003800000 */
.L_x_482:
        /* <DEDUP_REMOVED lines=10> */
.L_x_496:
        /* <DEDUP_REMOVED lines=9> */
.L_x_495:
[----:B-1-3--:R-:W-:-:S04]  /*16f0*/  IMAD R7, R11, UR7, R0 ;  /* 0x000000070b077c24 */ /* 0x00afc8000f8e0200 */
[----:B--2---:R-:W-:-:S06]  /*1700*/  IMAD.WIDE R6, R7, 0x4, R4 ;  /* 0x0000000407067825 */ /* 0x004fcc00078e0204 */
[----:B------:R-:W2:Y:S01]  /*1710*/  LDG.E R7, desc[UR36][R6.64] ;  /* 0x0000002406077981 */ /* 0x000ea2000c1e1900 */
[----:B------:R-:W-:Y:S02]  /*1720*/  IMAD R13, R11, UR8, R14 ;  /* 0x000000080b0d7c24 */ /* 0x000fe4000f8e020e */
[----:B------:R-:W-:Y:S02]  /*1730*/  IMAD.IADD R11, R10, 0x1, R11 ;  /* 0x000000010a0b7824 */ /* 0x000fe400078e020b */
[----:B0-----:R-:W-:-:S03]  /*1740*/  IMAD.WIDE R12, R13, 0x4, R2 ;  /* 0x000000040d0c7825 */ /* 0x001fc600078e0202 */
[----:B------:R-:W-:Y:S02]  /*1750*/  ISETP.GE.AND P1, PT, R11, UR9, PT ;  /* 0x000000090b007c0c */ /* 0x000fe4000bf26270 */
[----:B--2---:R3:W-:Y:S11]  /*1760*/  STG.E desc[UR36][R12.64], R7 ;  /* 0x000000070c007986 */ /* 0x0047f6000c101924 */
[----:B------:R-:W-:Y:S05]  /*1770*/  @!P1 BRA `(.L_x_495) ;  /* 0xfffffffc00dc9947 */ /* 0x000fea000383ffff */
.L_x_494:
[----:B------:R-:W-:Y:S05]  /*1780*/  BSYNC B0 ;  /* 0x0000000000007941 */ /* 0x000fea0003800000 */
.L_x_493:
[----:B------:R-:W-:Y:S01]  /*1790*/  IADD3 R8, R8, UR4, RZ ;  /* 0x0000000408087c10 */ /* 0x000fe2000fffe0ff */
[----:B------:R-:W-:-:S03]  /*17a0*/  ULDC UR5, c[0x0][0x244] ;  /* 0x0000910000057ab9 */ /* 0x000fc60000000800 */
[----:B------:R-:W-:-:S13]  /*17b0*/  ISETP.GE.AND P1, PT, R8, UR5, PT ;  /* 0x0000000508007c0c */ /* 0x000fda000bf26270 */
[----:B------:R-:W-:Y:S05]  /*17c0*/  @!P1 BRA `(.L_x_496) ;  /* 0xfffffffc00a49947 */ /* 0x000fea000383ffff */
[----:B------:R-:W-:Y:S05]  /*17d0*/  EXIT ;  /* 0x000000000000794d */ /* 0x000fea0003800000 */
.L_x_497:
        /* <DEDUP_REMOVED lines=10> */
.L_x_596:


//--------------------- .text._ZN18transformer_engine25fused_rope_forward_kernelI13__nv_bfloat16EEvPKT_PKiPKfS6_PS2_biiiiiiiiiiiiii --------------------------
	.section	.text._ZN18transformer_engine25fused_rope_forward_kernelI13__nv_bfloat16EEvPKT_PKiPKfS6_PS2_biiiiiiiiiiiiii,"ax",@progbits
	.align	128
        .global         _ZN18transformer_engine25fused_rope_forward_kernelI13__nv_bfloat16EEvPKT_PKiPKfS6_PS2_biiiiiiiiiiiiii
        .type           _ZN18transformer_engine25fused_rope_forward_kernelI13__nv_bfloat16EEvPKT_PKiPKfS6_PS2_biiiiiiiiiiiiii,@function
        .size           _ZN18transformer_engine25fused_rope_forward_kernelI13__nv_bfloat16EEvPKT_PKiPKfS6_PS2_biiiiiiiiiiiiii,(.L_x_597 - _ZN18transformer_engine25fused_rope_forward_kernelI13__nv_bfloat16EEvPKT_PKiPKfS6_PS2_biiiiiiiiiiiiii)
        .other          _ZN18transformer_engine25fused_rope_forward_kernelI13__nv_bfloat16EEvPKT_PKiPKfS6_PS2_biiiiiiiiiiiiii,@"STO_CUDA_ENTRY STV_DEFAULT"
_ZN18transformer_engine25fused_rope_forward_kernelI13__nv_bfloat16EEvPKT_PKiPKfS6_PS2_biiiiiiiiiiiiii:
.text._ZN18transformer_engine25fused_rope_forward_kernelI13__nv_bfloat16EEvPKT_PKiPKfS6_PS2_biiiiiiiiiiiiii:
[----:B------:R-:W0:Y:S01]  /*0000*/  LDC R1, c[0x0][0x28] ;  /* 0x00000a00ff017b82 */ /* 0x000e220000000800 */
[----:B------:R-:W-:Y:S01]  /*0010*/  ULDC.64 UR4, c[0x0][0x218] ;  /* 0x0000860000047ab9 */ /* 0x000fe20000000a00 */
[----:B------:R-:W1:Y:S01]  /*0020*/  S2R R0, SR_CTAID.Y ;  /* 0x0000000000007919 */ /* 0x000e620000002600 */
[----:B------:R-:W-:Y:S01]  /*0030*/  ISETP.NE.U32.AND P0, PT, RZ, UR4, PT ;  /* 0x00000004ff007c0c */ /* 0x000fe2000bf05070 */
[----:B------:R-:W-:-:S04]  /*0040*/  ULDC UR4, c[0x0][0x244] ;  /* 0x0000910000047ab9 */ /* 0x000fc80000000800 */
[----:B------:R-:W2:Y:S01]  /*0050*/  S2UR UR38, SR_CTAID.X ;  /* 0x00000000002679c3 */ /* 0x000ea20000002500 */
[----:B------:R-:W-:Y:S01]  /*0060*/  IMAD.U32 R18, RZ, RZ, UR4 ;  /* 0x00000004ff127e24 */ /* 0x000fe2000f8e00ff */
[----:B------:R-:W-:Y:S01]  /*0070*/  ISETP.NE.AND.EX P0, PT, RZ, UR5, PT, P0 ;  /* 0x00000005ff007c0c */ /* 0x000fe2000bf05300 */
[----:B------:R-:W-:Y:S01]  /*0080*/  ULDC.64 UR36, c[0x0][0x208] ;  /* 0x0000820000247ab9 */ /* 0x000fe20000000a00 */
[----:B0-----:R-:W-:-:S11]  /*0090*/  VIADD R1, R1, 0xffffffe0 ;  /* 0xffffffe001017836 */ /* 0x001fd60000000000 */
[----:B-12---:R-:W-:Y:S05]  /*00a0*/  @!P0 BRA `(.L_x_498) ;  /* 0x0000000000cc8947 */ /* 0x006fea0003800000 */
[----:B------:R-:W0:Y:S08]  /*00b0*/  LDC.64 R2, c[0x0][0x218] ;  /* 0x00008600ff027b82 */ /* 0x000e300000000a00 */
[----:B------:R-:W1:Y:S01]  /*00c0*/  LDC R11, c[0x0][0x23c] ;  /* 0x00008f00ff0b7b82 */ /* 0x000e620000000800 */
[----:B0-----:R-:W-:-:S05]  /*00d0*/  IMAD.WIDE R2, R0, 0x4, R2 ;  /* 0x0000000400027825 */ /* 0x001fca00078e0202 */
[----:B------:R-:W2:Y:S04]  /*00e0*/  LDG.E R6, desc[UR36][R2.64] ;  /* 0x0000002402067981 */ /* 0x000ea8000c1e1900 */
[----:B------:R-:W3:Y:S01]  /*00f0*/  LDG.E R8, desc[UR36][R2.64+0x4] ;  /* 0x0000042402087981 */ /* 0x000ee2000c1e1900 */
[----:B-1----:R-:W-:-:S04]  /*0100*/  IABS R9, R11 ;  /* 0x0000000b00097213 */ /* 0x002fc80000000000 */
[----:B------:R-:W0:Y:S08]  /*0110*/  I2F.RP R7, R9 ;  /* 0x0000000900077306 */ /* 0x000e300000209400 */
[----:B0-----:R-:W0:Y:S02]  /*0120*/  MUFU.RCP R7, R7 ;  /* 0x0000000700077308 */ /* 0x001e240000001000 */
[----:B0-----:R-:W-:-:S06]  /*0130*/  VIADD R4, R7, 0xffffffe ;  /* 0x0ffffffe07047836 */ /* 0x001fcc0000000000 */
[----:B------:R0:W1:Y:S02]  /*0140*/  F2I.FTZ.U32.TRUNC.NTZ R5, R4 ;  /* 0x0000000400057305 */ /* 0x000064000021f000 */
[----:B0-----:R-:W-:Y:S01]  /*0150*/  IMAD.MOV.U32 R4, RZ, RZ, RZ ;  /* 0x000000ffff047224 */ /* 0x001fe200078e00ff */
[----:B-1----:R-:W-:-:S05]  /*0160*/  IADD3 R10, RZ, -R5, RZ ;  /* 0x80000005ff0a7210 */ /* 0x002fca0007ffe0ff */
[----:B------:R-:W-:-:S04]  /*0170*/  IMAD R13, R10, R9, RZ ;  /* 0x000000090a0d7224 */ /* 0x000fc800078e02ff */
[----:B------:R-:W-:Y:S01]  /*0180*/  IMAD.HI.U32 R5, R5, R13, R4 ;  /* 0x0000000d05057227 */ /* 0x000fe200078e0004 */
[----:B--2---:R-:W-:Y:S02]  /*0190*/  IABS R10, R6 ;  /* 0x00000006000a7213 */ /* 0x004fe40000000000 */
[-C--:B------:R-:W-:Y:S02]  /*01a0*/  LOP3.LUT R6, R6, R11.reuse, RZ, 0x3c, !PT ;  /* 0x0000000b06067212 */ /* 0x080fe400078e3cff */
[----:B---3--:R-:W-:Y:S01]  /*01b0*/  IABS R12, R8 ;  /* 0x00000008000c7213 */ /* 0x008fe20000000000 */
[C---:B------:R-:W-:Y:S01]  /*01c0*/  IMAD.HI.U32 R2, R5.reuse, R10, RZ ;  /* 0x0000000a05027227 */ /* 0x040fe200078e00ff */
[----:B------:R-:W-:Y:S02]  /*01d0*/  LOP3.LUT R8, R8, R11, RZ, 0x3c, !PT ;  /* 0x0000000b08087212 */ /* 0x000fe400078e3cff */
[----:B------:R-:W-:Y:S01]  /*01e0*/  ISETP.GE.AND P1, PT, R6, RZ, PT ;  /* 0x000000ff0600720c */ /* 0x000fe20003f26270 */
[----:B------:R-:W-:-:S04]  /*01f0*/  IMAD.HI.U32 R5, R5, R12, RZ ;  /* 0x0000000c05057227 */ /* 0x000fc800078e00ff */
[----:B------:R-:W-:Y:S01]  /*0200*/  IMAD.MOV R3, RZ, RZ, -R2 ;  /* 0x000000ffff037224 */ /* 0x000fe200078e0a02 */
[----:B------:R-:W-:-:S03]  /*0210*/  IADD3 R4, -R5, RZ, RZ ;  /* 0x000000ff05047210 */ /* 0x000fc60007ffe1ff */
[C---:B------:R-:W-:Y:S02]  /*0220*/  IMAD R3, R9.reuse, R3, R10 ;  /* 0x0000000309037224 */ /* 0x040fe400078e020a */
[----:B------:R-:W-:-:S03]  /*0230*/  IMAD R4, R9, R4, R12 ;  /* 0x0000000409047224 */ /* 0x000fc600078e020c */
[C---:B------:R-:W-:Y:S02]  /*0240*/  ISETP.GT.U32.AND P0, PT, R9.reuse, R3, PT ;  /* 0x000000030900720c */ /* 0x040fe40003f04070 */
[----:B------:R-:W-:-:S11]  /*0250*/  ISETP.GT.U32.AND P2, PT, R9, R4, PT ;  /* 0x000000040900720c */ /* 0x000fd60003f44070 */
[--C-:B------:R-:W-:Y:S01]  /*0260*/  @!P0 IMAD.IADD R3, R3, 0x1, -R9.reuse ;  /* 0x0000000103038824 */ /* 0x100fe200078e0a09 */
[----:B------:R-:W-:Y:S01]  /*0270*/  @!P0 IADD3 R2, R2, 0x1, RZ ;  /* 0x0000000102028810 */ /* 0x000fe20007ffe0ff */
[----:B------:R-:W-:Y:S01]  /*0280*/  @!P2 IMAD.IADD R4, R4, 0x1, -R9 ;  /* 0x000000010404a824 */ /* 0x000fe200078e0a09 */
[----:B------:R-:W-:Y:S01]  /*0290*/  ISETP.GE.AND P0, PT, R8, RZ, PT ;  /* 0x000000ff0800720c */ /* 0x000fe20003f06270 */
[----:B------:R-:W-:Y:S01]  /*02a0*/  @!P2 VIADD R5, R5, 0x1 ;  /* 0x000000010505a836 */ /* 0x000fe20000000000 */
[-C--:B------:R-:W-:Y:S02]  /*02b0*/  ISETP.GE.U32.AND P3, PT, R3, R9.reuse, PT ;  /* 0x000000090300720c */ /* 0x080fe40003f66070 */
[----:B------:R-:W-:Y:S02]  /*02c0*/  ISETP.GE.U32.AND P4, PT, R4, R9, PT ;  /* 0x000000090400720c */ /* 0x000fe40003f86070 */
[----:B------:R-:W-:Y:S02]  /*02d0*/  ISETP.NE.AND P2, PT, R11, RZ, PT ;  /* 0x000000ff0b00720c */ /* 0x000fe40003f45270 */
[----:B------:R-:W-:-:S07]  /*02e0*/  LOP3.LUT R3, RZ, R11, RZ, 0x33, !PT ;  /* 0x0000000bff037212 */ /* 0x000fce00078e33ff */
[----:B------:R-:W-:Y:S02]  /*02f0*/  @P3 VIADD R2, R2, 0x1 ;  /* 0x0000000102023836 */ /* 0x000fe40000000000 */
[----:B------:R-:W-:Y:S02]  /*0300*/  @P4 IADD3 R5, R5, 0x1, RZ ;  /* 0x0000000105054810 */ /* 0x000fe40007ffe0ff */
[----:B------:R-:W-:-:S03]  /*0310*/  @!P1 IMAD.MOV R2, RZ, RZ, -R2 ;  /* 0x000000ffff029224 */ /* 0x000fc600078e0a02 */
[----:B------:R-:W-:Y:S02]  /*0320*/  @!P0 IMAD.MOV R5, RZ, RZ, -R5 ;  /* 0x000000ffff058224 */ /* 0x000fe400078e0a05 */
[----:B------:R-:W-:-:S03]  /*0330*/  SEL R2, R3, R2, !P2 ;  /* 0x0000000203027207 */ /* 0x000fc60005000000 */
[----:B------:R-:W-:Y:S02]  /*0340*/  SEL R3, R3, R5, !P2 ;  /* 0x0000000503037207 */ /* 0x000fe40005000000 */
[----:B------:R-:W-:-:S04]  /*0350*/  IADD3 R4, R2, UR38, RZ ;  /* 0x0000002602047c10 */ /* 0x000fc8000fffe0ff */
[----:B------:R-:W-:-:S13]  /*0360*/  ISETP.GE.AND P0, PT, R4, R3, PT ;  /* 0x000000030400720c */ /* 0x000fda0003f06270 */
[----:B------:R-:W-:Y:S05]  /*0370*/  @P0 EXIT ;  /* 0x000000000000094d */ /* 0x000fea0003800000 */
[----:B------:R-:W-:Y:S01]  /*0380*/  ULDC UR4, c[0x0][0x254] ;  /* 0x0000950000047ab9 */ /* 0x000fe20000000800 */
[----:B------:R-:W-:Y:S01]  /*0390*/  ULDC UR5, c[0x0][0x264] ;  /* 0x0000990000057ab9 */ /* 0x000fe20000000800 */
[----:B------:R-:W-:Y:S02]  /*03a0*/  IMAD.IADD R18, R3, 0x1, -R2 ;  /* 0x0000000103127824 */ /* 0x000fe400078e0a02 */
[C---:B------:R-:W-:Y:S02]  /*03b0*/  IMAD R16, R4.reuse, UR4, RZ ;  /* 0x0000000404107c24 */ /* 0x040fe4000f8e02ff */
[----:B------:R-:W-:Y:S01]  /*03c0*/  IMAD R17, R4, UR5, RZ ;  /* 0x0000000504117c24 */ /* 0x000fe2000f8e02ff */
[----:B------:R-:W-:Y:S06]  /*03d0*/  BRA `(.L_x_499) ;  /* 0x0000000000207947 */ /* 0x000fec0003800000 */
.L_x_498:
[----:B------:R-:W0:Y:S08]  /*03e0*/  LDC R3, c[0x0][0x254] ;  /* 0x00009500ff037b82 */ /* 0x000e300000000800 */
[----:B------:R-:W1:Y:S08]  /*03f0*/  LDC R17, c[0x0][0x264] ;  /* 0x00009900ff117b82 */ /* 0x000e700000000800 */
[----:B------:R-:W2:Y:S08]  /*0400*/  LDC R16, c[0x0][0x258] ;  /* 0x00009600ff107b82 */ /* 0x000eb00000000800 */
[----:B------:R-:W3:Y:S01]  /*0410*/  LDC R2, c[0x0][0x268] ;  /* 0x00009a00ff027b82 */ /* 0x000ee20000000800 */
[----:B0-----:R-:W-:-:S02]  /*0420*/  IMAD R3, R3, UR38, RZ ;  /* 0x0000002603037c24 */ /* 0x001fc4000f8e02ff */
[----:B-1----:R-:W-:Y:S02]  /*0430*/  IMAD R17, R17, UR38, RZ ;  /* 0x0000002611117c24 */ /* 0x002fe4000f8e02ff */
[C---:B--2---:R-:W-:Y:S02]  /*0440*/  IMAD R16, R0.reuse, R16, R3 ;  /* 0x0000001000107224 */ /* 0x044fe400078e0203 */
[----:B---3--:R-:W-:-:S07]  /*0450*/  IMAD R17, R0, R2, R17 ;  /* 0x0000000200117224 */ /* 0x008fce00078e0211 */
.L_x_499:
[----:B------:R-:W0:Y:S02]  /*0460*/  LDC R2, c[0x0][0x23c] ;  /* 0x00008f00ff027b82 */ /* 0x000e240000000800 */
[----:B0-----:R-:W-:-:S13]  /*0470*/  ISETP.GT.AND P0, PT, R2, 0x1, PT ;  /* 0x000000010200780c */ /* 0x001fda0003f04270 */
[----:B------:R-:W-:Y:S05]  /*0480*/  @P0 BRA `(.L_x_500) ;  /* 0x0000000000280947 */ /* 0x000fea0003800000 */
        /* <DEDUP_REMOVED lines=8> */
.L_x_501:
[----:B-----5:R-:W-:Y:S01]  /*0510*/  IADD3 R12, R2, UR38, RZ ;  /* 0x00000026020c7c10 */ /* 0x020fe2000fffe0ff */
[----:B------:R-:W-:Y:S06]  /*0520*/  BRA `(.L_x_502) ;  /* 0x0000000000907947 */ /* 0x000fec0003800000 */
.L_x_500:
        /* <DEDUP_REMOVED lines=19> */
.L_x_503:
[----:B------:R-:W-:-:S04]  /*0660*/  LEA.HI R0, R18, R18, RZ, 0x1 ;  /* 0x0000001212007211 */ /* 0x000fc800078f08ff */
[----:B------:R-:W-:-:S04]  /*0670*/  SHF.R.S32.HI R0, RZ, 0x1, R0 ;  /* 0x00000001ff007819 */ /* 0x000fc80000011400 */
[----:B------:R-:W-:-:S13]  /*0680*/  ISETP.LE.AND P0, PT, R0, UR38, PT ;  /* 0x0000002600007c0c */ /* 0x000fda000bf03270 */
[----:B------:R-:W-:Y:S05]  /*0690*/  @!P0 BRA `(.L_x_504) ;  /* 0x0000000000248947 */ /* 0x000fea0003800000 */
[----:B------:R-:W0:Y:S08]  /*06a0*/  LDC R3, c[0x0][0x240] ;  /* 0x00009000ff037b82 */ /* 0x000e300000000800 */
[----:B------:R-:W1:Y:S01]  /*06b0*/  LDC R5, c[0x0][0x23c] ;  /* 0x00008f00ff057b82 */ /* 0x000e620000000800 */
[----:B0-----:R-:W-:-:S04]  /*06c0*/  VIADD R3, R3, 0x1 ;  /* 0x0000000103037836 */ /* 0x001fc80000000000 */
[----:B------:R-:W-:Y:S02]  /*06d0*/  IMAD R3, R3, R18, RZ ;  /* 0x0000001203037224 */ /* 0x000fe400078e02ff */
[----:B-1----:R-:W-:-:S03]  /*06e0*/  IMAD R12, R18, R5, UR38 ;  /* 0x00000026120c7e24 */ /* 0x002fc6000f8e0205 */
[----:B------:R-:W-:-:S04]  /*06f0*/  LEA.HI R3, R3, R3, RZ, 0x1 ;  /* 0x0000000303037211 */ /* 0x000fc800078f08ff */
[----:B------:R-:W-:-:S04]  /*0700*/  SHF.R.S32.HI R3, RZ, 0x1, R3 ;  /* 0x00000001ff037819 */ /* 0x000fc80000011403 */
[----:B------:R-:W-:Y:S01]  /*0710*/  IADD3 R12, -R3, R12, -R0 ;  /* 0x0000000c030c7210 */ /* 0x000fe20007ffe900 */
[----:B------:R-:W-:Y:S06]  /*0720*/  BRA `(.L_x_502) ;  /* 0x0000000000107947 */ /* 0x000fec0003800000 */
.L_x_504:
[----:B------:R-:W-:Y:S02]  /*0730*/  ULDC UR4, c[0x0][0x240] ;  /* 0x0000900000047ab9 */ /* 0x000fe40000000800 */
[----:B------:R-:W-:-:S05]  /*0740*/  IMAD R18, R18, UR4, RZ ;  /* 0x0000000412127c24 */ /* 0x000fca000f8e02ff */
[----:B------:R-:W-:-:S04]  /*0750*/  LEA.HI R12, R18, R18, RZ, 0x1 ;  /* 0x00000012120c7211 */ /* 0x000fc800078f08ff */
[----:B------:R-:W-:-:S07]  /*0760*/  LEA.HI.SX32 R12, R12, UR38, 0x1f ;  /* 0x000000260c0c7c11 */ /* 0x000fce000f8ffaff */
.L_x_502:
[----:B------:R-:W1:Y:S01]  /*0770*/  S2R R8, SR_TID.X ;  /* 0x0000000000087919 */ /* 0x000e620000002100 */
[----:B------:R-:W1:Y:S01]  /*0780*/  LDC R10, c[0x0][0x4] ;  /* 0x00000100ff0a7b82 */ /* 0x000e620000000800 */
[----:B------:R-:W-:Y:S01]  /*0790*/  ULDC UR4, c[0x0][0x250] ;  /* 0x0000940000047ab9 */ /* 0x000fe20000000800 */
[----:B------:R-:W1:Y:S01]  /*07a0*/  S2R R9, SR_TID.Y ;  /* 0x0000000000097919 */ /* 0x000e620000002200 */
[----:B------:R-:W-:Y:S02]  /*07b0*/  IMAD.U32 R11, RZ, RZ, UR4 ;  /* 0x00000004ff0b7e24 */ /* 0x000fe4000f8e00ff */
[----:B-1----:R-:W-:-:S05]  /*07c0*/  IMAD R14, R10, R8, R9 ;  /* 0x000000080a0e7224 */ /* 0x002fca00078e0209 */
[----:B------:R-:W-:-:S13]  /*07d0*/  ISETP.GE.AND P0, PT, R14, R11, PT ;  /* 0x0000000b0e00720c */ /* 0x000fda0003f06270 */
[----:B------:R-:W-:Y:S05]  /*07e0*/  @P0 BRA `(.L_x_505) ;  /* 0x0000000400c40947 */ /* 0x000fea0003800000 */
[----:B------:R-:W-:Y:S02]  /*07f0*/  ULDC UR4, c[0x0][0x0] ;  /* 0x0000000000047ab9 */ /* 0x000fe40000000800 */
[----:B------:R-:W-:-:S07]  /*0800*/  IMAD R13, R10, UR4, RZ ;  /* 0x000000040a0d7c24 */ /* 0x000fce000f8e02ff */
.L_x_511:
[----:B------:R-:W1:Y:S01]  /*0810*/  LDC.64 R4, c[0x0][0x220] ;  /* 0x00008800ff047b82 */ /* 0x000e620000000a00 */
[----:B------:R-:W-:Y:S02]  /*0820*/  ULDC UR4, c[0x0][0x250] ;  /* 0x0000940000047ab9 */ /* 0x000fe40000000800 */
[----:B------:R-:W-:-:S05]  /*0830*/  MOV R11, UR4 ;  /* 0x00000004000b7c02 */ /* 0x000fca0008000f00 */
[----:B0-----:R-:W-:-:S04]  /*0840*/  IMAD R3, R12, R11, R14 ;  /* 0x0000000b0c037224 */ /* 0x001fc800078e020e */
[----:B-1----:R-:W-:-:S05]  /*0850*/  IMAD.WIDE R4, R3, 0x4, R4 ;  /* 0x0000000403047825 */ /* 0x002fca00078e0204 */
        /* <DEDUP_REMOVED lines=13> */
[----:B------:R-:W-:Y:S01]  /*0930*/  ULDC.64 UR4, c[0x4][0x78] ;  /* 0x01001e0000047ab9 */ /* 0x000fe20000000a00 */
[----:B------:R-:W-:Y:S01]  /*0940*/  SHF.L.U32 R3, R15, 0x8, RZ ;  /* 0x000000080f037819 */ /* 0x000fe200000006ff */
[----:B------:R-:W-:Y:S01]  /*0950*/  BSSY B1, `(.L_x_509) ;  /* 0x0000015000017945 */ /* 0x000fe20003800000 */
[----:B------:R-:W-:Y:S01]  /*0960*/  LOP3.LUT R0, R0, 0xff, RZ, 0xc0, !PT ;  /* 0x000000ff00007812 */ /* 0x000fe200078ec0ff */
[----:B------:R-:W-:Y:S01]  /*0970*/  IMAD.U32 R4, RZ, RZ, UR4 ;  /* 0x00000004ff047e24 */ /* 0x000fe2000f8e00ff */
[----:B------:R-:W-:Y:S01]  /*0980*/  CS2R R18, SRZ ;  /* 0x0000000000127805 */ /* 0x000fe2000001ff00 */
[----:B------:R-:W-:Y:S01]  /*0990*/  IMAD.U32 R5, RZ, RZ, UR5 ;  /* 0x00000005ff057e24 */ /* 0x000fe2000f8e00ff */
[----:B------:R-:W-:Y:S01]  /*09a0*/  LOP3.LUT R21, R3, 0x80000000, RZ, 0xfc, !PT ;  /* 0x8000000003157812 */ /* 0x000fe200078efcff */
[----:B------:R-:W-:Y:S01]  /*09b0*/  VIADD R20, R0, 0xffffff80 ;  /* 0xffffff8000147836 */ /* 0x000fe20000000000 */
[----:B------:R-:W-:Y:S01]  /*09c0*/  MOV R0, R1 ;  /* 0x0000000100007202 */ /* 0x000fe20000000f00 */
[----:B------:R-:W-:-:S03]  /*09d0*/  IMAD.MOV.U32 R2, RZ, RZ, RZ ;  /* 0x000000ffff027224 */ /* 0x000fc600078e00ff */
[----:B------:R-:W-:-:S07]  /*09e0*/  SHF.R.U32.HI R22, RZ, 0x5, R20 ;  /* 0x00000005ff167819 */ /* 0x000fce0000011614 */
.L_x_510:
[----:B------:R0:W2:Y:S01]  /*09f0*/  LDG.E.CONSTANT R6, desc[UR36][R4.64] ;  /* 0x0000002404067981 */ /* 0x0000a2000c1e9900 */
[----:B------:R-:W-:-:S05]  /*0a00*/  VIADD R18, R18, 0x1 ;  /* 0x0000000112127836 */ /* 0x000fca0000000000 */
[----:B------:R-:W-:Y:S02]  /*0a10*/  ISETP.NE.AND P0, PT, R18, 0x6, PT ;  /* 0x000000061200780c */ /* 0x000fe40003f05270 */
[----:B0-----:R-:W-:-:S04]  /*0a20*/  IADD3 R4, P2, R4, 0x4, RZ ;  /* 0x0000000404047810 */ /* 0x001fc80007f5e0ff */
[----:B------:R-:W-:Y:S01]  /*0a30*/  IADD3.X R5, RZ, R5, RZ, P2, !PT ;  /* 0x00000005ff057210 */ /* 0x000fe200017fe4ff */
[----:B--2---:R-:W-:-:S03]  /*0a40*/  IMAD.WIDE.U32 R6, R6, R21, RZ ;  /* 0x0000001506067225 */ /* 0x004fc600078e00ff */
[----:B------:R-:W-:-:S05]  /*0a50*/  IADD3 R3, P1, R6, R2, RZ ;  /* 0x0000000206037210 */ /* 0x000fca0007f3e0ff */
[----:B------:R0:W-:Y:S01]  /*0a60*/  STL [R0], R3 ;  /* 0x0000000300007387 */ /* 0x0001e20000100800 */
[----:B------:R-:W-:Y:S02]  /*0a70*/  IMAD.X R2, R7, 0x1, R19, P1 ;  /* 0x0000000107027824 */ /* 0x000fe400008e0613 */
[----:B0-----:R-:W-:Y:S01]  /*0a80*/  VIADD R0, R0, 0x4 ;  /* 0x0000000400007836 */ /* 0x001fe20000000000 */
[----:B------:R-:W-:Y:S06]  /*0a90*/  @P0 BRA `(.L_x_510) ;  /* 0xfffffffc00d40947 */ /* 0x000fec000383ffff */
[----:B------:R-:W-:Y:S05]  /*0aa0*/  BSYNC B1 ;  /* 0x0000000000017941 */ /* 0x000fea0003800000 */
.L_x_509:
[----:B------:R-:W-:Y:S01]  /*0ab0*/  LOP3.LUT P0, R7, R20, 0x1f, RZ, 0xc0, !PT ;  /* 0x0000001f14077812 */ /* 0x000fe2000780c0ff */
[----:B------:R0:W-:Y:S01]  /*0ac0*/  STL [R1+0x18], R2 ;  /* 0x0000180201007387 */ /* 0x0001e20000100800 */
[C---:B------:R-:W-:Y:S02]  /*0ad0*/  IADD3 R4, -R22.reuse, 0x4, RZ ;  /* 0x0000000416047810 */ /* 0x040fe40007ffe1ff */
[----:B------:R-:W-:-:S04]  /*0ae0*/  IADD3 R0, -R22, 0x6, RZ ;  /* 0x0000000616007810 */ /* 0x000fc80007ffe1ff */
        /* <DEDUP_REMOVED lines=27> */
[----:B------:R-:W-:Y:S01]  /*0ca0*/  ISETP.NE.AND P0, PT, R15, RZ, PT ;  /* 0x000000ff0f00720c */ /* 0x000fe20003f05270 */
[----:B------:R-:W-:-:S03]  /*0cb0*/  @P1 IMAD.MOV.U32 R2, RZ, RZ, R0 ;  /* 0x000000ffff021224 */ /* 0x000fc600078e0000 */
[----:B0-----:R-:W-:Y:S01]  /*0cc0*/  FSEL R0, R4, -R4, !P0 ;  /* 0x8000000404007208 */ /* 0x001fe20004000000 */
[----:B------:R-:W-:Y:S08]  /*0cd0*/  BRA `(.L_x_507) ;  /* 0x0000000000087947 */ /* 0x000ff00003800000 */
.L_x_508:
[----:B------:R-:W-:Y:S01]  /*0ce0*/  FMUL R0, RZ, R15 ;  /* 0x0000000fff007220 */ /* 0x000fe20000400000 */
[----:B------:R-:W-:-:S07]  /*0cf0*/  MOV R2, RZ ;  /* 0x000000ff00027202 */ /* 0x000fce0000000f00 */
.L_x_507:
[----:B------:R-:W-:Y:S05]  /*0d00*/  BSYNC B0 ;  /* 0x0000000000007941 */ /* 0x000fea0003800000 */
.L_x_506:
        /* <DEDUP_REMOVED lines=31> */
.L_x_505:
[----:B------:R-:W-:Y:S05]  /*0f00*/  WARPSYNC.ALL ;  /* 0x0000000000007948 */ /* 0x000fea0003800000 */
[----:B------:R-:W-:Y:S01]  /*0f10*/  ULDC UR4, c[0x0][0x248] ;  /* 0x0000920000047ab9 */ /* 0x000fe20000000800 */
[----:B------:R-:W-:Y:S01]  /*0f20*/  BSSY B0, `(.L_x_512) ;  /* 0x0000077000007945 */ /* 0x000fe20003800000 */
[----:B------:R-:W-:Y:S01]  /*0f30*/  BAR.SYNC.DEFER_BLOCKING 0x0 ;  /* 0x0000000000007b1d */ /* 0x000fe20000010000 */
[----:B------:R-:W-:-:S13]  /*0f40*/  ISETP.GE.AND P0, PT, R9, UR4, PT ;  /* 0x0000000409007c0c */ /* 0x000fda000bf06270 */
[----:B------:R-:W-:Y:S05]  /*0f50*/  @P0 BRA `(.L_x_513) ;  /* 0x0000000400cc0947 */ /* 0x000fea0003800000 */
[----:B------:R-:W-:Y:S01]  /*0f60*/  ULDC.U8 UR4, c[0x0][0x238] ;  /* 0x00008e0000047ab9 */ /* 0x000fe20000000000 */
[----:B------:R-:W1:Y:S01]  /*0f70*/  LDC R0, c[0x0][RZ] ;  /* 0x00000000ff007b82 */ /* 0x000e620000000800 */
[----:B------:R-:W-:Y:S01]  /*0f80*/  UPRMT UR4, UR4, 0x8880, URZ ;  /* 0x0000888004047896 */ /* 0x000fe2000800003f */
[----:B------:R-:W-:-:S04]  /*0f90*/  LEA.HI R18, R11, R11, RZ, 0x1 ;  /* 0x0000000b0b127211 */ /* 0x000fc800078f08ff */
[----:B------:R-:W-:Y:S02]  /*0fa0*/  SHF.R.S32.HI R18, RZ, 0x1, R18 ;  /* 0x00000001ff127819 */ /* 0x000fe40000011412 */
[----:B------:R-:W-:-:S13]  /*0fb0*/  ISETP.NE.AND P1, PT, RZ, UR4, PT ;  /* 0x00000004ff007c0c */ /* 0x000fda000bf25270 */
[----:B------:R-:W-:Y:S05]  /*0fc0*/  @!P1 BRA `(.L_x_514) ;  /* 0x0000000000d49947 */ /* 0x000fea0003800000 */
[----:B------:R-:W-:-:S07]  /*0fd0*/  MOV R19, R9 ;  /* 0x0000000900137202 */ /* 0x000fce0000000f00 */
.L_x_518:
[----:B------:R-:W-:Y:S01]  /*0fe0*/  ULDC UR4, c[0x0][0x250] ;  /* 0x0000940000047ab9 */ /* 0x000fe20000000800 */
[----:B------:R-:W-:Y:S01]  /*0ff0*/  BSSY B1, `(.L_x_515) ;  /* 0x000002d000017945 */ /* 0x000fe20003800000 */
[----:B------:R-:W-:-:S05]  /*1000*/  IMAD.U32 R11, RZ, RZ, UR4 ;  /* 0x00000004ff0b7e24 */ /* 0x000fca000f8e00ff */
[----:B------:R-:W-:-:S13]  /*1010*/  ISETP.GE.AND P1, PT, R8, R11, PT ;  /* 0x0000000b0800720c */ /* 0x000fda0003f26270 */
[----:B------:R-:W-:Y:S05]  /*1020*/  @P1 BRA `(.L_x_516) ;  /* 0x0000000000a41947 */ /* 0x000fea0003800000 */
[----:B------:R-:W2:Y:S01]  /*1030*/  S2R R7, SR_CgaCtaId ;  /* 0x0000000000077919 */ /* 0x000ea20000008800 */
[----:B------:R-:W3:Y:S01]  /*1040*/  LDC R21, c[0x0][0x260] ;  /* 0x00009800ff157b82 */ /* 0x000ee20000000800 */
[----:B------:R-:W-:Y:S01]  /*1050*/  MOV R18, 0x400 ;  /* 0x0000040000127802 */ /* 0x000fe20000000f00 */
[----:B------:R-:W-:Y:S01]  /*1060*/  ULDC UR4, c[0x0][0x25c] ;  /* 0x0000970000047ab9 */ /* 0x000fe20000000800 */
[----:B------:R-:W-:Y:S01]  /*1070*/  ULDC UR5, c[0x0][0x26c] ;  /* 0x00009b0000057ab9 */ /* 0x000fe20000000800 */
[----:B------:R-:W-:Y:S02]  /*1080*/  IMAD.MOV.U32 R23, RZ, RZ, R8 ;  /* 0x000000ffff177224 */ /* 0x000fe400078e0008 */
[C---:B------:R-:W-:Y:S02]  /*1090*/  IMAD R22, R19.reuse, UR4, R16 ;  /* 0x0000000413167c24 */ /* 0x040fe4000f8e0210 */
[----:B0-----:R-:W0:Y:S01]  /*10a0*/  LDC.64 R2, c[0x0][0x210] ;  /* 0x00008400ff027b82 */ /* 0x001e220000000a00 */
[----:B------:R-:W-:-:S07]  /*10b0*/  IMAD R20, R19, UR5, R17 ;  /* 0x0000000513147c24 */ /* 0x000fce000f8e0211 */
[----:B------:R-:W4:Y:S01]  /*10c0*/  LDC.64 R4, c[0x0][0x230] ;  /* 0x00008c00ff047b82 */ /* 0x000f220000000a00 */
[----:B--2---:R-:W-:-:S07]  /*10d0*/  LEA R18, R7, R18, 0x18 ;  /* 0x0000001207127211 */ /* 0x004fce00078ec0ff */
.L_x_517:
[C---:B------:R-:W-:Y:S01]  /*10e0*/  LOP3.LUT R6, R23.reuse, 0x1, RZ, 0xc0, !PT ;  /* 0x0000000117067812 */ /* 0x040fe200078ec0ff */
[----:B---3--:R-:W-:Y:S01]  /*10f0*/  IMAD R15, R23, R21, R22 ;  /* 0x00000015170f7224 */ /* 0x008fe200078e0216 */
[----:B------:R-:W-:Y:S02]  /*1100*/  ULDC UR4, c[0x0][0x250] ;  /* 0x0000940000047ab9 */ /* 0x000fe40000000800 */
[----:B------:R-:W-:Y:S01]  /*1110*/  ISETP.NE.U32.AND P1, PT, R6, 0x1, PT ;  /* 0x000000010600780c */ /* 0x000fe20003f25070 */
[----:B0-----:R-:W-:-:S12]  /*1120*/  IMAD.WIDE R6, R15, 0x2, R2 ;  /* 0x000000020f067825 */ /* 0x001fd800078e0202 */
[----:B------:R-:W-:Y:S01]  /*1130*/  @!P1 IADD3 R15, R15, -R21, RZ ;  /* 0x800000150f0f9210 */ /* 0x000fe20007ffe0ff */
[----:B------:R-:W-:Y:S02]  /*1140*/  @P1 IMAD.WIDE R12, R21, 0x2, R6 ;  /* 0x00000002150c1825 */ /* 0x000fe400078e0206 */
[----:B------:R0:W2:Y:S02]  /*1150*/  LDG.E.U16 R6, desc[UR36][R6.64] ;  /* 0x0000002406067981 */ /* 0x0000a4000c1e1500 */
[----:B------:R-:W-:Y:S02]  /*1160*/  @!P1 IMAD.WIDE R14, R15, 0x2, R2 ;  /* 0x000000020f0e9825 */ /* 0x000fe400078e0202 */
[----:B------:R-:W3:Y:S04]  /*1170*/  @P1 LDG.E.U16 R12, desc[UR36][R12.64] ;  /* 0x000000240c0c1981 */ /* 0x000ee8000c1e1500 */
[----:B------:R-:W5:Y:S01]  /*1180*/  @!P1 LDG.E.U16 R14, desc[UR36][R14.64] ;  /* 0x000000240e0e9981 */ /* 0x000f62000c1e1500 */
[----:B------:R-:W-:-:S02]  /*1190*/  IMAD R24, R23, 0x4, R18 ;  /* 0x0000000417187824 */ /* 0x000fc400078e0212 */
[----:B------:R-:W-:Y:S01]  /*11a0*/  IMAD.U32 R11, RZ, RZ, UR4 ;  /* 0x00000004ff0b7e24 */ /* 0x000fe2000f8e00ff */
[----:B------:R-:W-:-:S04]  /*11b0*/  ULDC UR4, c[0x0][0x270] ;  /* 0x00009c0000047ab9 */ /* 0x000fc80000000800 */
[----:B------:R-:W-:Y:S02]  /*11c0*/  LEA R25, R11, R24, 0x2 ;  /* 0x000000180b197211 */ /* 0x000fe400078e10ff */
[----:B------:R-:W-:Y:S04]  /*11d0*/  LDS R24, [R24] ;  /* 0x0000000018187984 */ /* 0x000fe80000000800 */
[----:B------:R-:W4:Y:S01]  /*11e0*/  LDS R28, [R25] ;  /* 0x00000000191c7984 */ /* 0x000f220000000800 */
[----:B0-----:R-:W-:Y:S02]  /*11f0*/  IMAD R7, R23, UR4, R20 ;  /* 0x0000000417077c24 */ /* 0x001fe4000f8e0214 */
[----:B-1----:R-:W-:Y:S02]  /*1200*/  IMAD.IADD R23, R0, 0x1, R23 ;  /* 0x0000000100177824 */ /* 0x002fe400078e0217 */
[----:B---3--:R-:W-:-:S02]  /*1210*/  @P1 IMAD.U32 R26, R12, 0x10000, RZ ;  /* 0x000100000c1a1824 */ /* 0x008fc400078e00ff */
[----:B-----5:R-:W-:Y:S02]  /*1220*/  @!P1 IMAD.U32 R27, R14, 0x10000, RZ ;  /* 0x000100000e1b9824 */ /* 0x020fe400078e00ff */
[----:B------:R-:W-:Y:S01]  /*1230*/  @P1 FADD R27, -R26, -RZ ;  /* 0x800000ff1a1b1221 */ /* 0x000fe20000000100 */
[----:B--2---:R-:W-:-:S03]  /*1240*/  SHF.L.U32 R12, R6, 0x10, RZ ;  /* 0x00000010060c7819 */ /* 0x004fc600000006ff */
[----:B----4-:R-:W-:-:S04]  /*1250*/  FMUL R27, R28, R27 ;  /* 0x0000001b1c1b7220 */ /* 0x010fc80000400000 */
[----:B------:R-:W-:Y:S01]  /*1260*/  FFMA R27, R24, R12, R27 ;  /* 0x0000000c181b7223 */ /* 0x000fe2000000001b */
[----:B------:R-:W-:-:S04]  /*1270*/  IMAD.WIDE R6, R7, 0x2, R4 ;  /* 0x0000000207067825 */ /* 0x000fc800078e0204 */
[----:B------:R-:W-:-:S05]  /*1280*/  F2FP.BF16.F32.PACK_AB R27, RZ, R27 ;  /* 0x0000001bff1b723e */ /* 0x000fca00000010ff */
[----:B------:R2:W-:Y:S01]  /*1290*/  STG.E.U16 desc[UR36][R6.64], R27 ;  /* 0x0000001b06007986 */ /* 0x0005e2000c101524 */
[----:B------:R-:W-:-:S13]  /*12a0*/  ISETP.GE.AND P1, PT, R23, R11, PT ;  /* 0x0000000b1700720c */ /* 0x000fda0003f26270 */
[----:B--2---:R-:W-:Y:S05]  /*12b0*/  @!P1 BRA `(.L_x_517) ;  /* 0xfffffffc00889947 */ /* 0x004fea000383ffff */
.L_x_516:
[----:B------:R-:W-:Y:S05]  /*12c0*/  BSYNC B1 ;  /* 0x0000000000017941 */ /* 0x000fea0003800000 */
.L_x_515:
[----:B------:R-:W-:Y:S01]  /*12d0*/  IMAD.IADD R19, R10, 0x1, R19 ;  /* 0x000000010a137824 */ /* 0x000fe200078e0213 */
[----:B------:R-:W-:-:S04]  /*12e0*/  ULDC UR4, c[0x0][0x248] ;  /* 0x0000920000047ab9 */ /* 0x000fc80000000800 */
[----:B------:R-:W-:-:S13]  /*12f0*/  ISETP.GE.AND P1, PT, R19, UR4, PT ;  /* 0x0000000413007c0c */ /* 0x000fda000bf26270 */
[----:B------:R-:W-:Y:S05]  /*1300*/  @!P1 BRA `(.L_x_518) ;  /* 0xfffffffc00349947 */ /* 0x000fea000383ffff */
[----:B------:R-:W-:Y:S05]  /*1310*/  BRA `(.L_x_513) ;  /* 0x0000000000dc7947 */ /* 0x000fea0003800000 */
.L_x_514:
[C---:B------:R-:W-:Y:S01]  /*1320*/  IADD3 R21, R18.reuse, -R11, RZ ;  /* 0x8000000b12157210 */ /* 0x040fe20007ffe0ff */
[----:B------:R-:W-:Y:S01]  /*1330*/  ULDC UR4, c[0x0][0x260] ;  /* 0x0000980000047ab9 */ /* 0x000fe20000000800 */
[----:B------:R-:W-:Y:S02]  /*1340*/  IMAD.MOV.U32 R19, RZ, RZ, R9 ;  /* 0x000000ffff137224 */ /* 0x000fe400078e0009 */
[----:B------:R-:W-:Y:S02]  /*1350*/  IMAD R23, R18, UR4, RZ ;  /* 0x0000000412177c24 */ /* 0x000fe4000f8e02ff */
[----:B------:R-:W-:-:S07]  /*1360*/  IMAD R21, R21, UR4, RZ ;  /* 0x0000000415157c24 */ /* 0x000fce000f8e02ff */
.L_x_522:
[----:B------:R-:W-:Y:S01]  /*1370*/  ULDC UR4, c[0x0][0x250] ;  /* 0x0000940000047ab9 */ /* 0x000fe20000000800 */
[----:B------:R-:W-:Y:S01]  /*1380*/  BSSY B1, `(.L_x_519) ;  /* 0x000002c000017945 */ /* 0x000fe20003800000 */
[----:B------:R-:W-:-:S05]  /*1390*/  IMAD.U32 R11, RZ, RZ, UR4 ;  /* 0x00000004ff0b7e24 */ /* 0x000fca000f8e00ff */
[----:B------:R-:W-:-:S13]  /*13a0*/  ISETP.GE.AND P1, PT, R8, R11, PT ;  /* 0x0000000b0800720c */ /* 0x000fda0003f26270 */
[----:B------:R-:W-:Y:S05]  /*13b0*/  @P1 BRA `(.L_x_520) ;  /* 0x0000000000a01947 */ /* 0x000fea0003800000 */
[----:B------:R-:W2:Y:S01]  /*13c0*/  S2R R5, SR_CgaCtaId ;  /* 0x0000000000057919 */ /* 0x000ea20000008800 */
[----:B0-----:R-:W0:Y:S01]  /*13d0*/  LDC.64 R2, c[0x0][0x210] ;  /* 0x00008400ff027b82 */ /* 0x001e220000000a00 */
[----:B------:R-:W-:Y:S01]  /*13e0*/  MOV R20, 0x400 ;  /* 0x0000040000147802 */ /* 0x000fe20000000f00 */
[----:B------:R-:W-:Y:S01]  /*13f0*/  ULDC UR4, c[0x0][0x25c] ;  /* 0x0000970000047ab9 */ /* 0x000fe20000000800 */
[----:B------:R-:W-:Y:S01]  /*1400*/  ULDC UR5, c[0x0][0x26c] ;  /* 0x00009b0000057ab9 */ /* 0x000fe20000000800 */
[----:B------:R-:W-:Y:S01]  /*1410*/  MOV R25, R8 ;  /* 0x0000000800197202 */ /* 0x000fe20000000f00 */
[C---:B------:R-:W-:Y:S02]  /*1420*/  IMAD R24, R19.reuse, UR4, R16 ;  /* 0x0000000413187c24 */ /* 0x040fe4000f8e0210 */
[----:B------:R-:W-:Y:S01]  /*1430*/  IMAD R22, R19, UR5, R17 ;  /* 0x0000000513167c24 */ /* 0x000fe2000f8e0211 */
[----:B--2---:R-:W-:-:S07]  /*1440*/  LEA R20, R5, R20, 0x18 ;  /* 0x0000001405147211 */ /* 0x004fce00078ec0ff */
.L_x_521:
[----:B------:R-:W-:Y:S01]  /*1450*/  ULDC UR4, c[0x0][0x250] ;  /* 0x0000940000047ab9 */ /* 0x000fe20000000800 */
[----:B------:R-:W-:Y:S01]  /*1460*/  IMAD.IADD R4, R18, 0x1, R25 ;  /* 0x0000000112047824 */ /* 0x000fe200078e0219 */
[C---:B------:R-:W-:Y:S01]  /*1470*/  LEA R26, R25.reuse, R20, 0x2 ;  /* 0x00000014191a7211 */ /* 0x040fe200078e10ff */
[----:B------:R-:W-:Y:S01]  /*1480*/  IMAD.U32 R11, RZ, RZ, UR4 ;  /* 0x00000004ff0b7e24 */ /* 0x000fe2000f8e00ff */
[----:B------:R-:W-:Y:S01]  /*1490*/  ULDC UR4, c[0x0][0x260] ;  /* 0x0000980000047ab9 */ /* 0x000fe20000000800 */
[----:B------:R-:W2:Y:S01]  /*14a0*/  LDC.64 R14, c[0x0][0x230] ;  /* 0x00008c00ff0e7b82 */ /* 0x000ea20000000a00 */
[----:B------:R-:W-:Y:S01]  /*14b0*/  IMAD R5, R25, UR4, R24 ;  /* 0x0000000419057c24 */ /* 0x000fe2000f8e0218 */
[----:B------:R-:W-:Y:S01]  /*14c0*/  ULDC UR4, c[0x0][0x270] ;  /* 0x00009c0000047ab9 */ /* 0x000fe20000000800 */
[----:B------:R-:W-:Y:S02]  /*14d0*/  ISETP.GE.AND P1, PT, R4, R11, PT ;  /* 0x0000000b0400720c */ /* 0x000fe40003f26270 */
[----:B0-----:R-:W-:-:S11]  /*14e0*/  IMAD.WIDE R4, R5, 0x2, R2 ;  /* 0x0000000205047825 */ /* 0x001fd600078e0202 */
[----:B------:R-:W-:-:S04]  /*14f0*/  @!P1 IMAD.WIDE R12, R23, 0x2, R4 ;  /* 0x00000002170c9825 */ /* 0x000fc800078e0204 */
[----:B------:R-:W-:Y:S02]  /*1500*/  @P1 IMAD.WIDE R6, R21, 0x2, R4 ;  /* 0x0000000215061825 */ /* 0x000fe400078e0204 */
[----:B------:R-:W3:Y:S04]  /*1510*/  @!P1 LDG.E.U16 R12, desc[UR36][R12.64] ;  /* 0x000000240c0c9981 */ /* 0x000ee8000c1e1500 */
[----:B------:R-:W4:Y:S04]  /*1520*/  @P1 LDG.E.U16 R6, desc[UR36][R6.64] ;  /* 0x0000002406061981 */ /* 0x000f28000c1e1500 */
[----:B------:R0:W5:Y:S01]  /*1530*/  LDG.E.U16 R4, desc[UR36][R4.64] ;  /* 0x0000002404047981 */ /* 0x000162000c1e1500 */
[----:B------:R-:W-:-:S03]  /*1540*/  IMAD R27, R11, 0x4, R26 ;  /* 0x000000040b1b7824 */ /* 0x000fc600078e021a */
[----:B------:R-:W-:Y:S04]  /*1550*/  LDS R26, [R26] ;  /* 0x000000001a1a7984 */ /* 0x000fe80000000800 */
[----:B------:R-:W5:Y:S01]  /*1560*/  LDS R27, [R27] ;  /* 0x000000001b1b7984 */ /* 0x000f620000000800 */
[----:B0-----:R-:W-:-:S04]  /*1570*/  IMAD R5, R25, UR4, R22 ;  /* 0x0000000419057c24 */ /* 0x001fc8000f8e0216 */
[----:B--2---:R-:W-:-:S04]  /*1580*/  IMAD.WIDE R14, R5, 0x2, R14 ;  /* 0x00000002050e7825 */ /* 0x004fc800078e020e */
[----:B-1----:R-:W-:Y:S01]  /*1590*/  IMAD.IADD R25, R0, 0x1, R25 ;  /* 0x0000000100197824 */ /* 0x002fe200078e0219 */
[----:B---3--:R-:W-:Y:S01]  /*15a0*/  @!P1 SHF.L.U32 R28, R12, 0x10, RZ ;  /* 0x000000100c1c9819 */ /* 0x008fe200000006ff */
[----:B----4-:R-:W-:-:S04]  /*15b0*/  @P1 IMAD.U32 R29, R6, 0x10000, RZ ;  /* 0x00010000061d1824 */ /* 0x010fc800078e00ff */
[----:B------:R-:W-:Y:S01]  /*15c0*/  @!P1 FADD R29, -R28, -RZ ;  /* 0x800000ff1c1d9221 */ /* 0x000fe20000000100 */
[----:B-----5:R-:W-:-:S03]  /*15d0*/  IMAD.U32 R6, R4, 0x10000, RZ ;  /* 0x0001000004067824 */ /* 0x020fc600078e00ff */
[----:B------:R-:W-:-:S04]  /*15e0*/  FMUL R29, R27, R29 ;  /* 0x0000001d1b1d7220 */ /* 0x000fc80000400000 */
[----:B------:R-:W-:-:S05]  /*15f0*/  FFMA R29, R26, R6, R29 ;  /* 0x000000061a1d7223 */ /* 0x000fca000000001d */
[----:B------:R-:W-:-:S05]  /*1600*/  F2FP.BF16.F32.PACK_AB R29, RZ, R29 ;  /* 0x0000001dff1d723e */ /* 0x000fca00000010ff */
[----:B------:R2:W-:Y:S01]  /*1610*/  STG.E.U16 desc[UR36][R14.64], R29 ;  /* 0x0000001d0e007986 */ /* 0x0005e2000c101524 */
[----:B------:R-:W-:-:S13]  /*1620*/  ISETP.GE.AND P1, PT, R25, R11, PT ;  /* 0x0000000b1900720c */ /* 0x000fda0003f26270 */
[----:B--2---:R-:W-:Y:S05]  /*1630*/  @!P1 BRA `(.L_x_521) ;  /* 0xfffffffc00849947 */ /* 0x004fea000383ffff */
.L_x_520:
[----:B------:R-:W-:Y:S05]  /*1640*/  BSYNC B1 ;  /* 0x0000000000017941 */ /* 0x000fea0003800000 */
.L_x_519:
[----:B------:R-:W-:Y:S01]  /*1650*/  IADD3 R19, R10, R19, RZ ;  /* 0x000000130a137210 */ /* 0x000fe20007ffe0ff */
[----:B------:R-:W-:-:S03]  /*1660*/  ULDC UR4, c[0x0][0x248] ;  /* 0x0000920000047ab9 */ /* 0x000fc60000000800 */
[----:B------:R-:W-:-:S13]  /*1670*/  ISETP.GE.AND P1, PT, R19, UR4, PT ;  /* 0x0000000413007c0c */ /* 0x000fda000bf26270 */
[----:B------:R-:W-:Y:S05]  /*1680*/  @!P1 BRA `(.L_x_522) ;  /* 0xfffffffc00389947 */ /* 0x000fea000383ffff */
.L_x_513:
[----:B------:R-:W-:Y:S05]  /*1690*/  BSYNC B0 ;  /* 0x0000000000007941 */ /* 0x000fea0003800000 */
.L_x_512:
        /* <DEDUP_REMOVED lines=10> */
.L_x_526:
[----:B------:R-:W-:Y:S04]  /*1740*/  BSSY B0, `(.L_x_523) ;  /* 0x0000012000007945 */ /* 0x000fe80003800000 */
[----:B---3--:R-:W-:Y:S05]  /*1750*/  @P0 BRA `(.L_x_524) ;  /* 0x0000000000400947 */ /* 0x008fea0003800000 */
[----:B------:R-:W2:Y:S01]  /*1760*/  LDC.64 R4, c[0x0][0x210] ;  /* 0x00008400ff047b82 */ /* 0x000ea20000000a00 */
[----:B------:R-:W-:Y:S01]  /*1770*/  ULDC UR5, c[0x0][0x260] ;  /* 0x0000980000057ab9 */ /* 0x000fe20000000800 */
[----:B------:R-:W-:Y:S01]  /*1780*/  ULDC UR6, c[0x0][0x270] ;  /* 0x00009c0000067ab9 */ /* 0x000fe20000000800 */
[----:B------:R-:W-:Y:S02]  /*1790*/  IMAD.MOV.U32 R11, RZ, RZ, R9 ;  /* 0x000000ffff0b7224 */ /* 0x000fe400078e0009 */
[C---:B-1----:R-:W-:Y:S02]  /*17a0*/  IMAD R0, R8.reuse, UR5, R16 ;  /* 0x0000000508007c24 */ /* 0x042fe4000f8e0210 */
[----:B------:R-:W-:Y:S01]  /*17b0*/  IMAD R14, R8, UR6, R17 ;  /* 0x00000006080e7c24 */ /* 0x000fe2000f8e0211 */
[----:B0-----:R-:W0:Y:S06]  /*17c0*/  LDC.64 R2, c[0x0][0x230] ;  /* 0x00008c00ff027b82 */ /* 0x001e2c0000000a00 */
.L_x_525:
[----:B---3--:R-:W-:-:S04]  /*17d0*/  IMAD R7, R11, UR7, R0 ;  /* 0x000000070b077c24 */ /* 0x008fc8000f8e0200 */
[----:B--2---:R-:W-:-:S06]  /*17e0*/  IMAD.WIDE R6, R7, 0x2, R4 ;  /* 0x0000000207067825 */ /* 0x004fcc00078e0204 */
[----:B------:R-:W2:Y:S01]  /*17f0*/  LDG.E.U16 R7, desc[UR36][R6.64] ;  /* 0x0000002406077981 */ /* 0x000ea2000c1e1500 */
[----:B------:R-:W-:Y:S01]  /*1800*/  IMAD R13, R11, UR8, R14 ;  /* 0x000000080b0d7c24 */ /* 0x000fe2000f8e020e */
[----:B------:R-:W-:-:S03]  /*1810*/  IADD3 R11, R10, R11, RZ ;  /* 0x0000000b0a0b7210 */ /* 0x000fc60007ffe0ff */
[----:B0-----:R-:W-:Y:S01]  /*1820*/  IMAD.WIDE R12, R13, 0x2, R2 ;  /* 0x000000020d0c7825 */ /* 0x001fe200078e0202 */
[----:B------:R-:W-:-:S04]  /*1830*/  ISETP.GE.AND P1, PT, R11, UR9, PT ;  /* 0x000000090b007c0c */ /* 0x000fc8000bf26270 */
[----:B--2---:R3:W-:Y:S09]  /*1840*/  STG.E.U16 desc[UR36][R12.64], R7 ;  /* 0x000000070c007986 */ /* 0x0047f2000c101524 */
[----:B------:R-:W-:Y:S05]  /*1850*/  @!P1 BRA `(.L_x_525) ;  /* 0xfffffffc00dc9947 */ /* 0x000fea000383ffff */
.L_x_524:
[----:B------:R-:W-:Y:S05]  /*1860*/  BSYNC B0 ;  /* 0x0000000000007941 */ /* 0x000fea0003800000 */
.L_x_523:
[----:B------:R-:W-:Y:S01]  /*1870*/  VIADD R8, R8, UR4 ;  /* 0x0000000408087c36 */ /* 0x000fe20008000000 */
[----:B------:R-:W-:-:S04]  /*1880*/  ULDC UR5, c[0x0][0x24c] ;  /* 0x0000930000057ab9 */ /* 0x000fc80000000800 */
[----:B------:R-:W-:-:S13]  /*1890*/  ISETP.GE.AND P1, PT, R8, UR5, PT ;  /* 0x0000000508007c0c */ /* 0x000fda000bf26270 */
[----:B------:R-:W-:Y:S05]  /*18a0*/  @!P1 BRA `(.L_x_526) ;  /* 0xfffffffc00a49947 */ /* 0x000fea000383ffff */
[----:B------:R-:W-:Y:S05]  /*18b0*/  EXIT ;  /* 0x000000000000794d */ /* 0x000fea0003800000 */
.L_x_527:
        /* <DEDUP_REMOVED lines=12> */
.L_x_597:


//--------------------- .text._ZN18transformer_engine25fused_rope_forward_kernelI6__halfEEvPKT_PKiPKfS6_PS2_biiiiiiiiiiiiii --------------------------
	.section	.text._ZN18transformer_engine25fused_rope_forward_kernelI6__halfEEvPKT_PKiPKfS6_PS2_biiiiiiiiiiiiii,"ax",@progbits
	.align	128
        .global         _ZN18transformer_engine25fused_rope_forward_kernelI6__halfEEvPKT_PKiPKfS6_PS2_biiiiiiiiiiiiii
        .type           _ZN18transformer_engine25fused_rope_forward_kernelI6__halfEEvPKT_PKiPKfS6_PS2_biiiiiiiiiiiiii,@function
        .size           _ZN18transformer_engine25fused_rope_forward_kernelI6__halfEEvPKT_PKiPKfS6_PS2_biiiiiiiiiiiiii,(.L_x_598 - _ZN18transformer_engine25fused_rope_forward_kernelI6__halfEEvPKT_PKiPKfS6_PS2_biiiiiiiiiiiiii)
        .other          _ZN18transformer_engine25fused_rope_forward_kernelI6__halfEEvPKT_PKiPKfS6_PS2_biiiiiiiiiiiiii,@"STO_CUDA_ENTRY STV_DEFAULT"
_ZN18transformer_engine25fused_rope_forward_kernelI6__halfEEvPKT_PKiPKfS6_PS2_biiiiiiiiiiiiii:
.text._ZN18transformer_engine25fused_rope_forward_kernelI6__halfEEvPKT_PKiPKfS6_PS2_biiiiiiiiiiiiii:
        /* <DEDUP_REMOVED lines=19> */
[----:B0-----:R-:W-:-:S06]  /*0130*/  IADD3 R4, R7, 0xffffffe, RZ ;  /* 0x0ffffffe07047810 */ /* 0x001fcc0007ffe0ff */
[----:B------:R0:W1:Y:S02]  /*0140*/  F2I.FTZ.U32.TRUNC.NTZ R5, R4 ;  /* 0x0000000400057305 */ /* 0x000064000021f000 */
[----:B0-----:R-:W-:Y:S02]  /*0150*/  IMAD.MOV.U32 R4, RZ, RZ, RZ ;  /* 0x000000ffff047224 */ /* 0x001fe400078e00ff */
[----:B-1----:R-:W-:-:S04]  /*0160*/  IMAD.MOV R10, RZ, RZ, -R5 ;  /* 0x000000ffff0a7224 */ /* 0x002fc800078e0a05 */
[----:B------:R-:W-:-:S04]  /*0170*/  IMAD R13, R10, R9, RZ ;  /* 0x000000090a0d7224 */ /* 0x000fc800078e02ff */
[----:B------:R-:W-:Y:S01]  /*0180*/  IMAD.HI.U32 R5, R5, R13, R4 ;  /* 0x0000000d05057227 */ /* 0x000fe200078e0004 */
[----:B--2---:R-:W-:Y:S02]  /*0190*/  IABS R10, R6 ;  /* 0x00000006000a7213 */ /* 0x004fe40000000000 */
[-C--:B------:R-:W-:Y:S02]  /*01a0*/  LOP3.LUT R6, R6, R11.reuse, RZ, 0x3c, !PT ;  /* 0x0000000b06067212 */ /* 0x080fe400078e3cff */
[----:B---3--:R-:W-:Y:S01]  /*01b0*/  IABS R12, R8 ;  /* 0x00000008000c7213 */ /* 0x008fe20000000000 */
[C---:B------:R-:W-:Y:S01]  /*01c0*/  IMAD.HI.U32 R2, R5.reuse, R10, RZ ;  /* 0x0000000a05027227 */ /* 0x040fe200078e00ff */
[----:B------:R-:W-:Y:S02]  /*01d0*/  ISETP.GE.AND P1, PT, R6, RZ, PT ;  /* 0x000000ff0600720c */ /* 0x000fe40003f26270 */
[----:B------:R-:W-:Y:S01]  /*01e0*/  LOP3.LUT R8, R8, R11, RZ, 0x3c, !PT ;  /* 0x0000000b08087212 */ /* 0x000fe200078e3cff */
[----:B------:R-:W-:Y:S01]  /*01f0*/  IMAD.HI.U32 R5, R5, R12, RZ ;  /* 0x0000000c05057227 */ /* 0x000fe200078e00ff */
[----:B------:R-:W-:-:S03]  /*0200*/  IADD3 R3, -R2, RZ, RZ ;  /* 0x000000ff02037210 */ /* 0x000fc60007ffe1ff */
[----:B------:R-:W-:Y:S02]  /*0210*/  IMAD.MOV R4, RZ, RZ, -R5 ;  /* 0x000000ffff047224 */ /* 0x000fe400078e0a05 */
[C---:B------:R-:W-:Y:S02]  /*0220*/  IMAD R3, R9.reuse, R3, R10 ;  /* 0x0000000309037224 */ /* 0x040fe400078e020a */
[----:B------:R-:W-:-:S03]  /*0230*/  IMAD R4, R9, R4, R12 ;  /* 0x0000000409047224 */ /* 0x000fc600078e020c */
[C---:B------:R-:W-:Y:S02]  /*0240*/  ISETP.GT.U32.AND P0, PT, R9.reuse, R3, PT ;  /* 0x000000030900720c */ /* 0x040fe40003f04070 */
[----:B------:R-:W-:-:S11]  /*0250*/  ISETP.GT.U32.AND P2, PT, R9, R4, PT ;  /* 0x000000040900720c */ /* 0x000fd60003f44070 */
[----:B------:R-:W-:Y:S02]  /*0260*/  @!P0 IMAD.IADD R3, R3, 0x1, -R9 ;  /* 0x0000000103038824 */ /* 0x000fe400078e0a09 */
[-C--:B------:R-:W-:Y:S01]  /*0270*/  @!P2 IADD3 R4, R4, -R9.reuse, RZ ;  /* 0x800000090404a210 */ /* 0x080fe20007ffe0ff */
[----:B------:R-:W-:Y:S01]  /*0280*/  @!P0 VIADD R2, R2, 0x1 ;  /* 0x0000000102028836 */ /* 0x000fe20000000000 */
[----:B------:R-:W-:Y:S01]  /*0290*/  ISETP.GE.AND P0, PT, R8, RZ, PT ;  /* 0x000000ff0800720c */ /* 0x000fe20003f06270 */
[----:B------:R-:W-:Y:S01]  /*02a0*/  @!P2 VIADD R5, R5, 0x1 ;  /* 0x000000010505a836 */ /* 0x000fe20000000000 */
[-C--:B------:R-:W-:Y:S02]  /*02b0*/  ISETP.GE.U32.AND P3, PT, R3, R9.reuse, PT ;  /* 0x000000090300720c */ /* 0x080fe40003f66070 */
[----:B------:R-:W-:Y:S02]  /*02c0*/  ISETP.GE.U32.AND P4, PT, R4, R9, PT ;  /* 0x000000090400720c */ /* 0x000fe40003f86070 */
[----:B------:R-:W-:-:S02]  /*02d0*/  ISETP.NE.AND P2, PT, R11, RZ, PT ;  /* 0x000000ff0b00720c */ /* 0x000fc40003f45270 */
[----:B------:R-:W-:-:S07]  /*02e0*/  LOP3.LUT R3, RZ, R11, RZ, 0x33, !PT ;  /* 0x0000000bff037212 */ /* 0x000fce00078e33ff */
[----:B------:R-:W-:Y:S02]  /*02f0*/  @P3 IADD3 R2, R2, 0x1, RZ ;  /* 0x0000000102023810 */ /* 0x000fe40007ffe0ff */
[----:B------:R-:W-:-:S03]  /*0300*/  @P4 VIADD R5, R5, 0x1 ;  /* 0x0000000105054836 */ /* 0x000fc60000000000 */
[----:B------:R-:W-:Y:S02]  /*0310*/  @!P1 IMAD.MOV R2, RZ, RZ, -R2 ;  /* 0x000000ffff029224 */ /* 0x000fe400078e0a02 */
[----:B------:R-:W-:-:S03]  /*0320*/  @!P0 IADD3 R5, -R5, RZ, RZ ;  /* 0x000000ff05058210 */ /* 0x000fc60007ffe1ff */
[C---:B------:R-:W-:Y:S02]  /*0330*/  SEL R2, R3.reuse, R2, !P2 ;  /* 0x0000000203027207 */ /* 0x040fe40005000000 */
[----:B------:R-:W-:-:S03]  /*0340*/  SEL R3, R3, R5, !P2 ;  /* 0x0000000503037207 */ /* 0x000fc60005000000 */
[----:B------:R-:W-:-:S05]  /*0350*/  VIADD R4, R2, UR38 ;  /* 0x0000002602047c36 */ /* 0x000fca0008000000 */
        /* <DEDUP_REMOVED lines=8> */
.L_x_528:
        /* <DEDUP_REMOVED lines=8> */
.L_x_529:
[----:B------:R-:W0:Y:S02]  /*0460*/  LDC R2, c[0x0][0x23c] ;  /* 0x00008f00ff027b82 */ /* 0x000e240000000800 */
[----:B0-----:R-:W-:-:S13]  /*0470*/  ISETP.GT.AND P0, PT, R2, 0x1, PT ;  /* 0x000000010200780c */ /* 0x001fda0003f04270 */
[----:B------:R-:W-:Y:S05]  /*0480*/  @P0 BRA `(.L_x_530) ;  /* 0x0000000000280947 */ /* 0x000fea0003800000 */
[----:B------:R-:W-:Y:S01]  /*0490*/  ULDC.64 UR4, c[0x0][0x228] ;  /* 0x00008a0000047ab9 */ /* 0x000fe20000000a00 */
[----:B------:R-:W-:Y:S01]  /*04a0*/  HFMA2.MMA R2, -RZ, RZ, 0, 0 ;  /* 0x00000000ff027435 */ /* 0x000fe200000001ff */
[----:B------:R-:W-:-:S04]  /*04b0*/  ISETP.NE.U32.AND P0, PT, RZ, UR4, PT ;  /* 0x00000004ff007c0c */ /* 0x000fc8000bf05070 */
[----:B------:R-:W-:-:S13]  /*04c0*/  ISETP.NE.AND.EX P0, PT, RZ, UR5, PT, P0 ;  /* 0x00000005ff007c0c */ /* 0x000fda000bf05300 */
[----:B------:R-:W-:Y:S05]  /*04d0*/  @!P0 BRA `(.L_x_531) ;  /* 0x00000000000c8947 */ /* 0x000fea0003800000 */
[----:B------:R-:W0:Y:S02]  /*04e0*/  LDC.64 R2, c[0x0][0x228] ;  /* 0x00008a00ff027b82 */ /* 0x000e240000000a00 */
[----:B0-----:R-:W-:-:S06]  /*04f0*/  IMAD.WIDE R2, R0, 0x4, R2 ;  /* 0x0000000400027825 */ /* 0x001fcc00078e0202 */
[----:B------:R0:W5:Y:S02]  /*0500*/  LDG.E R2, desc[UR36][R2.64] ;  /* 0x0000002402027981 */ /* 0x000164000c1e1900 */
.L_x_531:
[----:B-----5:R-:W-:Y:S01]  /*0510*/  VIADD R12, R2, UR38 ;  /* 0x00000026020c7c36 */ /* 0x020fe20008000000 */
[----:B------:R-:W-:Y:S06]  /*0520*/  BRA `(.L_x_532) ;  /* 0x0000000000907947 */ /* 0x000fec0003800000 */
.L_x_530:
[----:B------:R-:W-:-:S04]  /*0530*/  LOP3.LUT R0, R18, 0x1, RZ, 0xc0, !PT ;  /* 0x0000000112007812 */ /* 0x000fc800078ec0ff */
[----:B------:R-:W-:-:S13]  /*0540*/  ISETP.NE.U32.AND P0, PT, R0, 0x1, PT ;  /* 0x000000010000780c */ /* 0x000fda0003f05070 */
[----:B------:R-:W-:Y:S05]  /*0550*/  @P0 BRA `(.L_x_533) ;  /* 0x0000000000400947 */ /* 0x000fea0003800000 */
[----:B------:R-:W-:Y:S01]  /*0560*/  MOV R2, 0x0 ;  /* 0x0000000000027802 */ /* 0x000fe20000000f00 */
[----:B------:R-:W-:Y:S01]  /*0570*/  ULDC.64 UR4, c[0x4][0x68] ;  /* 0x01001a0000047ab9 */ /* 0x000fe20000000a00 */
[----:B------:R-:W-:Y:S01]  /*0580*/  ULDC.64 UR6, c[0x4][0x10] ;  /* 0x0100040000067ab9 */ /* 0x000fe20000000a00 */
[----:B------:R-:W-:Y:S01]  /*0590*/  IMAD.U32 R4, RZ, RZ, UR4 ;  /* 0x00000004ff047e24 */ /* 0x000fe2000f8e00ff */
[----:B------:R-:W-:Y:S01]  /*05a0*/  MOV R5, UR5 ;  /* 0x0000000500057c02 */ /* 0x000fe20008000f00 */
[----:B------:R-:W-:Y:S01]  /*05b0*/  ULDC.64 UR4, c[0x4][0x70] ;  /* 0x01001c0000047ab9 */ /* 0x000fe20000000a00 */
[----:B------:R-:W0:Y:S01]  /*05c0*/  LDC.64 R2, c[0x4][R2] ;  /* 0x0100000002027b82 */ /* 0x000e220000000a00 */
[----:B------:R-:W-:Y:S01]  /*05d0*/  HFMA2.MMA R12, -RZ, RZ, 0, 5.9604644775390625e-08 ;  /* 0x00000001ff0c7435 */ /* 0x000fe200000001ff */
[----:B------:R-:W-:Y:S01]  /*05e0*/  IMAD.U32 R6, RZ, RZ, UR4 ;  /* 0x00000004ff067e24 */ /* 0x000fe2000f8e00ff */
[----:B------:R-:W-:Y:S01]  /*05f0*/  MOV R10, UR6 ;  /* 0x00000006000a7c02 */ /* 0x000fe20008000f00 */
[----:B------:R-:W-:-:S02]  /*0600*/  IMAD.U32 R7, RZ, RZ, UR5 ;  /* 0x00000005ff077e24 */ /* 0x000fc4000f8e00ff */
[----:B------:R-:W-:Y:S02]  /*0610*/  IMAD.U32 R11, RZ, RZ, UR7 ;  /* 0x00000007ff0b7e24 */ /* 0x000fe4000f8e00ff */
[----:B------:R-:W-:Y:S02]  /*0620*/  IMAD.MOV.U32 R8, RZ, RZ, 0xa0 ;  /* 0x000000a0ff087424 */ /* 0x000fe400078e00ff */
[----:B------:R-:W-:-:S07]  /*0630*/  IMAD.MOV.U32 R13, RZ, RZ, RZ ;  /* 0x000000ffff0d7224 */ /* 0x000fce00078e00ff */
[----:B------:R-:W-:-:S07]  /*0640*/  LEPC R20, `(.L_x_533) ;  /* 0x000000001014794e */ /* 0x000fce0000000000 */
[----:B0-----:R-:W-:Y:S05]  /*0650*/  CALL.ABS.NOINC R2 ;  /* 0x0000000002007343 */ /* 0x001fea0003c00000 */
.L_x_533:
        /* <DEDUP_REMOVED lines=13> */
.L_x_534:
[----:B------:R-:W-:Y:S02]  /*0730*/  ULDC UR4, c[0x0][0x240] ;  /* 0x0000900000047ab9 */ /* 0x000fe40000000800 */
[----:B------:R-:W-:-:S05]  /*0740*/  IMAD R18, R18, UR4, RZ ;  /* 0x0000000412127c24 */ /* 0x000fca000f8e02ff */
[----:B------:R-:W-:-:S04]  /*0750*/  LEA.HI R12, R18, R18, RZ, 0x1 ;  /* 0x00000012120c7211 */ /* 0x000fc800078f08ff */
[----:B------:R-:W-:-:S07]  /*0760*/  LEA.HI.SX32 R12, R12, UR38, 0x1f ;  /* 0x000000260c0c7c11 */ /* 0x000fce000f8ffaff */
.L_x_532:
[----:B------:R-:W1:Y:S01]  /*0770*/  S2R R8, SR_TID.X ;  /* 0x0000000000087919 */ /* 0x000e620000002100 */
[----:B------:R-:W1:Y:S01]  /*0780*/  LDC R10, c[0x0][0x4] ;  /* 0x00000100ff0a7b82 */ /* 0x000e620000000800 */
[----:B------:R-:W-:Y:S01]  /*0790*/  ULDC UR4, c[0x0][0x250] ;  /* 0x0000940000047ab9 */ /* 0x000fe20000000800 */
[----:B------:R-:W1:Y:S01]  /*07a0*/  S2R R9, SR_TID.Y ;  /* 0x0000000000097919 */ /* 0x000e620000002200 */
[----:B------:R-:W-:Y:S01]  /*07b0*/  MOV R11, UR4 ;  /* 0x00000004000b7c02 */ /* 0x000fe20008000f00 */
[----:B-1----:R-:W-:-:S05]  /*07c0*/  IMAD R14, R10, R8, R9 ;  /* 0x000000080a0e7224 */ /* 0x002fca00078e0209 */
[----:B------:R-:W-:-:S13]  /*07d0*/  ISETP.GE.AND P0, PT, R14, R11, PT ;  /* 0x0000000b0e00720c */ /* 0x000fda0003f06270 */
[----:B------:R-:W-:Y:S05]  /*07e0*/  @P0 BRA `(.L_x_535) ;  /* 0x0000000400c40947 */ /* 0x000fea0003800000 */
[----:B------:R-:W-:Y:S02]  /*07f0*/  ULDC UR4, c[0x0][0x0] ;  /* 0x0000000000047ab9 */ /* 0x000fe40000000800 */
[----:B------:R-:W-:-:S07]  /*0800*/  IMAD R13, R10, UR4, RZ ;  /* 0x000000040a0d7c24 */ /* 0x000fce000f8e02ff */
.L_x_541:
[----:B------:R-:W1:Y:S01]  /*0810*/  LDC.64 R4, c[0x0][0x220] ;  /* 0x00008800ff047b82 */ /* 0x000e620000000a00 */
[----:B------:R-:W-:Y:S02]  /*0820*/  ULDC UR4, c[0x0][0x250] ;  /* 0x0000940000047ab9 */ /* 0x000fe40000000800 */
[----:B------:R-:W-:-:S04]  /*0830*/  IMAD.U32 R11, RZ, RZ, UR4 ;  /* 0x00000004ff0b7e24 */ /* 0x000fc8000f8e00ff */
        /* <DEDUP_REMOVED lines=17> */
[----:B------:R-:W-:Y:S01]  /*0950*/  BSSY B1, `(.L_x_539) ;  /* 0x0000015000017945 */ /* 0x000fe20003800000 */
[----:B------:R-:W-:Y:S01]  /*0960*/  LOP3.LUT R0, R0, 0xff, RZ, 0xc0, !PT ;  /* 0x000000ff00007812 */ /* 0x000fe200078ec0ff */
[----:B------:R-:W-:Y:S01]  /*0970*/  IMAD.U32 R4, RZ, RZ, UR4 ;  /* 0x00000004ff047e24 */ /* 0x000fe2000f8e00ff */
[----:B------:R-:W-:Y:S01]  /*0980*/  MOV R5, UR5 ;  /* 0x0000000500057c02 */ /* 0x000fe20008000f00 */
[----:B------:R-:W-:Y:S01]  /*0990*/  IMAD.MOV.U32 R2, RZ, RZ, RZ ;  /* 0x000000ffff027224 */ /* 0x000fe200078e00ff */
[----:B------:R-:W-:Y:S02]  /*09a0*/  IADD3 R20, R0, -0x80, RZ ;  /* 0xffffff8000147810 */ /* 0x000fe40007ffe0ff */
[----:B------:R-:W-:Y:S01]  /*09b0*/  CS2R R18, SRZ ;  /* 0x0000000000127805 */ /* 0x000fe2000001ff00 */
[----:B------:R-:W-:Y:S01]  /*09c0*/  IMAD.MOV.U32 R0, RZ, RZ, R1 ;  /* 0x000000ffff007224 */ /* 0x000fe200078e0001 */
[----:B------:R-:W-:-:S02]  /*09d0*/  LOP3.LUT R21, R3, 0x80000000, RZ, 0xfc, !PT ;  /* 0x8000000003157812 */ /* 0x000fc400078efcff */
[----:B------:R-:W-:-:S07]  /*09e0*/  SHF.R.U32.HI R22, RZ, 0x5, R20 ;  /* 0x00000005ff167819 */ /* 0x000fce0000011614 */
.L_x_540:
        /* <DEDUP_REMOVED lines=12> */
.L_x_539:
        /* <DEDUP_REMOVED lines=35> */
.L_x_538:
[----:B------:R-:W-:Y:S01]  /*0ce0*/  FMUL R0, RZ, R15 ;  /* 0x0000000fff007220 */ /* 0x000fe20000400000 */
[----:B------:R-:W-:-:S07]  /*0cf0*/  IMAD.MOV.U32 R2, RZ, RZ, RZ ;  /* 0x000000ffff027224 */ /* 0x000fce00078e00ff */
.L_x_537:
[----:B------:R-:W-:Y:S05]  /*0d00*/  BSYNC B0 ;  /* 0x0000000000007941 */ /* 0x000fea0003800000 */
.L_x_536:
        /* <DEDUP_REMOVED lines=30> */
[----:B-1----:R-:W-:Y:S05]  /*0ef0*/  @!P0 BRA `(.L_x_541) ;  /* 0xfffffff800448947 */ /* 0x002fea000383ffff */
.L_x_535:
        /* <DEDUP_REMOVED lines=13> */
[----:B------:R-:W-:-:S07]  /*0fd0*/  IMAD.MOV.U32 R19, RZ, RZ, R9 ;  /* 0x000000ffff137224 */ /* 0x000fce00078e0009 */
.L_x_548:
        /* <DEDUP_REMOVED lines=10> */
[----:B------:R-:W-:Y:S01]  /*1080*/  MOV R23, R8 ;  /* 0x0000000800177202 */ /* 0x000fe20000000f00 */
[C---:B------:R-:W-:Y:S02]  /*1090*/  IMAD R22, R19.reuse, UR4, R16 ;  /* 0x0000000413167c24 */ /* 0x040fe4000f8e0210 */
[----:B------:R-:W-:Y:S01]  /*10a0*/  IMAD R20, R19, UR5, R17 ;  /* 0x0000000513147c24 */ /* 0x000fe2000f8e0211 */
[----:B0-----:R-:W0:Y:S08]  /*10b0*/  LDC.64 R2, c[0x0][0x210] ;  /* 0x00008400ff027b82 */ /* 0x001e300000000a00 */
[----:B------:R-:W4:Y:S01]  /*10c0*/  LDC.64 R4, c[0x0][0x230] ;  /* 0x00008c00ff047b82 */ /* 0x000f220000000a00 */
[----:B--2---:R-:W-:-:S07]  /*10d0*/  LEA R18, R7, R18, 0x18 ;  /* 0x0000001207127211 */ /* 0x004fce00078ec0ff */
.L_x_547:
[C---:B------:R-:W-:Y:S01]  /*10e0*/  LOP3.LUT R6, R23.reuse, 0x1, RZ, 0xc0, !PT ;  /* 0x0000000117067812 */ /* 0x040fe200078ec0ff */
[----:B---3--:R-:W-:Y:S01]  /*10f0*/  IMAD R15, R23, R21, R22 ;  /* 0x00000015170f7224 */ /* 0x008fe200078e0216 */
[----:B------:R-:W-:Y:S02]  /*1100*/  ULDC UR4, c[0x0][0x250] ;  /* 0x0000940000047ab9 */ /* 0x000fe40000000800 */
[----:B------:R-:W-:Y:S01]  /*1110*/  ISETP.NE.U32.AND P1, PT, R6, 0x1, PT ;  /* 0x000000010600780c */ /* 0x000fe20003f25070 */
[----:B0-----:R-:W-:-:S12]  /*1120*/  IMAD.WIDE R6, R15, 0x2, R2 ;  /* 0x000000020f067825 */ /* 0x001fd800078e0202 */
[----:B------:R-:W-:Y:S02]  /*1130*/  @!P1 IMAD.IADD R15, R15, 0x1, -R21 ;  /* 0x000000010f0f9824 */ /* 0x000fe400078e0a15 */
[----:B------:R-:W-:Y:S02]  /*1140*/  @P1 IMAD.WIDE R12, R21, 0x2, R6 ;  /* 0x00000002150c1825 */ /* 0x000fe400078e0206 */
[----:B------:R0:W2:Y:S02]  /*1150*/  LDG.E.U16 R6, desc[UR36][R6.64] ;  /* 0x0000002406067981 */ /* 0x0000a4000c1e1500 */
[----:B------:R-:W-:Y:S02]  /*1160*/  @!P1 IMAD.WIDE R14, R15, 0x2, R2 ;  /* 0x000000020f0e9825 */ /* 0x000fe400078e0202 */
[----:B------:R-:W3:Y:S04]  /*1170*/  @P1 LDG.E.U16 R12, desc[UR36][R12.64] ;  /* 0x000000240c0c1981 */ /* 0x000ee8000c1e1500 */
[----:B------:R-:W5:Y:S01]  /*1180*/  @!P1 LDG.E.U16 R14, desc[UR36][R14.64] ;  /* 0x000000240e0e9981 */ /* 0x000f62000c1e1500 */
[----:B------:R-:W-:Y:S01]  /*1190*/  MOV R11, UR4 ;  /* 0x00000004000b7c02 */ /* 0x000fe20008000f00 */
[----:B------:R-:W-:Y:S01]  /*11a0*/  IMAD R24, R23, 0x4, R18 ;  /* 0x0000000417187824 */ /* 0x000fe200078e0212 */
[----:B------:R-:W-:-:S03]  /*11b0*/  ULDC UR4, c[0x0][0x270] ;  /* 0x00009c0000047ab9 */ /* 0x000fc60000000800 */
[----:B------:R-:W-:Y:S02]  /*11c0*/  IMAD R25, R11, 0x4, R24 ;  /* 0x000000040b197824 */ /* 0x000fe400078e0218 */
[----:B------:R-:W-:Y:S04]  /*11d0*/  LDS R24, [R24] ;  /* 0x0000000018187984 */ /* 0x000fe80000000800 */
[----:B------:R-:W4:Y:S01]  /*11e0*/  LDS R28, [R25] ;  /* 0x00000000191c7984 */ /* 0x000f220000000800 */
[----:B0-----:R-:W-:Y:S02]  /*11f0*/  IMAD R7, R23, UR4, R20 ;  /* 0x0000000417077c24 */ /* 0x001fe4000f8e0214 */
[----:B-1----:R-:W-:Y:S02]  /*1200*/  IMAD.IADD R23, R0, 0x1, R23 ;  /* 0x0000000100177824 */ /* 0x002fe400078e0217 */
[----:B---3--:R-:W-:-:S02]  /*1210*/  @P1 HADD2.F32 R26, -RZ, R12.H0_H0 ;  /* 0x2000000cff1a1230 */ /* 0x008fc40000004100 */
[----:B-----5:R-:W-:-:S03]  /*1220*/  @!P1 HADD2.F32 R27, -RZ, R14.H0_H0 ;  /* 0x2000000eff1b9230 */ /* 0x020fc60000004100 */
[----:B------:R-:W-:Y:S01]  /*1230*/  @P1 FADD R27, -R26, -RZ ;  /* 0x800000ff1a1b1221 */ /* 0x000fe20000000100 */
[----:B--2---:R-:W-:-:S03]  /*1240*/  HADD2.F32 R12, -RZ, R6.H0_H0 ;  /* 0x20000006ff0c7230 */ /* 0x004fc60000004100 */
[----:B----4-:R-:W-:-:S04]  /*1250*/  FMUL R27, R28, R27 ;  /* 0x0000001b1c1b7220 */ /* 0x010fc80000400000 */
[----:B------:R-:W-:Y:S01]  /*1260*/  FFMA R27, R24, R12, R27 ;  /* 0x0000000c181b7223 */ /* 0x000fe2000000001b */
[----:B------:R-:W-:-:S04]  /*1270*/  IMAD.WIDE R6, R7, 0x2, R4 ;  /* 0x0000000207067825 */ /* 0x000fc800078e0204 */
[----:B------:R-:W-:-:S05]  /*1280*/  F2FP.F16.F32.PACK_AB R27, RZ, R27 ;  /* 0x0000001bff1b723e */ /* 0x000fca00000000ff */
[----:B------:R2:W-:Y:S01]  /*1290*/  STG.E.U16 desc[UR36][R6.64], R27 ;  /* 0x0000001b06007986 */ /* 0x0005e2000c101524 */
[----:B------:R-:W-:-:S13]  /*12a0*/  ISETP.GE.AND P1, PT, R23, R11, PT ;  /* 0x0000000b1700720c */ /* 0x000fda0003f26270 */
[----:B--2---:R-:W-:Y:S05]  /*12b0*/  @!P1 BRA `(.L_x_547) ;  /* 0xfffffffc00889947 */ /* 0x004fea000383ffff */
.L_x_546:
[----:B------:R-:W-:Y:S05]  /*12c0*/  BSYNC B1 ;  /* 0x0000000000017941 */ /* 0x000fea0003800000 */
.L_x_545:
[----:B------:R-:W-:Y:S01]  /*12d0*/  IADD3 R19, R10, R19, RZ ;  /* 0x000000130a137210 */ /* 0x000fe20007ffe0ff */
[----:B------:R-:W-:-:S03]  /*12e0*/  ULDC UR4, c[0x0][0x248] ;  /* 0x0000920000047ab9 */ /* 0x000fc60000000800 */
[----:B------:R-:W-:-:S13]  /*12f0*/  ISETP.GE.AND P1, PT, R19, UR4, PT ;  /* 0x0000000413007c0c */ /* 0x000fda000bf26270 */
[----:B------:R-:W-:Y:S05]  /*1300*/  @!P1 BRA `(.L_x_548) ;  /* 0xfffffffc00349947 */ /* 0x000fea000383ffff */
[----:B------:R-:W-:Y:S05]  /*1310*/  BRA `(.L_x_543) ;  /* 0x0000000000dc7947 */ /* 0x000fea0003800000 */
.L_x_544:
[C---:B------:R-:W-:Y:S01]  /*1320*/  IMAD.IADD R21, R18.reuse, 0x1, -R11 ;  /* 0x0000000112157824 */ /* 0x040fe200078e0a0b */
[----:B------:R-:W-:Y:S01]  /*1330*/  ULDC UR4, c[0x0][0x260] ;  /* 0x0000980000047ab9 */ /* 0x000fe20000000800 */
[----:B------:R-:W-:Y:S02]  /*1340*/  IMAD.MOV.U32 R19, RZ, RZ, R9 ;  /* 0x000000ffff137224 */ /* 0x000fe400078e0009 */
[----:B------:R-:W-:Y:S02]  /*1350*/  IMAD R21, R21, UR4, RZ ;  /* 0x0000000415157c24 */ /* 0x000fe4000f8e02ff */
[----:B------:R-:W-:-:S07]  /*1360*/  IMAD R23, R18, UR4, RZ ;  /* 0x0000000412177c24 */ /* 0x000fce000f8e02ff */
.L_x_552:
[----:B------:R-:W-:Y:S01]  /*1370*/  ULDC UR4, c[0x0][0x250] ;  /* 0x0000940000047ab9 */ /* 0x000fe20000000800 */
[----:B------:R-:W-:Y:S01]  /*1380*/  BSSY B1, `(.L_x_549) ;  /* 0x000002c000017945 */ /* 0x000fe20003800000 */
[----:B------:R-:W-:-:S04]  /*1390*/  MOV R11, UR4 ;  /* 0x00000004000b7c02 */ /* 0x000fc80008000f00 */
[----:B------:R-:W-:-:S13]  /*13a0*/  ISETP.GE.AND P1, PT, R8, R11, PT ;  /* 0x0000000b0800720c */ /* 0x000fda0003f26270 */
[----:B------:R-:W-:Y:S05]  /*13b0*/  @P1 BRA `(.L_x_550) ;  /* 0x0000000000a01947 */ /* 0x000fea0003800000 */
[----:B------:R-:W2:Y:S01]  /*13c0*/  S2R R5, SR_CgaCtaId ;  /* 0x0000000000057919 */ /* 0x000ea20000008800 */
[----:B0-----:R-:W0:Y:S01]  /*13d0*/  LDC.64 R2, c[0x0][0x210] ;  /* 0x00008400ff027b82 */ /* 0x001e220000000a00 */
[----:B------:R-:W-:Y:S01]  /*13e0*/  MOV R20, 0x400 ;  /* 0x0000040000147802 */ /* 0x000fe20000000f00 */
[----:B------:R-:W-:Y:S01]  /*13f0*/  ULDC UR4, c[0x0][0x25c] ;  /* 0x0000970000047ab9 */ /* 0x000fe20000000800 */
[----:B------:R-:W-:Y:S01]  /*1400*/  ULDC UR5, c[0x0][0x26c] ;  /* 0x00009b0000057ab9 */ /* 0x000fe20000000800 */
[----:B------:R-:W-:Y:S02]  /*1410*/  IMAD.MOV.U32 R25, RZ, RZ, R8 ;  /* 0x000000ffff197224 */ /* 0x000fe400078e0008 */
[C---:B------:R-:W-:Y:S02]  /*1420*/  IMAD R24, R19.reuse, UR4, R16 ;  /* 0x0000000413187c24 */ /* 0x040fe4000f8e0210 */
[----:B------:R-:W-:Y:S01]  /*1430*/  IMAD R22, R19, UR5, R17 ;  /* 0x0000000513167c24 */ /* 0x000fe2000f8e0211 */
[----:B--2---:R-:W-:-:S07]  /*1440*/  LEA R20, R5, R20, 0x18 ;  /* 0x0000001405147211 */ /* 0x004fce00078ec0ff */
.L_x_551:
[----:B------:R-:W-:Y:S01]  /*1450*/  ULDC UR4, c[0x0][0x250] ;  /* 0x0000940000047ab9 */ /* 0x000fe20000000800 */
[----:B------:R-:W-:Y:S01]  /*1460*/  IMAD.IADD R4, R18, 0x1, R25 ;  /* 0x0000000112047824 */ /* 0x000fe200078e0219 */
[----:B------:R-:W-:Y:S01]  /*1470*/  MOV R11, UR4 ;  /* 0x00000004000b7c02 */ /* 0x000fe20008000f00 */
[----:B------:R-:W-:Y:S01]  /*1480*/  ULDC UR4, c[0x0][0x260] ;  /* 0x0000980000047ab9 */ /* 0x000fe20000000800 */
[C---:B------:R-:W-:Y:S01]  /*1490*/  IMAD R26, R25.reuse, 0x4, R20 ;  /* 0x00000004191a7824 */ /* 0x040fe200078e0214 */
[----:B------:R-:W2:Y:S01]  /*14a0*/  LDC.64 R14, c[0x0][0x230] ;  /* 0x00008c00ff0e7b82 */ /* 0x000ea20000000a00 */
[----:B------:R-:W-:Y:S01]  /*14b0*/  ISETP.GE.AND P1, PT, R4, R11, PT ;  /* 0x0000000b0400720c */ /* 0x000fe20003f26270 */
[----:B------:R-:W-:Y:S01]  /*14c0*/  IMAD R5, R25, UR4, R24 ;  /* 0x0000000419057c24 */ /* 0x000fe2000f8e0218 */
[----:B------:R-:W-:-:S03]  /*14d0*/  ULDC UR4, c[0x0][0x270] ;  /* 0x00009c0000047ab9 */ /* 0x000fc60000000800 */
[----:B0-----:R-:W-:-:S08]  /*14e0*/  IMAD.WIDE R4, R5, 0x2, R2 ;  /* 0x0000000205047825 */ /* 0x001fd000078e0202 */
[----:B------:R-:W-:-:S04]  /*14f0*/  @!P1 IMAD.WIDE R12, R23, 0x2, R4 ;  /* 0x00000002170c9825 */ /* 0x000fc800078e0204 */
[----:B------:R-:W-:Y:S02]  /*1500*/  @P1 IMAD.WIDE R6, R21, 0x2, R4 ;  /* 0x0000000215061825 */ /* 0x000fe400078e0204 */
[----:B------:R-:W3:Y:S04]  /*1510*/  @!P1 LDG.E.U16 R12, desc[UR36][R12.64] ;  /* 0x000000240c0c9981 */ /* 0x000ee8000c1e1500 */
[----:B------:R-:W4:Y:S04]  /*1520*/  @P1 LDG.E.U16 R6, desc[UR36][R6.64] ;  /* 0x0000002406061981 */ /* 0x000f28000c1e1500 */
[----:B------:R0:W5:Y:S01]  /*1530*/  LDG.E.U16 R4, desc[UR36][R4.64] ;  /* 0x0000002404047981 */ /* 0x000162000c1e1500 */
[----:B------:R-:W-:-:S03]  /*1540*/  LEA R27, R11, R26, 0x2 ;  /* 0x0000001a0b1b7211 */ /* 0x000fc600078e10ff */
[----:B------:R-:W-:Y:S04]  /*1550*/  LDS R26, [R26] ;  /* 0x000000001a1a7984 */ /* 0x000fe80000000800 */
[----:B------:R-:W5:Y:S01]  /*1560*/  LDS R27, [R27] ;  /* 0x000000001b1b7984 */ /* 0x000f620000000800 */
[----:B0-----:R-:W-:-:S04]  /*1570*/  IMAD R5, R25, UR4, R22 ;  /* 0x0000000419057c24 */ /* 0x001fc8000f8e0216 */
[----:B--2---:R-:W-:-:S04]  /*1580*/  IMAD.WIDE R14, R5, 0x2, R14 ;  /* 0x00000002050e7825 */ /* 0x004fc800078e020e */
[----:B-1----:R-:W-:Y:S02]  /*1590*/  IMAD.IADD R25, R0, 0x1, R25 ;  /* 0x0000000100197824 */ /* 0x002fe400078e0219 */
[----:B---3--:R-:W-:Y:S02]  /*15a0*/  @!P1 HADD2.F32 R28, -RZ, R12.H0_H0 ;  /* 0x2000000cff1c9230 */ /* 0x008fe40000004100 */
[----:B----4-:R-:W-:-:S03]  /*15b0*/  @P1 HADD2.F32 R29, -RZ, R6.H0_H0 ;  /* 0x20000006ff1d1230 */ /* 0x010fc60000004100 */
[----:B------:R-:W-:Y:S01]  /*15c0*/  @!P1 FADD R29, -R28, -RZ ;  /* 0x800000ff1c1d9221 */ /* 0x000fe20000000100 */
[----:B-----5:R-:W-:-:S03]  /*15d0*/  HADD2.F32 R6, -RZ, R4.H0_H0 ;  /* 0x20000004ff067230 */ /* 0x020fc60000004100 */
[----:B------:R-:W-:-:S04]  /*15e0*/  FMUL R29, R27, R29 ;  /* 0x0000001d1b1d7220 */ /* 0x000fc80000400000 */
[----:B------:R-:W-:-:S05]  /*15f0*/  FFMA R29, R26, R6, R29 ;  /* 0x000000061a1d7223 */ /* 0x000fca000000001d */
[----:B------:R-:W-:-:S05]  /*1600*/  F2FP.F16.F32.PACK_AB R29, RZ, R29 ;  /* 0x0000001dff1d723e */ /* 0x000fca00000000ff */
[----:B------:R2:W-:Y:S01]  /*1610*/  STG.E.U16 desc[UR36][R14.64], R29 ;  /* 0x0000001d0e007986 */ /* 0x0005e2000c101524 */
[----:B------:R-:W-:-:S13]  /*1620*/  ISETP.GE.AND P1, PT, R25, R11, PT ;  /* 0x0000000b1900720c */ /* 0x000fda0003f26270 */
[----:B--2---:R-:W-:Y:S05]  /*1630*/  @!P1 BRA `(.L_x_551) ;  /* 0xfffffffc00849947 */ /* 0x004fea000383ffff */
.L_x_550:
[----:B------:R-:W-:Y:S05]  /*1640*/  BSYNC B1 ;  /* 0x0000000000017941 */ /* 0x000fea0003800000 */
.L_x_549:
[----:B------:R-:W-:Y:S01]  /*1650*/  IADD3 R19, R10, R19, RZ ;  /* 0x000000130a137210 */ /* 0x000fe20007ffe0ff */
[----:B------:R-:W-:-:S03]  /*1660*/  ULDC UR4, c[0x0][0x248] ;  /* 0x0000920000047ab9 */ /* 0x000fc60000000800 */
[----:B------:R-:W-:-:S13]  /*1670*/  ISETP.GE.AND P1, PT, R19, UR4, PT ;  /* 0x0000000413007c0c */ /* 0x000fda000bf26270 */
[----:B------:R-:W-:Y:S05]  /*1680*/  @!P1 BRA `(.L_x_552) ;  /* 0xfffffffc00389947 */ /* 0x000fea000383ffff */
.L_x_543:
[----:B------:R-:W-:Y:S05]  /*1690*/  BSYNC B0 ;  /* 0x0000000000007941 */ /* 0x000fea0003800000 */
.L_x_542:
        /* <DEDUP_REMOVED lines=10> */
.L_x_556:
[----:B------:R-:W-:Y:S04]  /*1740*/  BSSY B0, `(.L_x_553) ;  /* 0x0000012000007945 */ /* 0x000fe80003800000 */
[----:B---3--:R-:W-:Y:S05]  /*1750*/  @P0 BRA `(.L_x_554) ;  /* 0x0000000000400947 */ /* 0x008fea0003800000 */
[----:B------:R-:W2:Y:S01]  /*1760*/  LDC.64 R4, c[0x0][0x210] ;  /* 0x00008400ff047b82 */ /* 0x000ea20000000a00 */
[----:B------:R-:W-:Y:S01]  /*1770*/  ULDC UR5, c[0x0][0x260] ;  /* 0x0000980000057ab9 */ /* 0x000fe20000000800 */
[----:B------:R-:W-:Y:S01]  /*1780*/  ULDC UR6, c[0x0][0x270] ;  /* 0x00009c0000067ab9 */ /* 0x000fe20000000800 */
[----:B------:R-:W-:Y:S01]  /*1790*/  MOV R11, R9 ;  /* 0x00000009000b7202 */ /* 0x000fe20000000f00 */
[C---:B-1----:R-:W-:Y:S02]  /*17a0*/  IMAD R0, R8.reuse, UR5, R16 ;  /* 0x0000000508007c24 */ /* 0x042fe4000f8e0210 */
[----:B------:R-:W-:Y:S02]  /*17b0*/  IMAD R14, R8, UR6, R17 ;  /* 0x00000006080e7c24 */ /* 0x000fe4000f8e0211 */
[----:B0-----:R-:W0:Y:S05]  /*17c0*/  LDC.64 R2, c[0x0][0x230] ;  /* 0x00008c00ff027b82 */ /* 0x001e2a0000000a00 */
.L_x_555:
[----:B---3--:R-:W-:-:S04]  /*17d0*/  IMAD R7, R11, UR7, R0 ;  /* 0x000000070b077c24 */ /* 0x008fc8000f8e0200 */
        /* <DEDUP_REMOVED lines=8> */
.L_x_554:
[----:B------:R-:W-:Y:S05]  /*1860*/  BSYNC B0 ;  /* 0x0000000000007941 */ /* 0x000fea0003800000 */
.L_x_553:
[----:B------:R-:W-:Y:S01]  /*1870*/  IADD3 R8, R8, UR4, RZ ;  /* 0x0000000408087c10 */ /* 0x000fe2000fffe0ff */
[----:B------:R-:W-:-:S03]  /*1880*/  ULDC UR5, c[0x0][0x24c] ;  /* 0x0000930000057ab9 */ /* 0x000fc60000000800 */
[----:B------:R-:W-:-:S13]  /*1890*/  ISETP.GE.AND P1, PT, R8, UR5, PT ;  /* 0x0000000508007c0c */ /* 0x000fda000bf26270 */
[----:B------:R-:W-:Y:S05]  /*18a0*/  @!P1 BRA `(.L_x_556) ;  /* 0xfffffffc00a49947 */ /* 0x000fea000383ffff */
[----:B------:R-:W-:Y:S05]  /*18b0*/  EXIT ;  /* 0x000000000000794d */ /* 0x000fea0003800000 */
.L_x_557:
        /* <DEDUP_REMOVED lines=12> */
.L_x_598:


//--------------------- .text._ZN18transformer_engine25fused_rope_forward_kernelIfEEvPKT_PKiPKfS5_PS1_biiiiiiiiiiiiii --------------------------
	.section	.text._ZN18transformer_engine25fused_rope_forward_kernelIfEEvPKT_PKiPKfS5_PS1_biiiiiiiiiiiiii,"ax",@progbits
	.align	128
        .global         _ZN18transformer_engine25fused_rope_forward_kernelIfEEvPKT_PKiPKfS5_PS1_biiiiiiiiiiiiii
        .type           _ZN18transformer_engine25fused_rope_forward_kernelIfEEvPKT_PKiPKfS5_PS1_biiiiiiiiiiiiii,@function
        .size           _ZN18transformer_engine25fused_rope_forward_kernelIfEEvPKT_PKiPKfS5_PS1_biiiiiiiiiiiiii,(.L_x_599 - _ZN18transformer_engine25fused_rope_forward_kernelIfEEvPKT_PKiPKfS5_PS1_biiiiiiiiiiiiii)
        .other          _ZN18transformer_engine25fused_rope_forward_kernelIfEEvPKT_PKiPKfS5_PS1_biiiiiiiiiiiiii,@"STO_CUDA_ENTRY STV_DEFAULT"
_ZN18transformer_engine25fused_rope_forward_kernelIfEEvPKT_PKiPKfS5_PS1_biiiiiiiiiiiiii:
.text._ZN18transformer_engine25fused_rope_forward_kernelIfEEvPKT_PKiPKfS5_PS1_biiiiiiiiiiiiii:
        /* <DEDUP_REMOVED lines=62> */
.L_x_558:
        /* <DEDUP_REMOVED lines=8> */
.L_x_559:
        /* <DEDUP_REMOVED lines=11> */
.L_x_561:
[----:B-----5:R-:W-:Y:S01]  /*0510*/  IADD3 R12, R2, UR38, RZ ;  /* 0x00000026020c7c10 */ /* 0x020fe2000fffe0ff */
[----:B------:R-:W-:Y:S06]  /*0520*/  BRA `(.L_x_562) ;  /* 0x0000000000907947 */ /* 0x000fec0003800000 */
.L_x_560:
        /* <DEDUP_REMOVED lines=19> */
.L_x_563:
        /* <DEDUP_REMOVED lines=13> */
.L_x_564:
[----:B------:R-:W-:Y:S02]  /*0730*/  ULDC UR4, c[0x0][0x240] ;  /* 0x0000900000047ab9 */ /* 0x000fe40000000800 */
[----:B------:R-:W-:-:S05]  /*0740*/  IMAD R18, R18, UR4, RZ ;  /* 0x0000000412127c24 */ /* 0x000fca000f8e02ff */
[----:B------:R-:W-:-:S04]  /*0750*/  LEA.HI R12, R18, R18, RZ, 0x1 ;  /* 0x00000012120c7211 */ /* 0x000fc800078f08ff */
[----:B------:R-:W-:-:S07]  /*0760*/  LEA.HI.SX32 R12, R12, UR38, 0x1f ;  /* 0x000000260c0c7c11 */ /* 0x000fce000f8ffaff */
.L_x_562:
        /* <DEDUP_REMOVED lines=10> */
.L_x_571:
        /* <DEDUP_REMOVED lines=30> */
.L_x_570:
        /* <DEDUP_REMOVED lines=12> */
.L_x_569:
        /* <DEDUP_REMOVED lines=35> */
.L_x_568:
[----:B------:R-:W-:Y:S01]  /*0ce0*/  FMUL R0, RZ, R15 ;  /* 0x0000000fff007220 */ /* 0x000fe20000400000 */
[----:B------:R-:W-:-:S07]  /*0cf0*/  MOV R2, RZ ;  /* 0x000000ff00027202 */ /* 0x000fce0000000f00 */
.L_x_567:
[----:B------:R-:W-:Y:S05]  /*0d00*/  BSYNC B0 ;  /* 0x0000000000007941 */ /* 0x000fea0003800000 */
.L_x_566:
        /* <DEDUP_REMOVED lines=31> */
.L_x_565:
        /* <DEDUP_REMOVED lines=14> */
.L_x_578:
        /* <DEDUP_REMOVED lines=16> */
.L_x_577:
[C---:B------:R-:W-:Y:S01]  /*10e0*/  LOP3.LUT R6, R23.reuse, 0x1, RZ, 0xc0, !PT ;  /* 0x0000000117067812 */ /* 0x040fe200078ec0ff */
[----:B---3--:R-:W-:Y:S01]  /*10f0*/  IMAD R15, R23, R21, R22 ;  /* 0x00000015170f7224 */ /* 0x008fe200078e0216 */
[----:B------:R-:W-:Y:S02]  /*1100*/  ULDC UR4, c[0x0][0x250] ;  /* 0x0000940000047ab9 */ /* 0x000fe40000000800 */
[----:B------:R-:W-:Y:S01]  /*1110*/  ISETP.NE.U32.AND P1, PT, R6, 0x1, PT ;  /* 0x000000010600780c */ /* 0x000fe20003f25070 */
[----:B0-----:R-:W-:-:S05]  /*1120*/  IMAD.WIDE R6, R15, 0x4, R2 ;  /* 0x000000040f067825 */ /* 0x001fca00078e0202 */
[----:B------:R-:W2:Y:S07]  /*1130*/  LDG.E R28, desc[UR36][R6.64] ;  /* 0x00000024061c7981 */ /* 0x000eae000c1e1900 */
[----:B------:R-:W-:Y:S01]  /*1140*/  @!P1 IADD3 R15, R15, -R21, RZ ;  /* 0x800000150f0f9210 */ /* 0x000fe20007ffe0ff */
[----:B------:R-:W-:-:S04]  /*1150*/  @P1 IMAD.WIDE R12, R21, 0x4, R6 ;  /* 0x00000004150c1825 */ /* 0x000fc800078e0206 */
[----:B------:R-:W-:Y:S02]  /*1160*/  @!P1 IMAD.WIDE R14, R15, 0x4, R2 ;  /* 0x000000040f0e9825 */ /* 0x000fe400078e0202 */
[----:B------:R0:W3:Y:S04]  /*1170*/  @P1 LDG.E R12, desc[UR36][R12.64] ;  /* 0x000000240c0c1981 */ /* 0x0000e8000c1e1900 */
[----:B------:R-:W5:Y:S01]  /*1180*/  @!P1 LDG.E R26, desc[UR36][R14.64] ;  /* 0x000000240e1a9981 */ /* 0x000f62000c1e1900 */
[----:B------:R-:W-:Y:S02]  /*1190*/  IMAD R24, R23, 0x4, R18 ;  /* 0x0000000417187824 */ /* 0x000fe400078e0212 */
[----:B------:R-:W-:Y:S01]  /*11a0*/  IMAD.U32 R11, RZ, RZ, UR4 ;  /* 0x00000004ff0b7e24 */ /* 0x000fe2000f8e00ff */
[----:B------:R-:W-:-:S02]  /*11b0*/  ULDC UR4, c[0x0][0x270] ;  /* 0x00009c0000047ab9 */ /* 0x000fc40000000800 */
[----:B------:R-:W-:Y:S02]  /*11c0*/  LDS R27, [R24] ;  /* 0x00000000181b7984 */ /* 0x000fe40000000800 */
[----:B------:R-:W-:-:S06]  /*11d0*/  LEA R25, R11, R24, 0x2 ;  /* 0x000000180b197211 */ /* 0x000fcc00078e10ff */
[----:B------:R-:W5:Y:S01]  /*11e0*/  LDS R25, [R25] ;  /* 0x0000000019197984 */ /* 0x000f620000000800 */
[----:B0-----:R-:W-:-:S04]  /*11f0*/  IMAD R13, R23, UR4, R20 ;  /* 0x00000004170d7c24 */ /* 0x001fc8000f8e0214 */
[----:B----4-:R-:W-:-:S04]  /*1200*/  IMAD.WIDE R6, R13, 0x4, R4 ;  /* 0x000000040d067825 */ /* 0x010fc800078e0204 */
[----:B-1----:R-:W-:Y:S02]  /*1210*/  IMAD.IADD R23, R0, 0x1, R23 ;  /* 0x0000000100177824 */ /* 0x002fe400078e0217 */
[----:B---3--:R-:W-:-:S04]  /*1220*/  @P1 FADD R26, -R12, -RZ ;  /* 0x800000ff0c1a1221 */ /* 0x008fc80000000100 */
[----:B-----5:R-:W-:-:S04]  /*1230*/  FMUL R26, R25, R26 ;  /* 0x0000001a191a7220 */ /* 0x020fc80000400000 */
[----:B--2---:R-:W-:-:S05]  /*1240*/  FFMA R13, R27, R28, R26 ;  /* 0x0000001c1b0d7223 */ /* 0x004fca000000001a */
[----:B------:R2:W-:Y:S01]  /*1250*/  STG.E desc[UR36][R6.64], R13 ;  /* 0x0000000d06007986 */ /* 0x0005e2000c101924 */
[----:B------:R-:W-:-:S13]  /*1260*/  ISETP.GE.AND P1, PT, R23, R11, PT ;  /* 0x0000000b1700720c */ /* 0x000fda0003f26270 */
[----:B--2---:R-:W-:Y:S05]  /*1270*/  @!P1 BRA `(.L_x_577) ;  /* 0xfffffffc00989947 */ /* 0x004fea000383ffff */
.L_x_576:
[----:B------:R-:W-:Y:S05]  /*1280*/  BSYNC B1 ;  /* 0x0000000000017941 */ /* 0x000fea0003800000 */
.L_x_575:
[----:B------:R-:W-:Y:S01]  /*1290*/  IMAD.IADD R19, R10, 0x1, R19 ;  /* 0x000000010a137824 */ /* 0x000fe200078e0213 */
[----:B------:R-:W-:-:S04]  /*12a0*/  ULDC UR4, c[0x0][0x248] ;  /* 0x0000920000047ab9 */ /* 0x000fc80000000800 */
[----:B------:R-:W-:-:S13]  /*12b0*/  ISETP.GE.AND P1, PT, R19, UR4, PT ;  /* 0x0000000413007c0c */ /* 0x000fda000bf26270 */
[----:B------:R-:W-:Y:S05]  /*12c0*/  @!P1 BRA `(.L_x_578) ;  /* 0xfffffffc00449947 */ /* 0x000fea000383ffff */
[----:B------:R-:W-:Y:S05]  /*12d0*/  BRA `(.L_x_573) ;  /* 0x0000000000cc7947 */ /* 0x000fea0003800000 */
.L_x_574:
[C---:B------:R-:W-:Y:S01]  /*12e0*/  IADD3 R21, R18.reuse, -R11, RZ ;  /* 0x8000000b12157210 */ /* 0x040fe20007ffe0ff */
[----:B------:R-:W-:Y:S01]  /*12f0*/  ULDC UR4, c[0x0][0x260] ;  /* 0x0000980000047ab9 */ /* 0x000fe20000000800 */
[----:B------:R-:W-:Y:S02]  /*1300*/  IMAD.MOV.U32 R19, RZ, RZ, R9 ;  /* 0x000000ffff137224 */ /* 0x000fe400078e0009 */
[----:B------:R-:W-:Y:S02]  /*1310*/  IMAD R23, R18, UR4, RZ ;  /* 0x0000000412177c24 */ /* 0x000fe4000f8e02ff */
[----:B------:R-:W-:-:S07]  /*1320*/  IMAD R21, R21, UR4, RZ ;  /* 0x0000000415157c24 */ /* 0x000fce000f8e02ff */
.L_x_582:
        /* <DEDUP_REMOVED lines=14> */
.L_x_581:
        /* <DEDUP_REMOVED lines=12> */
[----:B------:R-:W3:Y:S04]  /*14d0*/  @!P1 LDG.E R12, desc[UR36][R12.64] ;  /* 0x000000240c0c9981 */ /* 0x000ee8000c1e1900 */
[----:B------:R-:W4:Y:S04]  /*14e0*/  @P1 LDG.E R26, desc[UR36][R6.64] ;  /* 0x00000024061a1981 */ /* 0x000f28000c1e1900 */
[----:B------:R-:W5:Y:S01]  /*14f0*/  LDG.E R4, desc[UR36][R4.64] ;  /* 0x0000002404047981 */ /* 0x000f62000c1e1900 */
[----:B------:R-:W-:-:S03]  /*1500*/  IMAD R27, R11, 0x4, R28 ;  /* 0x000000040b1b7824 */ /* 0x000fc600078e021c */
[----:B------:R-:W-:Y:S04]  /*1510*/  LDS R28, [R28] ;  /* 0x000000001c1c7984 */ /* 0x000fe80000000800 */
[----:B------:R-:W4:Y:S01]  /*1520*/  LDS R27, [R27] ;  /* 0x000000001b1b7984 */ /* 0x000f220000000800 */
[----:B------:R-:W-:-:S04]  /*1530*/  IMAD R29, R25, UR4, R22 ;  /* 0x00000004191d7c24 */ /* 0x000fc8000f8e0216 */
[----:B--2---:R-:W-:-:S04]  /*1540*/  IMAD.WIDE R14, R29, 0x4, R14 ;  /* 0x000000041d0e7825 */ /* 0x004fc800078e020e */
[----:B-1----:R-:W-:Y:S02]  /*1550*/  IMAD.IADD R25, R0, 0x1, R25 ;  /* 0x0000000100197824 */ /* 0x002fe400078e0219 */
[----:B---3--:R-:W-:-:S04]  /*1560*/  @!P1 FADD R26, -R12, -RZ ;  /* 0x800000ff0c1a9221 */ /* 0x008fc80000000100 */
[----:B----4-:R-:W-:-:S04]  /*1570*/  FMUL R7, R27, R26 ;  /* 0x0000001a1b077220 */ /* 0x010fc80000400000 */
[----:B-----5:R-:W-:-:S05]  /*1580*/  FFMA R7, R28, R4, R7 ;  /* 0x000000041c077223 */ /* 0x020fca0000000007 */
[----:B------:R2:W-:Y:S01]  /*1590*/  STG.E desc[UR36][R14.64], R7 ;  /* 0x000000070e007986 */ /* 0x0005e2000c101924 */
[----:B------:R-:W-:-:S13]  /*15a0*/  ISETP.GE.AND P1, PT, R25, R11, PT ;  /* 0x0000000b1900720c */ /* 0x000fda0003f26270 */
[----:B--2---:R-:W-:Y:S05]  /*15b0*/  @!P1 BRA `(.L_x_581) ;  /* 0xfffffffc00949947 */ /* 0x004fea000383ffff */
.L_x_580:
[----:B------:R-:W-:Y:S05]  /*15c0*/  BSYNC B1 ;  /* 0x0000000000017941 */ /* 0x000fea0003800000 */
.L_x_579:
[----:B------:R-:W-:Y:S01]  /*15d0*/  IADD3 R19, R10, R19, RZ ;  /* 0x000000130a137210 */ /* 0x000fe20007ffe0ff */
[----:B------:R-:W-:-:S03]  /*15e0*/  ULDC UR4, c[0x0][0x248] ;  /* 0x0000920000047ab9 */ /* 0x000fc60000000800 */
[----:B------:R-:W-:-:S13]  /*15f0*/  ISETP.GE.AND P1, PT, R19, UR4, PT ;  /* 0x0000000413007c0c */ /* 0x000fda000bf26270 */
[----:B------:R-:W-:Y:S05]  /*1600*/  @!P1 BRA `(.L_x_582) ;  /* 0xfffffffc00489947 */ /* 0x000fea000383ffff */
.L_x_573:
[----:B------:R-:W-:Y:S05]  /*1610*/  BSYNC B0 ;  /* 0x0000000000007941 */ /* 0x000fea0003800000 */
.L_x_572:
        /* <DEDUP_REMOVED lines=10> */
.L_x_586:
        /* <DEDUP_REMOVED lines=9> */
.L_x_585:
[----:B---3--:R-:W-:-:S04]  /*1750*/  IMAD R7, R11, UR7, R0 ;  /* 0x000000070b077c24 */ /* 0x008fc8000f8e0200 */
[----:B--2---:R-:W-:-:S06]  /*1760*/  IMAD.WIDE R6, R7, 0x4, R4 ;  /* 0x0000000407067825 */ /* 0x004fcc00078e0204 */
[----:B------:R-:W2:Y:S01]  /*1770*/  LDG.E R7, desc[UR36][R6.64] ;  /* 0x0000002406077981 */ /* 0x000ea2000c1e1900 */
[----:B------:R-:W-:Y:S01]  /*1780*/  IMAD R13, R11, UR8, R14 ;  /* 0x000000080b0d7c24 */ /* 0x000fe2000f8e020e */
[----:B------:R-:W-:-:S03]  /*1790*/  IADD3 R11, R10, R11, RZ ;  /* 0x0000000b0a0b7210 */ /* 0x000fc60007ffe0ff */
[----:B0-----:R-:W-:Y:S01]  /*17a0*/  IMAD.WIDE R12, R13, 0x4, R2 ;  /* 0x000000040d0c7825 */ /* 0x001fe200078e0202 */
[----:B------:R-:W-:-:S04]  /*17b0*/  ISETP.GE.AND P1, PT, R11, UR9, PT ;  /* 0x000000090b007c0c */ /* 0x000fc8000bf26270 */
[----:B--2---:R3:W-:Y:S09]  /*17c0*/  STG.E desc[UR36][R12.64], R7 ;  /* 0x000000070c007986 */ /* 0x0047f2000c101924 */
[----:B------:R-:W-:Y:S05]  /*17d0*/  @!P1 BRA `(.L_x_585) ;  /* 0xfffffffc00dc9947 */ /* 0x000fea000383ffff */
.L_x_584:
[----:B------:R-:W-:Y:S05]  /*17e0*/  BSYNC B0 ;  /* 0x0000000000007941 */ /* 0x000fea0003800000 */
.L_x_583:
[----:B------:R-:W-:Y:S01]  /*17f0*/  VIADD R8, R8, UR4 ;  /* 0x0000000408087c36 */ /* 0x000fe20008000000 */
[----:B------:R-:W-:-:S04]  /*1800*/  ULDC UR5, c[0x0][0x24c] ;  /* 0x0000930000057ab9 */ /* 0x000fc80000000800 */
[----:B------:R-:W-:-:S13]  /*1810*/  ISETP.GE.AND P1, PT, R8, UR5, PT ;  /* 0x0000000508007c0c */ /* 0x000fda000bf26270 */
[----:B------:R-:W-:Y:S05]  /*1820*/  @!P1 BRA `(.L_x_586) ;  /* 0xfffffffc00a49947 */ /* 0x000fea000383ffff */
[----:B------:R-:W-:Y:S05]  /*1830*/  EXIT ;  /* 0x000000000000794d */ /* 0x000fea0003800000 */
.L_x_587:
        /* <DEDUP_REMOVED lines=12> */
.L_x_599:


//--------------------- .nv.global.init           --------------------------
	.section	.nv.global.init,"aw",@progbits
	.align	4
.nv.global.init:
	.type		__cudart_i2opi_f,@object
	.size		__cudart_i2opi_f,($str - __cudart_i2opi_f)
__cudart_i2opi_f:
        /*0000*/ 	.byte	0x41, 0x90, 0x43, 0x3c, 0x99, 0x95, 0x62, 0xdb, 0xc0, 0xdd, 0x34, 0xf5, 0xd1, 0x57, 0x27, 0xfc
        /*0010*/ 	.byte	0x29, 0x15, 0x44, 0x4e, 0x6e, 0x83, 0xf9, 0xa2
	.type		$str,@object
	.size		$str,($str$1 - $str)
$str:
        /*0018*/ 	.byte	0x63, 0x75, 0x72, 0x5f, 0x73, 0x65, 0x71, 0x6c, 0x65, 0x6e, 0x73, 0x20, 0x25, 0x20, 0x32, 0x20
        /*0028*/ 	.byte	0x3d, 0x3d, 0x20, 0x30, 0x00
	.type		$str$1,@object
	.size		$str$1,(__unnamed_4 - $str$1)
$str$1:
        /*002d*/ 	.byte	0x2f, 0x74, 0x6d, 0x70, 0x2f, 0x74, 0x65, 0x5f, 0x63, 0x6f, 0x6d, 0x70, 0x69, 0x6c, 0x65, 0x5f
        /*003d*/ 	.byte	0x73, 0x72, 0x63, 0x2f, 0x74, 0x72, 0x61, 0x6e, 0x73, 0x66, 0x6f, 0x72, 0x6d, 0x65, 0x72, 0x5f
        /*004d*/ 	.byte	0x65, 0x6e, 0x67, 0x69, 0x6e, 0x65, 0x2f, 0x63, 0x6f, 0x6d, 0x6d, 0x6f, 0x6e, 0x2f, 0x66, 0x75
        /*005d*/ 	.byte	0x73, 0x65, 0x64, 0x5f, 0x72, 0x6f, 0x70, 0x65, 0x2f, 0x66, 0x75, 0x73, 0x65, 0x64, 0x5f, 0x72
        /*006d*/ 	.byte	0x6f, 0x70, 0x65, 0x2e, 0x63, 0x75, 0x00
	.type		__unnamed_4,@object
	.size		__unnamed_4,(__unnamed_5 - __unnamed_4)
__unnamed_4:
        /*0074*/ 	.byte	0x76, 0x6f, 0x69, 0x64, 0x20, 0x74, 0x72, 0x61, 0x6e, 0x73, 0x66, 0x6f, 0x72, 0x6d, 0x65, 0x72
        /* <DEDUP_REMOVED lines=12> */
        /*0144*/ 	.byte	0x66, 0x6c, 0x6f, 0x61, 0x74, 0x5d, 0x00
	.type		__unnamed_5,@object
	.size		__unnamed_5,(__unnamed_6 - __unnamed_5)
__unnamed_5:
        /* <DEDUP_REMOVED lines=13> */
        /*021b*/ 	.byte	0x5f, 0x5f, 0x68, 0x61, 0x6c, 0x66, 0x5d, 0x00
	.type		__unnamed_6,@object
	.size		__unnamed_6,(__unnamed_1 - __unnamed_6)
__unnamed_6:
        /* <DEDUP_REMOVED lines=13> */
        /*02f3*/ 	.byte	0x5f, 0x5f, 0x6e, 0x76, 0x5f, 0x62, 0x66, 0x6c, 0x6f, 0x61, 0x74, 0x31, 0x36, 0x5d, 0x00
	.type		__unnamed_1,@object
	.size		__unnamed_1,(__unnamed_2 - __unnamed_1)
__unnamed_1:
        /* <DEDUP_REMOVED lines=14> */
        /*03e2*/ 	.byte	0x74, 0x5d, 0x00
	.type		__unnamed_2,@object
	.size		__unnamed_2,(__unnamed_3 - __unnamed_2)
__unnamed_2:
        /* <DEDUP_REMOVED lines=14> */
        /*04c5*/ 	.byte	0x6c, 0x66, 0x5d, 0x00
	.type		__unnamed_3,@object
	.size		__unnamed_3,(__unnamed_7 - __unnamed_3)
__unnamed_3:
        /* <DEDUP_REMOVED lines=14> */
        /*05a9*/ 	.byte	0x5f, 0x62, 0x66, 0x6c, 0x6f, 0x61, 0x74, 0x31, 0x36, 0x5d, 0x00
	.type		__unnamed_7,@object
	.size		__unnamed_7,(__unnamed_10 - __unnamed_7)
__unnamed_7:
        /* <DEDUP_REMOVED lines=15> */
        /*06a4*/ 	.byte	0x61, 0x72, 0x5f, 0x74, 0x20, 0x3d, 0x20, 0x66, 0x6c, 0x6f, 0x61, 0x74, 0x5d, 0x00
	.type		__unnamed_10,@object
	.size		__unnamed_10,(__unnamed_11 - __unnamed_10)
__unnamed_10:
        /* <DEDUP_REMOVED lines=16> */
	.type		__unnamed_11,@object
	.size		__unnamed_11,(__unnamed_8 - __unnamed_11)
__unnamed_11:
        /* <DEDUP_REMOVED lines=16> */
	.type		__unnamed_8,@object
	.size		__unnamed_8,(__unnamed_9 - __unnamed_8)
__unnamed_8:
        /* <DEDUP_REMOVED lines=16> */
	.type		__unnamed_9,@object
	.size		__unnamed_9,(__unnamed_12 - __unnamed_9)
__unnamed_9:
        /* <DEDUP_REMOVED lines=16> */
        /*0aae*/ 	.byte	0x61, 0x74, 0x31, 0x36, 0x5d, 0x00
	.type		__unnamed_12,@object
	.size		__unnamed_12,(.L_11 - __unnamed_12)
__unnamed_12:
        /* <DEDUP_REMOVED lines=17> */
.L_11:


//--------------------- .nv.shared._ZN18transformer_engine30fused_qkv_rope_backward_kernelI13__nv_bfloat16EEvPKT_S4_S4_PKfS6_PS2_15NVTE_QKV_Formatbiiiiiiiiii --------------------------
	.section	.nv.shared._ZN18transformer_engine30fused_qkv_rope_backward_kernelI13__nv_bfloat16EEvPKT_S4_S4_PKfS6_PS2_15NVTE_QKV_Formatbiiiiiiiiii,"aw",@nobits
	.sectionflags	@""
	.align	16
	.zero		1024


//--------------------- .nv.shared.reserved.0     --------------------------
	.section	.nv.shared.reserved.0,"aw",@nobits
	.weak		__nv_reservedSMEM_offset_0_alias
	.size		__nv_reservedSMEM_offset_0_alias, 0, 0
	.other		__nv_reservedSMEM_offset_0_alias,@"STO_CUDA_RESERVED_SHARED STV_DEFAULT"
__nv_reservedSMEM_offset_0_alias:
	.zero		0


//--------------------- .nv.shared._ZN18transformer_engine30fused_qkv_rope_backward_kernelI6__halfEEvPKT_S4_S4_PKfS6_PS2_15NVTE_QKV_Formatbiiiiiiiiii --------------------------
	.section	.nv.shared._ZN18transformer_engine30fused_qkv_rope_backward_kernelI6__halfEEvPKT_S4_S4_PKfS6_PS2_15NVTE_QKV_Formatbiiiiiiiiii,"aw",@nobits
	.sectionflags	@""
	.align	16
	.zero		1024


//--------------------- .nv.shared._ZN18transformer_engine30fused_qkv_rope_backward_kernelIfEEvPKT_S3_S3_PKfS5_PS1_15NVTE_QKV_Formatbiiiiiiiiii --------------------------
	.section	.nv.shared._ZN18transformer_engine30fused_qkv_rope_backward_kernelIfEEvPKT_S3_S3_PKfS5_PS1_15NVTE_QKV_Formatbiiiiiiiiii,"aw",@nobits
	.sectionflags	@""
	.align	16
	.zero		1024


//--------------------- .nv.shared._ZN18transformer_engine29fused_qkv_rope_forward_kernelI13__nv_bfloat16EEvPKT_PKfS6_PKiPS2_S9_S9_15NVTE_QKV_Formatbiiiiiiiiii --------------------------
	.section	.nv.shared._ZN18transformer_engine29fused_qkv_rope_forward_kernelI13__nv_bfloat16EEvPKT_PKfS6_PKiPS2_S9_S9_15NVTE_QKV_Formatbiiiiiiiiii,"aw",@nobits
	.sectionflags	@""
	.align	16
	.zero		1024


//--------------------- .nv.shared._ZN18transformer_engine29fused_qkv_rope_forward_kernelI6__halfEEvPKT_PKfS6_PKiPS2_S9_S9_15NVTE_QKV_Formatbiiiiiiiiii --------------------------
	.section	.nv.shared._ZN18transformer_engine29fused_qkv_rope_forward_kernelI6__halfEEvPKT_PKfS6_PKiPS2_S9_S9_15NVTE_QKV_Formatbiiiiiiiiii,"aw",@nobits
	.sectionflags	@""
	.align	16
	.zero		1024


//--------------------- .nv.shared._ZN18transformer_engine29fused_qkv_rope_forward_kernelIfEEvPKT_PKfS5_PKiPS1_S8_S8_15NVTE_QKV_Formatbiiiiiiiiii --------------------------
	.section	.nv.shared._ZN18transformer_engine29fused_qkv_rope_forward_kernelIfEEvPKT_PKfS5_PKiPS1_S8_S8_15NVTE_QKV_Formatbiiiiiiiiii,"aw",@nobits
	.sectionflags	@""
	.align	16
	.zero		1024


//--------------------- .nv.shared._ZN18transformer_engine26fused_rope_backward_kernelI13__nv_bfloat16EEvPKT_PKiPKfPS2_biiiiiiiiiiiiii --------------------------
	.section	.nv.shared._ZN18transformer_engine26fused_rope_backward_kernelI13__nv_bfloat16EEvPKT_PKiPKfPS2_biiiiiiiiiiiiii,"aw",@nobits
	.sectionflags	@""
	.align	16
	.zero		1024


//--------------------- .nv.shared._ZN18transformer_engine26fused_rope_backward_kernelI6__halfEEvPKT_PKiPKfPS2_biiiiiiiiiiiiii --------------------------
	.section	.nv.shared._ZN18transformer_engine26fused_rope_backward_kernelI6__halfEEvPKT_PKiPKfPS2_biiiiiiiiiiiiii,"aw",@nobits
	.sectionflags	@""
	.align	16
	.zero		1024


//--------------------- .nv.shared._ZN18transformer_engine26fused_rope_backward_kernelIfEEvPKT_PKiPKfPS1_biiiiiiiiiiiiii --------------------------
	.section	.nv.shared._ZN18transformer_engine26fused_rope_backward_kernelIfEEvPKT_PKiPKfPS1_biiiiiiiiiiiiii,"aw",@nobits
	.sectionflags	@""
	.align	16
	.zero		1024


//--------------------- .nv.shared._ZN18transformer_engine25fused_rope_forward_kernelI13__nv_bfloat16EEvPKT_PKiPKfS6_PS2_biiiiiiiiiiiiii --------------------------
	.section	.nv.shared._ZN18transformer_engine25fused_rope_forward_kernelI13__nv_bfloat16EEvPKT_PKiPKfS6_PS2_biiiiiiiiiiiiii,"aw",@nobits
	.sectionflags	@""
	.align	16
	.zero		1024


//--------------------- .nv.shared._ZN18transformer_engine25fused_rope_forward_kernelI6__halfEEvPKT_PKiPKfS6_PS2_biiiiiiiiiiiiii --------------------------
	.section	.nv.shared._ZN18transformer_engine25fused_rope_forward_kernelI6__halfEEvPKT_PKiPKfS6_PS2_biiiiiiiiiiiiii,"aw",@nobits
	.sectionflags	@""
	.align	16
	.zero		1024


//--------------------- .nv.shared._ZN18transformer_engine25fused_rope_forward_kernelIfEEvPKT_PKiPKfS5_PS1_biiiiiiiiiiiiii --------------------------
	.section	.nv.shared._ZN18transformer_engine25fused_rope_forward_kernelIfEEvPKT_PKiPKfS5_PS1_biiiiiiiiiiiiii,"aw",@nobits
	.sectionflags	@""
	.align	16
	.zero		1024


//--------------------- .nv.constant0._ZN18transformer_engine30fused_qkv_rope_backward_kernelI13__nv_bfloat16EEvPKT_S4_S4_PKfS6_PS2_15NVTE_QKV_Formatbiiiiiiiiii --------------------------
	.section	.nv.constant0._ZN18transformer_engine30fused_qkv_rope_backward_kernelI13__nv_bfloat16EEvPKT_S4_S4_PKfS6_PS2_15NVTE_QKV_Formatbiiiiiiiiii,"a",@progbits
	.sectionflags	@""
	.align	4
.nv.constant0._ZN18transformer_engine30fused_qkv_rope_backward_kernelI13__nv_bfloat16EEvPKT_S4_S4_PKfS6_PS2_15NVTE_QKV_Formatbiiiiiiiiii:
	.zero		624


//--------------------- .nv.constant0._ZN18transformer_engine30fused_qkv_rope_backward_kernelI6__halfEEvPKT_S4_S4_PKfS6_PS2_15NVTE_QKV_Formatbiiiiiiiiii --------------------------
	.section	.nv.constant0._ZN18transformer_engine30fused_qkv_rope_backward_kernelI6__halfEEvPKT_S4_S4_PKfS6_PS2_15NVTE_QKV_Formatbiiiiiiiiii,"a",@progbits
	.sectionflags	@""
	.align	4
.nv.constant0._ZN18transformer_engine30fused_qkv_rope_backward_kernelI6__halfEEvPKT_S4_S4_PKfS6_PS2_15NVTE_QKV_Formatbiiiiiiiiii:
	.zero		624


//--------------------- .nv.constant0._ZN18transformer_engine30fused_qkv_rope_backward_kernelIfEEvPKT_S3_S3_PKfS5_PS1_15NVTE_QKV_Formatbiiiiiiiiii --------------------------
	.section	.nv.constant0._ZN18transformer_engine30fused_qkv_rope_backward_kernelIfEEvPKT_S3_S3_PKfS5_PS1_15NVTE_QKV_Formatbiiiiiiiiii,"a",@progbits
	.sectionflags	@""
	.align	4
.nv.constant0._ZN18transformer_engine30fused_qkv_rope_backward_kernelIfEEvPKT_S3_S3_PKfS5_PS1_15NVTE_QKV_Formatbiiiiiiiiii:
	.zero		624


//--------------------- .nv.constant0._ZN18transformer_engine29fused_qkv_rope_forward_kernelI13__nv_bfloat16EEvPKT_PKfS6_PKiPS2_S9_S9_15NVTE_QKV_Formatbiiiiiiiiii --------------------------
	.section	.nv.constant0._ZN18transformer_engine29fused_qkv_rope_forward_kernelI13__nv_bfloat16EEvPKT_PKfS6_PKiPS2_S9_S9_15NVTE_QKV_Formatbiiiiiiiiii,"a",@progbits
	.sectionflags	@""
	.align	4
.nv.constant0._ZN18transformer_engine29fused_qkv_rope_forward_kernelI13__nv_bfloat16EEvPKT_PKfS6_PKiPS2_S9_S9_15NVTE_QKV_Formatbiiiiiiiiii:
	.zero		632


//--------------------- .nv.constant0._ZN18transformer_engine29fused_qkv_rope_forward_kernelI6__halfEEvPKT_PKfS6_PKiPS2_S9_S9_15NVTE_QKV_Formatbiiiiiiiiii --------------------------
	.section	.nv.constant0._ZN18transformer_engine29fused_qkv_rope_forward_kernelI6__halfEEvPKT_PKfS6_PKiPS2_S9_S9_15NVTE_QKV_Formatbiiiiiiiiii,"a",@progbits
	.sectionflags	@""
	.align	4
.nv.constant0._ZN18transformer_engine29fused_qkv_rope_forward_kernelI6__halfEEvPKT_PKfS6_PKiPS2_S9_S9_15NVTE_QKV_Formatbiiiiiiiiii:
	.zero		632


//--------------------- .nv.constant0._ZN18transformer_engine29fused_qkv_rope_forward_kernelIfEEvPKT_PKfS5_PKiPS1_S8_S8_15NVTE_QKV_Formatbiiiiiiiiii --------------------------
	.section	.nv.constant0._ZN18transformer_engine29fused_qkv_rope_forward_kernelIfEEvPKT_PKfS5_PKiPS1_S8_S8_15NVTE_QKV_Formatbiiiiiiiiii,"a",@progbits
	.sectionflags	@""
	.align	4
.nv.constant0._ZN18transformer_engine29fused_qkv_rope_forward_kernelIfEEvPKT_PKfS5_PKiPS1_S8_S8_15NVTE_QKV_Formatbiiiiiiiiii:
	.zero		632


//--------------------- .nv.constant0._ZN18transformer_engine26fused_rope_backward_kernelI13__nv_bfloat16EEvPKT_PKiPKfPS2_biiiiiiiiiiiiii --------------------------
	.section	.nv.constant0._ZN18transformer_engine26fused_rope_backward_kernelI13__nv_bfloat16EEvPKT_PKiPKfPS2_biiiiiiiiiiiiii,"a",@progbits
	.sectionflags	@""
	.align	4
.nv.constant0._ZN18transformer_engine26fused_rope_backward_kernelI13__nv_bfloat16EEvPKT_PKiPKfPS2_biiiiiiiiiiiiii:
	.zero		620


//--------------------- .nv.constant0._ZN18transformer_engine26fused_rope_backward_kernelI6__halfEEvPKT_PKiPKfPS2_biiiiiiiiiiiiii --------------------------
	.section	.nv.constant0._ZN18transformer_engine26fused_rope_backward_kernelI6__halfEEvPKT_PKiPKfPS2_biiiiiiiiiiiiii,"a",@progbits
	.sectionflags	@""
	.align	4
.nv.constant0._ZN18transformer_engine26fused_rope_backward_kernelI6__halfEEvPKT_PKiPKfPS2_biiiiiiiiiiiiii:
	.zero		620


//--------------------- .nv.constant0._ZN18transformer_engine26fused_rope_backward_kernelIfEEvPKT_PKiPKfPS1_biiiiiiiiiiiiii --------------------------
	.section	.nv.constant0._ZN18transformer_engine26fused_rope_backward_kernelIfEEvPKT_PKiPKfPS1_biiiiiiiiiiiiii,"a",@progbits
	.sectionflags	@""
	.align	4
.nv.constant0._ZN18transformer_engine26fused_rope_backward_kernelIfEEvPKT_PKiPKfPS1_biiiiiiiiiiiiii:
	.zero		620


//--------------------- .nv.constant0._ZN18transformer_engine25fused_rope_forward_kernelI13__nv_bfloat16EEvPKT_PKiPKfS6_PS2_biiiiiiiiiiiiii --------------------------
	.section	.nv.constant0._ZN18transformer_engine25fused_rope_forward_kernelI13__nv_bfloat16EEvPKT_PKiPKfS6_PS2_biiiiiiiiiiiiii,"a",@progbits
	.sectionflags	@""
	.align	4
.nv.constant0._ZN18transformer_engine25fused_rope_forward_kernelI13__nv_bfloat16EEvPKT_PKiPKfS6_PS2_biiiiiiiiiiiiii:
	.zero		628


//--------------------- .nv.constant0._ZN18transformer_engine25fused_rope_forward_kernelI6__halfEEvPKT_PKiPKfS6_PS2_biiiiiiiiiiiiii --------------------------
	.section	.nv.constant0._ZN18transformer_engine25fused_rope_forward_kernelI6__halfEEvPKT_PKiPKfS6_PS2_biiiiiiiiiiiiii,"a",@progbits
	.sectionflags	@""
	.align	4
.nv.constant0._ZN18transformer_engine25fused_rope_forward_kernelI6__halfEEvPKT_PKiPKfS6_PS2_biiiiiiiiiiiiii:
	.zero		628


//--------------------- .nv.constant0._ZN18transformer_engine25fused_rope_forward_kernelIfEEvPKT_PKiPKfS5_PS1_biiiiiiiiiiiiii --------------------------
	.section	.nv.constant0._ZN18transformer_engine25fused_rope_forward_kernelIfEEvPKT_PKiPKfS5_PS1_biiiiiiiiiiiiii,"a",@progbits
	.sectionflags	@""
	.align	4
.nv.constant0._ZN18transformer_engine25fused_rope_forward_kernelIfEEvPKT_PKiPKfS5_PS1_biiiiiiiiiiiiii:
	.zero		628


//--------------------- SYMBOLS --------------------------

	.type		.nv.reservedSmem.offset0,@object
	.size		.nv.reservedSmem.offset0,0x4
	.type		__assertfail,@function
